	.target	sm_80

	.elftype	@"ET_EXEC"


//--------------------- .note.nv.tkinfo           --------------------------
	.section	.note.nv.tkinfo,"",@"SHT_NOTE"
	.sectionflags	@"SHF_NOTE_NV_TKINFO"
	.tkinfo
        /*0018*/ 	.word	0x00000002
        /*0030*/ 	.string	""
        /*0030*/ 	.string	"ptxas"
        /*0030*/ 	.string	"Cuda compilation tools, release 13.0, V13.0.88"
        /*0030*/ 	.string	"Build cuda_13.0.r13.0/compiler.36424714_0"
        /*0030*/ 	.string	"-v  -suppress-debug-info  -lineinfo  -arch sm_80 "



//--------------------- .note.nv.cuinfo           --------------------------
	.section	.note.nv.cuinfo,"",@"SHT_NOTE"
	.sectionflags	@"SHF_NOTE_NV_CUINFO"
        /*0018*/ 	.short	0x0002
        /*001a*/ 	.short	0x0050
        /*001c*/ 	.short	0x0082
	.zero		2


//--------------------- .nv.info                  --------------------------
	.section	.nv.info,"",@"SHT_CUDA_INFO"
	.align	4


	//----- nvinfo : EIATTR_REGCOUNT
	.align		4
        /*0000*/ 	.byte	0x04, 0x2f
        /*0002*/ 	.short	(.L_1 - .L_0)
	.align		4
.L_0:
        /*0004*/ 	.word	index@(matmul_kernel)
        /*0008*/ 	.word	0x00000020


	//----- nvinfo : EIATTR_FRAME_SIZE
	.align		4
.L_1:
        /*000c*/ 	.byte	0x04, 0x11
        /*000e*/ 	.short	(.L_3 - .L_2)
	.align		4
.L_2:
        /*0010*/ 	.word	index@(matmul_kernel)
        /*0014*/ 	.word	0x000014d8


	//----- nvinfo : EIATTR_MIN_STACK_SIZE
	.align		4
.L_3:
        /*0018*/ 	.byte	0x04, 0x12
        /*001a*/ 	.short	(.L_5 - .L_4)
	.align		4
.L_4:
        /*001c*/ 	.word	index@(matmul_kernel)
        /*0020*/ 	.word	0x000014d8
.L_5:


//--------------------- .nv.info.matmul_kernel    --------------------------
	.section	.nv.info.matmul_kernel,"",@"SHT_CUDA_INFO"
	.sectionflags	@""
	.align	4


	//----- nvinfo : EIATTR_CUDA_API_VERSION
	.align		4
        /*0000*/ 	.byte	0x04, 0x37
        /*0002*/ 	.short	(.L_7 - .L_6)
.L_6:
        /*0004*/ 	.word	0x00000082


	//----- nvinfo : EIATTR_SW2861232_WAR
	.align		4
.L_7:
        /*0008*/ 	.byte	0x01, 0x35
	.zero		2


	//----- nvinfo : EIATTR_PARAM_CBANK
	.align		4
        /*000c*/ 	.byte	0x04, 0x0a
        /*000e*/ 	.short	(.L_9 - .L_8)
	.align		4
.L_8:
        /*0010*/ 	.word	index@(.nv.constant0.matmul_kernel)
        /*0014*/ 	.short	0x0160
        /*0016*/ 	.short	0x0050


	//----- nvinfo : EIATTR_CBANK_PARAM_SIZE
	.align		4
.L_9:
        /*0018*/ 	.byte	0x03, 0x19
        /*001a*/ 	.short	0x0050


	//----- nvinfo : EIATTR_KPARAM_INFO
	.align		4
        /*001c*/ 	.byte	0x04, 0x17
        /*001e*/ 	.short	(.L_11 - .L_10)
.L_10:
        /*0020*/ 	.word	0x00000000
        /*0024*/ 	.short	0x000d
        /*0026*/ 	.short	0x0048
        /*0028*/ 	.byte	0x00, 0xf4, 0x21, 0x00


	//----- nvinfo : EIATTR_KPARAM_INFO
	.align		4
.L_11:
        /*002c*/ 	.byte	0x04, 0x17
        /*002e*/ 	.short	(.L_13 - .L_12)
.L_12:
        /*0030*/ 	.word	0x00000000
        /*0034*/ 	.short	0x000c
        /*0036*/ 	.short	0x0040
        /*0038*/ 	.byte	0x00, 0xf4, 0x21, 0x00


	//----- nvinfo : EIATTR_KPARAM_INFO
	.align		4
.L_13:
        /*003c*/ 	.byte	0x04, 0x17
        /*003e*/ 	.short	(.L_15 - .L_14)
.L_14:
        /*0040*/ 	.word	0x00000000
        /*0044*/ 	.short	0x000b
        /*0046*/ 	.short	0x0038
        /*0048*/ 	.byte	0x00, 0xf0, 0x11, 0x00


	//----- nvinfo : EIATTR_KPARAM_INFO
	.align		4
.L_15:
        /*004c*/ 	.byte	0x04, 0x17
        /*004e*/ 	.short	(.L_17 - .L_16)
.L_16:
        /*0050*/ 	.word	0x00000000
        /*0054*/ 	.short	0x000a
        /*0056*/ 	.short	0x0034
        /*0058*/ 	.byte	0x00, 0xf0, 0x11, 0x00


	//----- nvinfo : EIATTR_KPARAM_INFO
	.align		4
.L_17:
        /*005c*/ 	.byte	0x04, 0x17
        /*005e*/ 	.short	(.L_19 - .L_18)
.L_18:
        /*0060*/ 	.word	0x00000000
        /*0064*/ 	.short	0x0009
        /*0066*/ 	.short	0x0030
        /*0068*/ 	.byte	0x00, 0xf0, 0x11, 0x00


	//----- nvinfo : EIATTR_KPARAM_INFO
	.align		4
.L_19:
        /*006c*/ 	.byte	0x04, 0x17
        /*006e*/ 	.short	(.L_21 - .L_20)
.L_20:
        /*0070*/ 	.word	0x00000000
        /*0074*/ 	.short	0x0008
        /*0076*/ 	.short	0x002c
        /*0078*/ 	.byte	0x00, 0xf0, 0x11, 0x00


	//----- nvinfo : EIATTR_KPARAM_INFO
	.align		4
.L_21:
        /*007c*/ 	.byte	0x04, 0x17
        /*007e*/ 	.short	(.L_23 - .L_22)
.L_22:
        /*0080*/ 	.word	0x00000000
        /*0084*/ 	.short	0x0007
        /*0086*/ 	.short	0x0028
        /*0088*/ 	.byte	0x00, 0xf0, 0x11, 0x00


	//----- nvinfo : EIATTR_KPARAM_INFO
	.align		4
.L_23:
        /*008c*/ 	.byte	0x04, 0x17
        /*008e*/ 	.short	(.L_25 - .L_24)
.L_24:
        /*0090*/ 	.word	0x00000000
        /*0094*/ 	.short	0x0006
        /*0096*/ 	.short	0x0024
        /*0098*/ 	.byte	0x00, 0xf0, 0x11, 0x00


	//----- nvinfo : EIATTR_KPARAM_INFO
	.align		4
.L_25:
        /*009c*/ 	.byte	0x04, 0x17
        /*009e*/ 	.short	(.L_27 - .L_26)
.L_26:
        /*00a0*/ 	.word	0x00000000
        /*00a4*/ 	.short	0x0005
        /*00a6*/ 	.short	0x0020
        /*00a8*/ 	.byte	0x00, 0xf0, 0x11, 0x00


	//----- nvinfo : EIATTR_KPARAM_INFO
	.align		4
.L_27:
        /*00ac*/ 	.byte	0x04, 0x17
        /*00ae*/ 	.short	(.L_29 - .L_28)
.L_28:
        /*00b0*/ 	.word	0x00000000
        /*00b4*/ 	.short	0x0004
        /*00b6*/ 	.short	0x001c
        /*00b8*/ 	.byte	0x00, 0xf0, 0x11, 0x00


	//----- nvinfo : EIATTR_KPARAM_INFO
	.align		4
.L_29:
        /*00bc*/ 	.byte	0x04, 0x17
        /*00be*/ 	.short	(.L_31 - .L_30)
.L_30:
        /*00c0*/ 	.word	0x00000000
        /*00c4*/ 	.short	0x0003
        /*00c6*/ 	.short	0x0018
        /*00c8*/ 	.byte	0x00, 0xf0, 0x11, 0x00


	//----- nvinfo : EIATTR_KPARAM_INFO
	.align		4
.L_31:
        /*00cc*/ 	.byte	0x04, 0x17
        /*00ce*/ 	.short	(.L_33 - .L_32)
.L_32:
        /*00d0*/ 	.word	0x00000000
        /*00d4*/ 	.short	0x0002
        /*00d6*/ 	.short	0x0010
        /*00d8*/ 	.byte	0x00, 0xf4, 0x21, 0x00


	//----- nvinfo : EIATTR_KPARAM_INFO
	.align		4
.L_33:
        /*00dc*/ 	.byte	0x04, 0x17
        /*00de*/ 	.short	(.L_35 - .L_34)
.L_34:
        /*00e0*/ 	.word	0x00000000
        /*00e4*/ 	.short	0x0001
        /*00e6*/ 	.short	0x0008
        /*00e8*/ 	.byte	0x00, 0xf4, 0x21, 0x00


	//----- nvinfo : EIATTR_KPARAM_INFO
	.align		4
.L_35:
        /*00ec*/ 	.byte	0x04, 0x17
        /*00ee*/ 	.short	(.L_37 - .L_36)
.L_36:
        /*00f0*/ 	.word	0x00000000
        /*00f4*/ 	.short	0x0000
        /*00f6*/ 	.short	0x0000
        /*00f8*/ 	.byte	0x00, 0xf4, 0x21, 0x00


	//----- nvinfo : EIATTR_MAXREG_COUNT
	.align		4
.L_37:
        /*00fc*/ 	.byte	0x03, 0x1b
        /*00fe*/ 	.short	0x00ff


	//----- nvinfo : EIATTR_NUM_BARRIERS
	.align		4
        /*0100*/ 	.byte	0x02, 0x4c
        /*0102*/ 	.byte	0x01
	.zero		1


	//----- nvinfo : EIATTR_ANNOTATIONS
	.align		4
        /*0104*/ 	.byte	0x04, 0x55
        /*0106*/ 	.short	(.L_39 - .L_38)


	//   ....[0]....
.L_38:
        /*0108*/ 	.word	0x00000001
        /*010c*/ 	.byte	0x70, 0x00, 0x00, 0x00, 0x01, 0x00, 0x00, 0x00, 0xb0, 0x00, 0x00, 0x00, 0x01, 0x00, 0x00, 0x00
        /* <DEDUP_REMOVED lines=1686> */
        /*6a7c*/ 	.byte	0xe0, 0xa0, 0x01, 0x00


	//----- nvinfo : EIATTR_MERCURY_ISA_VERSION
	.align		4
.L_39:
        /*6a80*/ 	.byte	0x03, 0x5f
        /*6a82*/ 	.short	0x0000


	//----- nvinfo : EIATTR_EXIT_INSTR_OFFSETS
	.align		4
        /*6a84*/ 	.byte	0x04, 0x1c
        /*6a86*/ 	.short	(.L_41 - .L_40)


	//   ....[0]....
.L_40:
        /*6a88*/ 	.word	0x0001a200


	//   ....[1]....
        /*6a8c*/ 	.word	0x0001a230


	//----- nvinfo : EIATTR_REQNTID
	.align		4
.L_41:
        /*6a90*/ 	.byte	0x04, 0x10
        /*6a92*/ 	.short	(.L_43 - .L_42)
.L_42:
        /*6a94*/ 	.word	0x00000080
        /*6a98*/ 	.word	0x00000001
        /*6a9c*/ 	.word	0x00000001
.L_43:


//--------------------- .nv.callgraph             --------------------------
	.section	.nv.callgraph,"",@"SHT_CUDA_CALLGRAPH"
	.align	4
	.sectionentsize	8
	.align		4
        /*0000*/ 	.word	0x00000000
	.align		4
        /*0004*/ 	.word	0xffffffff
	.align		4
        /*0008*/ 	.word	0x00000000
	.align		4
        /*000c*/ 	.word	0xfffffffe
	.align		4
        /*0010*/ 	.word	0x00000000
	.align		4
        /*0014*/ 	.word	0xfffffffd
	.align		4
        /*0018*/ 	.word	0x00000000
	.align		4
        /*001c*/ 	.word	0xfffffffc


//--------------------- .nv.rel.action            --------------------------
	.section	.nv.rel.action,"",@"SHT_CUDA_RELOCINFO"
	.align	8
	.sectionentsize	8
        /*0000*/ 	.byte	0x73, 0x00, 0x00, 0x00, 0x00, 0x00, 0x00, 0x00, 0x00, 0x00, 0x00, 0x11, 0x25, 0x00, 0x05, 0x36


//--------------------- .nv.constant0.matmul_kernel --------------------------
	.section	.nv.constant0.matmul_kernel,"a",@progbits
	.sectionflags	@""
	.align	4
.nv.constant0.matmul_kernel:
	.zero		432


//--------------------- .text.matmul_kernel       --------------------------
	.section	.text.matmul_kernel,"ax",@progbits
	.sectioninfo	@"SHI_REGISTERS=32"
	.align	128
        .global         matmul_kernel
        .type           matmul_kernel,@function
        .size           matmul_kernel,(.L_x_4 - matmul_kernel)
        .other          matmul_kernel,@"STO_CUDA_ENTRY STV_DEFAULT"
matmul_kernel:
.text.matmul_kernel:
[----:B------:R-:W-:-:S04]  /*0000*/  IMAD.MOV.U32 R1, RZ, RZ, c[0x0][0x28] ;  /* 0x00000a00ff017624 */ /* 0x000fc800078e00ff */
[----:B------:R-:W-:Y:S01]  /*0010*/  IMAD.MOV.U32 R0, RZ, RZ, c[0x0][0x17c] ;  /* 0x00005f00ff007624 */ /* 0x000fe200078e00ff */
[----:B------:R-:W-:Y:S01]  /*0020*/  IADD3 R1, R1, -0x14d8, RZ ;  /* 0xffffeb2801017810 */ /* 0x000fe20007ffe0ff */
[----:B------:R-:W0:Y:S01]  /*0030*/  S2R R28, SR_TID.X ;  /* 0x00000000001c7919 */ /* 0x000e220000002100 */
[----:B------:R-:W-:Y:S01]  /*0040*/  ULDC.64 UR4, c[0x0][0x118] ;  /* 0x0000460000047ab9 */ /* 0x000fe20000000a00 */
[----:B------:R-:W-:Y:S01]  /*0050*/  CS2R R12, SRZ ;  /* 0x00000000000c7805 */ /* 0x000fe2000001ff00 */
[----:B------:R-:W-:Y:S01]  /*0060*/  IADD3 R0, R0, 0x3f, RZ ;  /* 0x0000003f00007810 */ /* 0x000fe20007ffe0ff */
[----:B------:R1:W-:Y:S01]  /*0070*/  STL [R1+0x40], RZ ;  /* 0x000040ff01007387 */ /* 0x0003e20000100800 */
[----:B------:R-:W-:Y:S01]  /*0080*/  CS2R R14, SRZ ;  /* 0x00000000000e7805 */ /* 0x000fe2000001ff00 */
[----:B------:R-:W-:Y:S01]  /*0090*/  CS2R R16, SRZ ;  /* 0x0000000000107805 */ /* 0x000fe2000001ff00 */
[----:B------:R-:W-:Y:S01]  /*00a0*/  SHF.R.S32.HI R3, RZ, 0x1f, R0 ;  /* 0x0000001fff037819 */ /* 0x000fe20000011400 */
[----:B------:R1:W-:Y:S01]  /*00b0*/  STL [R1+0x44], RZ ;  /* 0x000044ff01007387 */ /* 0x0003e20000100800 */
[----:B------:R-:W-:Y:S01]  /*00c0*/  CS2R R18, SRZ ;  /* 0x0000000000127805 */ /* 0x000fe2000001ff00 */
[----:B------:R-:W-:Y:S01]  /*00d0*/  CS2R R20, SRZ ;  /* 0x0000000000147805 */ /* 0x000fe2000001ff00 */
[----:B------:R-:W-:Y:S01]  /*00e0*/  LEA.HI R3, R3, R0, RZ, 0x6 ;  /* 0x0000000003037211 */ /* 0x000fe200078f30ff */
[----:B------:R1:W-:Y:S01]  /*00f0*/  STL [R1+0x48], RZ ;  /* 0x000048ff01007387 */ /* 0x0003e20000100800 */
[----:B------:R-:W-:Y:S01]  /*0100*/  CS2R R22, SRZ ;  /* 0x0000000000167805 */ /* 0x000fe2000001ff00 */
[----:B------:R-:W-:Y:S01]  /*0110*/  CS2R R24, SRZ ;  /* 0x0000000000187805 */ /* 0x000fe2000001ff00 */
[----:B------:R-:W-:Y:S01]  /*0120*/  SHF.R.S32.HI R0, RZ, 0x6, R3 ;  /* 0x00000006ff007819 */ /* 0x000fe20000011403 */
[----:B------:R1:W-:Y:S01]  /*0130*/  STL [R1+0x4c], RZ ;  /* 0x00004cff01007387 */ /* 0x0003e20000100800 */
[----:B------:R-:W-:-:S03]  /*0140*/  CS2R R26, SRZ ;  /* 0x00000000001a7805 */ /* 0x000fc6000001ff00 */
[----:B------:R-:W-:Y:S01]  /*0150*/  IMAD.SHL.U32 R0, R0, 0x4, RZ ;  /* 0x0000000400007824 */ /* 0x000fe200078e00ff */
[----:B------:R-:W2:Y:S01]  /*0160*/  S2R R3, SR_CTAID.X ;  /* 0x0000000000037919 */ /* 0x000ea20000002500 */
[----:B0-----:R-:W-:-:S03]  /*0170*/  LOP3.LUT R28, R28, 0x7f, RZ, 0xc0, !PT ;  /* 0x0000007f1c1c7812 */ /* 0x001fc600078ec0ff */
[----:B------:R1:W-:Y:S01]  /*0180*/  STL [R1+0x30], RZ ;  /* 0x000030ff01007387 */ /* 0x0003e20000100800 */
[-C--:B------:R-:W-:Y:S02]  /*0190*/  IABS R7, R0.reuse ;  /* 0x0000000000077213 */ /* 0x080fe40000000000 */
[----:B------:R-:W-:Y:S01]  /*01a0*/  IABS R10, R0 ;  /* 0x00000000000a7213 */ /* 0x000fe20000000000 */
[----:B------:R1:W-:Y:S01]  /*01b0*/  STL [R1+0x34], RZ ;  /* 0x000034ff01007387 */ /* 0x0003e20000100800 */
[----:B------:R-:W0:Y:S03]  /*01c0*/  I2F.RP R2, R7 ;  /* 0x0000000700027306 */ /* 0x000e260000209400 */
[----:B------:R1:W-:Y:S04]  /*01d0*/  STL [R1+0x38], RZ ;  /* 0x000038ff01007387 */ /* 0x0003e80000100800 */
[----:B------:R1:W-:Y:S04]  /*01e0*/  STL [R1+0x3c], RZ ;  /* 0x00003cff01007387 */ /* 0x0003e80000100800 */
[----:B------:R1:W-:Y:S01]  /*01f0*/  STL [R1+0x20], RZ ;  /* 0x000020ff01007387 */ /* 0x0003e20000100800 */
[----:B--2---:R-:W-:Y:S01]  /*0200*/  IABS R8, R3 ;  /* 0x0000000300087213 */ /* 0x004fe20000000000 */
[----:B0-----:R-:W0:Y:S02]  /*0210*/  MUFU.RCP R2, R2 ;  /* 0x0000000200027308 */ /* 0x001e240000001000 */
[----:B------:R1:W-:Y:S04]  /*0220*/  STL [R1+0x24], RZ ;  /* 0x000024ff01007387 */ /* 0x0003e80000100800 */
[----:B------:R1:W-:Y:S04]  /*0230*/  STL [R1+0x28], RZ ;  /* 0x000028ff01007387 */ /* 0x0003e80000100800 */
[----:B------:R1:W-:Y:S04]  /*0240*/  STL [R1+0x2c], RZ ;  /* 0x00002cff01007387 */ /* 0x0003e80000100800 */
[----:B------:R1:W-:Y:S01]  /*0250*/  STL [R1+0x10], RZ ;  /* 0x000010ff01007387 */ /* 0x0003e20000100800 */
[----:B0-----:R-:W-:Y:S01]  /*0260*/  IADD3 R4, R2, 0xffffffe, RZ ;  /* 0x0ffffffe02047810 */ /* 0x001fe20007ffe0ff */
[----:B------:R-:W-:-:S02]  /*0270*/  IMAD.MOV R2, RZ, RZ, -R10 ;  /* 0x000000ffff027224 */ /* 0x000fc400078e0a0a */
[----:B------:R1:W-:Y:S01]  /*0280*/  STL [R1+0x14], RZ ;  /* 0x000014ff01007387 */ /* 0x0003e20000100800 */
[----:B------:R0:W2:Y:S03]  /*0290*/  F2I.FTZ.U32.TRUNC.NTZ R5, R4 ;  /* 0x0000000400057305 */ /* 0x0000a6000021f000 */
[----:B------:R1:W-:Y:S04]  /*02a0*/  STL [R1+0x18], RZ ;  /* 0x000018ff01007387 */ /* 0x0003e80000100800 */
[----:B------:R1:W-:Y:S01]  /*02b0*/  STL [R1+0x1c], RZ ;  /* 0x00001cff01007387 */ /* 0x0003e20000100800 */
[----:B0-----:R-:W-:-:S03]  /*02c0*/  IMAD.MOV.U32 R4, RZ, RZ, RZ ;  /* 0x000000ffff047224 */ /* 0x001fc600078e00ff */
[----:B------:R1:W-:Y:S04]  /*02d0*/  STL [R1], RZ ;  /* 0x000000ff01007387 */ /* 0x0003e80000100800 */
[----:B------:R1:W-:Y:S01]  /*02e0*/  STL [R1+0x4], RZ ;  /* 0x000004ff01007387 */ /* 0x0003e20000100800 */
[----:B--2---:R-:W-:-:S03]  /*02f0*/  IMAD.MOV R6, RZ, RZ, -R5 ;  /* 0x000000ffff067224 */ /* 0x004fc600078e0a05 */
[----:B------:R1:W-:Y:S01]  /*0300*/  STL [R1+0x8], RZ ;  /* 0x000008ff01007387 */ /* 0x0003e20000100800 */
[----:B------:R-:W-:Y:S02]  /*0310*/  IMAD R9, R6, R7, RZ ;  /* 0x0000000706097224 */ /* 0x000fe400078e02ff */
[----:B------:R-:W-:Y:S01]  /*0320*/  IMAD.MOV.U32 R6, RZ, RZ, R8 ;  /* 0x000000ffff067224 */ /* 0x000fe200078e0008 */
[----:B------:R1:W-:Y:S01]  /*0330*/  STL [R1+0xc], RZ ;  /* 0x00000cff01007387 */ /* 0x0003e20000100800 */
[----:B------:R-:W-:-:S03]  /*0340*/  IMAD.HI.U32 R5, R5, R9, R4 ;  /* 0x0000000905057227 */ /* 0x000fc600078e0004 */
[----:B------:R1:W-:Y:S03]  /*0350*/  STL [R1+0x50], RZ ;  /* 0x000050ff01007387 */ /* 0x0003e60000100800 */
[----:B------:R-:W-:Y:S01]  /*0360*/  IMAD.HI.U32 R5, R5, R6, RZ ;  /* 0x0000000605057227 */ /* 0x000fe200078e00ff */
[----:B------:R1:W-:Y:S03]  /*0370*/  STL [R1+0x54], RZ ;  /* 0x000054ff01007387 */ /* 0x0003e60000100800 */
[----:B------:R-:W-:Y:S01]  /*0380*/  IMAD R2, R5, R2, R6 ;  /* 0x0000000205027224 */ /* 0x000fe200078e0206 */
[----:B------:R1:W-:Y:S04]  /*0390*/  STL [R1+0x58], RZ ;  /* 0x000058ff01007387 */ /* 0x0003e80000100800 */
[----:B------:R-:W-:Y:S01]  /*03a0*/  ISETP.GT.U32.AND P1, PT, R7, R2, PT ;  /* 0x000000020700720c */ /* 0x000fe20003f24070 */
[----:B------:R1:W-:Y:S04]  /*03b0*/  STL [R1+0x5c], RZ ;  /* 0x00005cff01007387 */ /* 0x0003e80000100800 */
[----:B------:R1:W-:Y:S04]  /*03c0*/  STL [R1+0x60], RZ ;  /* 0x000060ff01007387 */ /* 0x0003e80000100800 */
[----:B------:R1:W-:Y:S04]  /*03d0*/  STL [R1+0x64], RZ ;  /* 0x000064ff01007387 */ /* 0x0003e80000100800 */
[----:B------:R-:W-:Y:S01]  /*03e0*/  @!P1 IMAD.IADD R2, R2, 0x1, -R7 ;  /* 0x0000000102029824 */ /* 0x000fe200078e0a07 */
[----:B------:R-:W-:Y:S01]  /*03f0*/  @!P1 IADD3 R5, R5, 0x1, RZ ;  /* 0x0000000105059810 */ /* 0x000fe20007ffe0ff */
[----:B------:R1:W-:Y:S01]  /*0400*/  STL [R1+0x68], RZ ;  /* 0x000068ff01007387 */ /* 0x0003e20000100800 */
[----:B------:R-:W-:-:S02]  /*0410*/  ISETP.NE.AND P1, PT, R0, RZ, PT ;  /* 0x000000ff0000720c */ /* 0x000fc40003f25270 */
[----:B------:R-:W-:Y:S01]  /*0420*/  ISETP.GE.U32.AND P0, PT, R2, R7, PT ;  /* 0x000000070200720c */ /* 0x000fe20003f06070 */
[----:B------:R1:W-:Y:S01]  /*0430*/  STL [R1+0x6c], RZ ;  /* 0x00006cff01007387 */ /* 0x0003e20000100800 */
[----:B------:R-:W-:-:S03]  /*0440*/  LOP3.LUT R2, R3, R0, RZ, 0x3c, !PT ;  /* 0x0000000003027212 */ /* 0x000fc600078e3cff */
[----:B------:R1:W-:Y:S01]  /*0450*/  STL [R1+0x70], RZ ;  /* 0x000070ff01007387 */ /* 0x0003e20000100800 */
[----:B------:R-:W-:Y:S01]  /*0460*/  ISETP.GE.AND P2, PT, R2, RZ, PT ;  /* 0x000000ff0200720c */ /* 0x000fe20003f46270 */
[----:B------:R-:W-:Y:S02]  /*0470*/  IMAD.MOV.U32 R2, RZ, RZ, c[0x0][0x178] ;  /* 0x00005e00ff027624 */ /* 0x000fe400078e00ff */
[----:B------:R1:W-:Y:S03]  /*0480*/  STL [R1+0x74], RZ ;  /* 0x000074ff01007387 */ /* 0x0003e60000100800 */
[----:B------:R-:W-:Y:S01]  /*0490*/  IADD3 R2, R2, 0x1ff, RZ ;  /* 0x000001ff02027810 */ /* 0x000fe20007ffe0ff */
[----:B------:R1:W-:Y:S01]  /*04a0*/  STL [R1+0x78], RZ ;  /* 0x000078ff01007387 */ /* 0x0003e20000100800 */
[----:B------:R-:W-:-:S03]  /*04b0*/  @P0 IADD3 R5, R5, 0x1, RZ ;  /* 0x0000000105050810 */ /* 0x000fc60007ffe0ff */
[----:B------:R1:W-:Y:S02]  /*04c0*/  STL [R1+0x7c], RZ ;  /* 0x00007cff01007387 */ /* 0x0003e40000100800 */
[----:B------:R-:W-:Y:S01]  /*04d0*/  IMAD.MOV.U32 R4, RZ, RZ, R5 ;  /* 0x000000ffff047224 */ /* 0x000fe200078e0005 */
[----:B------:R-:W-:Y:S01]  /*04e0*/  SHF.R.S32.HI R5, RZ, 0x1f, R2 ;  /* 0x0000001fff057819 */ /* 0x000fe20000011402 */
[----:B------:R1:W-:Y:S02]  /*04f0*/  STL [R1+0x80], RZ ;  /* 0x000080ff01007387 */ /* 0x0003e40000100800 */
[----:B------:R-:W-:Y:S01]  /*0500*/  @!P2 IMAD.MOV R4, RZ, RZ, -R4 ;  /* 0x000000ffff04a224 */ /* 0x000fe200078e0a04 */
[----:B------:R-:W-:Y:S01]  /*0510*/  @!P1 LOP3.LUT R4, RZ, R0, RZ, 0x33, !PT ;  /* 0x00000000ff049212 */ /* 0x000fe200078e33ff */
[----:B------:R1:W-:Y:S01]  /*0520*/  STL [R1+0x84], RZ ;  /* 0x000084ff01007387 */ /* 0x0003e20000100800 */
[----:B------:R-:W-:-:S03]  /*0530*/  LEA.HI R5, R5, R2, RZ, 0x9 ;  /* 0x0000000205057211 */ /* 0x000fc600078f48ff */
[----:B------:R-:W-:Y:S01]  /*0540*/  IMAD.SHL.U32 R2, R4, 0x4, RZ ;  /* 0x0000000404027824 */ /* 0x000fe200078e00ff */
[----:B------:R1:W-:Y:S01]  /*0550*/  STL [R1+0x88], RZ ;  /* 0x000088ff01007387 */ /* 0x0003e20000100800 */
[----:B------:R-:W-:-:S03]  /*0560*/  IMAD.MOV R4, RZ, RZ, -R4 ;  /* 0x000000ffff047224 */ /* 0x000fc600078e0a04 */
[----:B------:R-:W-:Y:S01]  /*0570*/  LEA.HI.SX32 R5, R5, -R2, 0x17 ;  /* 0x8000000205057211 */ /* 0x000fe200078fbaff */
[----:B------:R-:W-:Y:S01]  /*0580*/  IMAD R9, R0, R4, R3 ;  /* 0x0000000400097224 */ /* 0x000fe200078e0203 */
[----:B------:R1:W-:Y:S01]  /*0590*/  STL [R1+0x8c], RZ ;  /* 0x00008cff01007387 */ /* 0x0003e20000100800 */
[----:B------:R-:W-:Y:S01]  /*05a0*/  IMAD.MOV.U32 R4, RZ, RZ, RZ ;  /* 0x000000ffff047224 */ /* 0x000fe200078e00ff */
[----:B------:R-:W-:Y:S02]  /*05b0*/  IMNMX R10, R5, 0x4, PT ;  /* 0x00000004050a7817 */ /* 0x000fe40003800200 */
[----:B------:R1:W-:Y:S02]  /*05c0*/  STL [R1+0xc0], RZ ;  /* 0x0000c0ff01007387 */ /* 0x0003e40000100800 */
[-C--:B------:R-:W-:Y:S02]  /*05d0*/  IABS R8, R10.reuse ;  /* 0x0000000a00087213 */ /* 0x080fe40000000000 */
[----:B------:R-:W-:Y:S01]  /*05e0*/  IABS R0, R10 ;  /* 0x0000000a00007213 */ /* 0x000fe20000000000 */
[----:B------:R1:W-:Y:S01]  /*05f0*/  STL [R1+0xc4], RZ ;  /* 0x0000c4ff01007387 */ /* 0x0003e20000100800 */
[----:B------:R-:W0:Y:S03]  /*0600*/  I2F.RP R6, R8 ;  /* 0x0000000800067306 */ /* 0x000e260000209400 */
[----:B------:R1:W-:Y:S04]  /*0610*/  STL [R1+0xc8], RZ ;  /* 0x0000c8ff01007387 */ /* 0x0003e80000100800 */
[----:B------:R1:W-:Y:S04]  /*0620*/  STL [R1+0xcc], RZ ;  /* 0x0000ccff01007387 */ /* 0x0003e80000100800 */
[----:B------:R1:W-:Y:S04]  /*0630*/  STL [R1+0x110], RZ ;  /* 0x000110ff01007387 */ /* 0x0003e80000100800 */
[----:B------:R1:W-:Y:S01]  /*0640*/  STL [R1+0x114], RZ ;  /* 0x000114ff01007387 */ /* 0x0003e20000100800 */
[----:B0-----:R-:W0:Y:S03]  /*0650*/  MUFU.RCP R6, R6 ;  /* 0x0000000600067308 */ /* 0x001e260000001000 */
[----:B------:R1:W-:Y:S04]  /*0660*/  STL [R1+0x118], RZ ;  /* 0x000118ff01007387 */ /* 0x0003e80000100800 */
[----:B------:R1:W-:Y:S04]  /*0670*/  STL [R1+0x11c], RZ ;  /* 0x00011cff01007387 */ /* 0x0003e80000100800 */
[----:B------:R1:W-:Y:S04]  /*0680*/  STL [R1+0x120], RZ ;  /* 0x000120ff01007387 */ /* 0x0003e80000100800 */
[----:B------:R1:W-:Y:S01]  /*0690*/  STL [R1+0x124], RZ ;  /* 0x000124ff01007387 */ /* 0x0003e20000100800 */
[----:B0-----:R-:W-:-:S03]  /*06a0*/  IADD3 R5, R6, 0xffffffe, RZ ;  /* 0x0ffffffe06057810 */ /* 0x001fc60007ffe0ff */
[----:B------:R1:W-:Y:S03]  /*06b0*/  STL [R1+0x128], RZ ;  /* 0x000128ff01007387 */ /* 0x0003e60000100800 */
[----:B------:R-:W0:Y:S01]  /*06c0*/  F2I.FTZ.U32.TRUNC.NTZ R5, R5 ;  /* 0x0000000500057305 */ /* 0x000e22000021f000 */
[----:B------:R1:W-:Y:S04]  /*06d0*/  STL [R1+0x12c], RZ ;  /* 0x00012cff01007387 */ /* 0x0003e80000100800 */
[----:B------:R1:W-:Y:S04]  /*06e0*/  STL [R1+0x130], RZ ;  /* 0x000130ff01007387 */ /* 0x0003e80000100800 */
[----:B------:R1:W-:Y:S04]  /*06f0*/  STL [R1+0x134], RZ ;  /* 0x000134ff01007387 */ /* 0x0003e80000100800 */
[----:B------:R1:W-:Y:S01]  /*0700*/  STL [R1+0x138], RZ ;  /* 0x000138ff01007387 */ /* 0x0003e20000100800 */
[----:B0-----:R-:W-:-:S03]  /*0710*/  IMAD.MOV R7, RZ, RZ, -R5 ;  /* 0x000000ffff077224 */ /* 0x001fc600078e0a05 */
[----:B------:R1:W-:Y:S01]  /*0720*/  STL [R1+0x13c], RZ ;  /* 0x00013cff01007387 */ /* 0x0003e20000100800 */
[----:B------:R-:W-:Y:S01]  /*0730*/  IMAD.MOV.U32 R3, RZ, RZ, R7 ;  /* 0x000000ffff037224 */ /* 0x000fe200078e0007 */
[----:B------:R-:W-:Y:S02]  /*0740*/  IABS R7, R9 ;  /* 0x0000000900077213 */ /* 0x000fe40000000000 */
[----:B------:R1:W-:Y:S01]  /*0750*/  STL [R1+0x150], RZ ;  /* 0x000150ff01007387 */ /* 0x0003e20000100800 */
[----:B------:R-:W-:-:S03]  /*0760*/  IMAD R3, R3, R8, RZ ;  /* 0x0000000803037224 */ /* 0x000fc600078e02ff */
[----:B------:R1:W-:Y:S01]  /*0770*/  STL [R1+0x154], RZ ;  /* 0x000154ff01007387 */ /* 0x0003e20000100800 */
[----:B------:R-:W-:-:S03]  /*0780*/  IMAD.HI.U32 R4, R5, R3, R4 ;  /* 0x0000000305047227 */ /* 0x000fc600078e0004 */
[----:B------:R1:W-:Y:S01]  /*0790*/  STL [R1+0x158], RZ ;  /* 0x000158ff01007387 */ /* 0x0003e20000100800 */
[----:B------:R-:W-:Y:S02]  /*07a0*/  IMAD.MOV R3, RZ, RZ, -R0 ;  /* 0x000000ffff037224 */ /* 0x000fe400078e0a00 */
[----:B------:R-:W-:Y:S01]  /*07b0*/  IMAD.HI.U32 R0, R4, R7, RZ ;  /* 0x0000000704007227 */ /* 0x000fe200078e00ff */
[----:B------:R1:W-:Y:S03]  /*07c0*/  STL [R1+0x15c], RZ ;  /* 0x00015cff01007387 */ /* 0x0003e60000100800 */
[----:B------:R-:W-:Y:S01]  /*07d0*/  IMAD R3, R0, R3, R7 ;  /* 0x0000000300037224 */ /* 0x000fe200078e0207 */
[----:B------:R1:W-:Y:S01]  /*07e0*/  STL [R1+0x160], RZ ;  /* 0x000160ff01007387 */ /* 0x0003e20000100800 */
[----:B------:R-:W-:-:S03]  /*07f0*/  CS2R R6, SRZ ;  /* 0x0000000000067805 */ /* 0x000fc6000001ff00 */
[----:B------:R-:W-:Y:S01]  /*0800*/  ISETP.GT.U32.AND P1, PT, R8, R3, PT ;  /* 0x000000030800720c */ /* 0x000fe20003f24070 */
[----:B------:R1:W-:Y:S04]  /*0810*/  STL [R1+0x164], RZ ;  /* 0x000164ff01007387 */ /* 0x0003e80000100800 */
[----:B------:R1:W-:Y:S04]  /*0820*/  STL [R1+0x168], RZ ;  /* 0x000168ff01007387 */ /* 0x0003e80000100800 */
[----:B------:R1:W-:Y:S04]  /*0830*/  STL [R1+0x16c], RZ ;  /* 0x00016cff01007387 */ /* 0x0003e80000100800 */
[----:B------:R-:W-:Y:S01]  /*0840*/  @!P1 IMAD.IADD R3, R3, 0x1, -R8 ;  /* 0x0000000103039824 */ /* 0x000fe200078e0a08 */
[----:B------:R1:W-:Y:S01]  /*0850*/  STL [R1+0x170], RZ ;  /* 0x000170ff01007387 */ /* 0x0003e20000100800 */
[----:B------:R-:W-:-:S02]  /*0860*/  @!P1 IADD3 R0, R0, 0x1, RZ ;  /* 0x0000000100009810 */ /* 0x000fc40007ffe0ff */
[----:B------:R-:W-:Y:S01]  /*0870*/  ISETP.NE.AND P1, PT, R10, RZ, PT ;  /* 0x000000ff0a00720c */ /* 0x000fe20003f25270 */
[----:B------:R1:W-:Y:S01]  /*0880*/  STL [R1+0x174], RZ ;  /* 0x000174ff01007387 */ /* 0x0003e20000100800 */
[----:B------:R-:W-:Y:S02]  /*0890*/  ISETP.GE.U32.AND P0, PT, R3, R8, PT ;  /* 0x000000080300720c */ /* 0x000fe40003f06070 */
[----:B------:R-:W-:Y:S01]  /*08a0*/  LOP3.LUT R3, R9, R10, RZ, 0x3c, !PT ;  /* 0x0000000a09037212 */ /* 0x000fe200078e3cff */
[----:B------:R1:W-:Y:S03]  /*08b0*/  STL [R1+0x178], RZ ;  /* 0x000178ff01007387 */ /* 0x0003e60000100800 */
[----:B------:R-:W-:Y:S01]  /*08c0*/  ISETP.GE.AND P2, PT, R3, RZ, PT ;  /* 0x000000ff0300720c */ /* 0x000fe20003f46270 */
[----:B------:R1:W-:Y:S01]  /*08d0*/  STL [R1+0x17c], RZ ;  /* 0x00017cff01007387 */ /* 0x0003e20000100800 */
[----:B------:R-:W-:-:S03]  /*08e0*/  IMAD.MOV.U32 R3, RZ, RZ, c[0x0][0x180] ;  /* 0x00006000ff037624 */ /* 0x000fc600078e00ff */
[----:B------:R1:W-:Y:S02]  /*08f0*/  STL [R1+0x1c0], RZ ;  /* 0x0001c0ff01007387 */ /* 0x0003e40000100800 */
[----:B------:R-:W-:Y:S02]  /*0900*/  @P0 IADD3 R0, R0, 0x1, RZ ;  /* 0x0000000100000810 */ /* 0x000fe40007ffe0ff */
[----:B------:R1:W-:Y:S01]  /*0910*/  STL [R1+0x1c4], RZ ;  /* 0x0001c4ff01007387 */ /* 0x0003e20000100800 */
[----:B------:R-:W-:-:S03]  /*0920*/  IADD3 R3, R3, 0x1f, RZ ;  /* 0x0000001f03037810 */ /* 0x000fc60007ffe0ff */
[----:B------:R1:W-:Y:S01]  /*0930*/  STL [R1+0x1c8], RZ ;  /* 0x0001c8ff01007387 */ /* 0x0003e20000100800 */
[----:B------:R-:W-:Y:S01]  /*0940*/  @!P2 IMAD.MOV R0, RZ, RZ, -R0 ;  /* 0x000000ffff00a224 */ /* 0x000fe200078e0a00 */
[----:B------:R-:W-:Y:S02]  /*0950*/  @!P1 LOP3.LUT R0, RZ, R10, RZ, 0x33, !PT ;  /* 0x0000000aff009212 */ /* 0x000fe400078e33ff */
[----:B------:R1:W-:Y:S01]  /*0960*/  STL [R1+0x1cc], RZ ;  /* 0x0001ccff01007387 */ /* 0x0003e20000100800 */
[----:B------:R-:W-:Y:S02]  /*0970*/  ISETP.GE.AND P0, PT, R3, 0x20, PT ;  /* 0x000000200300780c */ /* 0x000fe40003f06270 */
[----:B------:R-:W-:Y:S01]  /*0980*/  IMAD.MOV R5, RZ, RZ, -R0 ;  /* 0x000000ffff057224 */ /* 0x000fe200078e0a00 */
[----:B------:R1:W-:Y:S01]  /*0990*/  STL [R1+0x260], RZ ;  /* 0x000260ff01007387 */ /* 0x0003e20000100800 */
[----:B------:R-:W-:Y:S02]  /*09a0*/  IMAD.SHL.U32 R0, R0, 0x40, RZ ;  /* 0x0000004000007824 */ /* 0x000fe400078e00ff */
[----:B------:R-:W-:Y:S01]  /*09b0*/  IMAD R5, R10, R5, R9 ;  /* 0x000000050a057224 */ /* 0x000fe200078e0209 */
[----:B------:R1:W-:Y:S01]  /*09c0*/  STL [R1+0x264], RZ ;  /* 0x000264ff01007387 */ /* 0x0003e20000100800 */
[----:B------:R-:W-:Y:S01]  /*09d0*/  CS2R R8, SRZ ;  /* 0x0000000000087805 */ /* 0x000fe2000001ff00 */
[----:B------:R-:W-:Y:S01]  /*09e0*/  CS2R R10, SRZ ;  /* 0x00000000000a7805 */ /* 0x000fe2000001ff00 */
[----:B------:R-:W-:Y:S01]  /*09f0*/  IMAD.IADD R2, R2, 0x1, R5 ;  /* 0x0000000102027824 */ /* 0x000fe200078e0205 */
[----:B------:R1:W-:Y:S01]  /*0a00*/  STL [R1+0x268], RZ ;  /* 0x000268ff01007387 */ /* 0x0003e20000100800 */
[----:B------:R-:W-:-:S02]  /*0a10*/  CS2R R4, SRZ ;  /* 0x0000000000047805 */ /* 0x000fc4000001ff00 */
[----:B------:R-:W-:Y:S01]  /*0a20*/  IMAD R28, R2, 0x200, R28 ;  /* 0x00000200021c7824 */ /* 0x000fe200078e021c */
[----:B------:R1:W-:Y:S04]  /*0a30*/  STL [R1+0x26c], RZ ;  /* 0x00026cff01007387 */ /* 0x0003e80000100800 */
[----:B------:R1:W-:Y:S01]  /*0a40*/  STL [R1+0x270], RZ ;  /* 0x000270ff01007387 */ /* 0x0003e20000100800 */
[C---:B------:R-:W-:Y:S02]  /*0a50*/  IADD3 R2, R28.reuse, 0x100, RZ ;  /* 0x000001001c027810 */ /* 0x040fe40007ffe0ff */
[C---:B------:R-:W-:Y:S01]  /*0a60*/  IADD3 R29, R28.reuse, 0x80, RZ ;  /* 0x000000801c1d7810 */ /* 0x040fe20007ffe0ff */
[----:B------:R1:W-:Y:S01]  /*0a70*/  STL [R1+0x274], RZ ;  /* 0x000274ff01007387 */ /* 0x0003e20000100800 */
[----:B------:R-:W-:-:S03]  /*0a80*/  IADD3 R3, R28, 0x180, RZ ;  /* 0x000001801c037810 */ /* 0x000fc60007ffe0ff */
[----:B------:R1:W-:Y:S04]  /*0a90*/  STL [R1+0x278], RZ ;  /* 0x000278ff01007387 */ /* 0x0003e80000100800 */
        /* <DEDUP_REMOVED lines=29> */
[----:B------:R1:W-:Y:S04]  /*0c70*/  STL [R1+0x66c], R28 ;  /* 0x00066c1c01007387 */ /* 0x0003e80000100800 */
[----:B------:R1:W-:Y:S04]  /*0c80*/  STL [R1+0xa50], R0 ;  /* 0x000a500001007387 */ /* 0x0003e80000100800 */
[----:B------:R1:W-:Y:S04]  /*0c90*/  STL [R1+0xa88], R2 ;  /* 0x000a880201007387 */ /* 0x0003e80000100800 */
[----:B------:R1:W-:Y:S04]  /*0ca0*/  STL [R1+0xa54], R29 ;  /* 0x000a541d01007387 */ /* 0x0003e80000100800 */
[----:B------:R1:W-:Y:S01]  /*0cb0*/  STL [R1+0xa68], R3 ;  /* 0x000a680301007387 */ /* 0x0003e20000100800 */
[----:B------:R-:W-:Y:S05]  /*0cc0*/  @!P0 BRA `(.L_x_0) ;  /* 0x00012f9000008947 */ /* 0x000fea0003800000 */
[----:B------:R-:W-:Y:S01]  /*0cd0*/  IMAD.MOV.U32 R24, RZ, RZ, R0 ;  /* 0x000000ffff187224 */ /* 0x000fe200078e0000 */
[----:B-1----:R-:W-:Y:S01]  /*0ce0*/  IABS R0, c[0x0][0x178] ;  /* 0x00005e0000007a13 */ /* 0x002fe20000000000 */
[----:B------:R-:W-:Y:S01]  /*0cf0*/  IMAD.MOV.U32 R26, RZ, RZ, R3 ;  /* 0x000000ffff1a7224 */ /* 0x000fe200078e0003 */
[----:B------:R-:W-:Y:S01]  /*0d00*/  IABS R3, c[0x0][0x17c] ;  /* 0x00005f0000037a13 */ /* 0x000fe20000000000 */
[----:B------:R-:W-:Y:S01]  /*0d10*/  IMAD.MOV.U32 R27, RZ, RZ, R2 ;  /* 0x000000ffff1b7224 */ /* 0x000fe200078e0002 */
[----:B------:R-:W0:Y:S01]  /*0d20*/  I2F.RP R8, R0 ;  /* 0x0000000000087306 */ /* 0x000e220000209400 */
[----:B------:R-:W-:Y:S01]  /*0d30*/  IABS R11, R29 ;  /* 0x0000001d000b7213 */ /* 0x000fe20000000000 */
[----:B------:R-:W1:Y:S01]  /*0d40*/  S2R R25, SR_TID.X ;  /* 0x0000000000197919 */ /* 0x000e620000002100 */
[----:B------:R-:W-:-:S02]  /*0d50*/  IABS R17, R26 ;  /* 0x0000001a00117213 */ /* 0x000fc40000000000 */
[----:B------:R-:W-:-:S03]  /*0d60*/  IABS R15, R27 ;  /* 0x0000001b000f7213 */ /* 0x000fc60000000000 */
[----:B------:R-:W2:Y:S08]  /*0d70*/  I2F.RP R2, R3 ;  /* 0x0000000300027306 */ /* 0x000eb00000209400 */
[----:B0-----:R-:W0:Y:S08]  /*0d80*/  MUFU.RCP R8, R8 ;  /* 0x0000000800087308 */ /* 0x001e300000001000 */
[----:B--2---:R-:W2:Y:S01]  /*0d90*/  MUFU.RCP R2, R2 ;  /* 0x0000000200027308 */ /* 0x004ea20000001000 */
[----:B-1----:R-:W-:-:S04]  /*0da0*/  LOP3.LUT R25, R25, 0x60, RZ, 0xc0, !PT ;  /* 0x0000006019197812 */ /* 0x002fc800078ec0ff */
[----:B------:R-:W-:Y:S02]  /*0db0*/  LEA.HI R13, R25, R24, RZ, 0x1b ;  /* 0x00000018190d7211 */ /* 0x000fe400078fd8ff */
[----:B0-----:R-:W-:Y:S02]  /*0dc0*/  IADD3 R6, R8, 0xffffffe, RZ ;  /* 0x0ffffffe08067810 */ /* 0x001fe40007ffe0ff */
[C---:B------:R-:W-:Y:S02]  /*0dd0*/  IADD3 R14, R13.reuse, 0x34, RZ ;  /* 0x000000340d0e7810 */ /* 0x040fe40007ffe0ff */
[----:B------:R0:W1:Y:S01]  /*0de0*/  F2I.FTZ.U32.TRUNC.NTZ R7, R6 ;  /* 0x0000000600077305 */ /* 0x000062000021f000 */
[C---:B------:R-:W-:Y:S02]  /*0df0*/  IADD3 R12, R13.reuse, 0x38, RZ ;  /* 0x000000380d0c7810 */ /* 0x040fe40007ffe0ff */
[----:B------:R-:W-:Y:S02]  /*0e00*/  IADD3 R21, R13, 0x20, RZ ;  /* 0x000000200d157810 */ /* 0x000fe40007ffe0ff */
[----:B--2---:R-:W-:-:S02]  /*0e10*/  IADD3 R4, R2, 0xffffffe, RZ ;  /* 0x0ffffffe02047810 */ /* 0x004fc40007ffe0ff */
[----:B------:R-:W-:Y:S02]  /*0e20*/  ISETP.GE.AND P6, PT, R12, RZ, PT ;  /* 0x000000ff0c00720c */ /* 0x000fe40003fc6270 */
[----:B------:R2:W3:Y:S01]  /*0e30*/  F2I.FTZ.U32.TRUNC.NTZ R5, R4 ;  /* 0x0000000400057305 */ /* 0x0004e2000021f000 */
[----:B0-----:R-:W-:Y:S01]  /*0e40*/  IMAD.MOV.U32 R6, RZ, RZ, RZ ;  /* 0x000000ffff067224 */ /* 0x001fe200078e00ff */
[----:B------:R-:W-:Y:S01]  /*0e50*/  IADD3 R20, R13, 0x24, RZ ;  /* 0x000000240d147810 */ /* 0x000fe20007ffe0ff */
[----:B-1----:R-:W-:Y:S02]  /*0e60*/  IMAD.MOV R9, RZ, RZ, -R7 ;  /* 0x000000ffff097224 */ /* 0x002fe400078e0a07 */
[----:B--2---:R-:W-:Y:S02]  /*0e70*/  IMAD.MOV.U32 R4, RZ, RZ, RZ ;  /* 0x000000ffff047224 */ /* 0x004fe400078e00ff */
[----:B------:R-:W-:-:S04]  /*0e80*/  IMAD R9, R9, R0, RZ ;  /* 0x0000000009097224 */ /* 0x000fc800078e02ff */
[----:B------:R-:W-:Y:S01]  /*0e90*/  IMAD.HI.U32 R8, R7, R9, R6 ;  /* 0x0000000907087227 */ /* 0x000fe200078e0006 */
[----:B------:R-:W-:-:S03]  /*0ea0*/  IABS R7, R28 ;  /* 0x0000001c00077213 */ /* 0x000fc60000000000 */
[----:B---3--:R-:W-:Y:S02]  /*0eb0*/  IMAD.MOV R6, RZ, RZ, -R5 ;  /* 0x000000ffff067224 */ /* 0x008fe400078e0a05 */
[----:B------:R-:W-:-:S04]  /*0ec0*/  IMAD.HI.U32 R10, R8, R11, RZ ;  /* 0x0000000b080a7227 */ /* 0x000fc800078e00ff */
[----:B------:R-:W-:Y:S02]  /*0ed0*/  IMAD R9, R6, R3, RZ ;  /* 0x0000000306097224 */ /* 0x000fe400078e02ff */
[----:B------:R-:W-:-:S04]  /*0ee0*/  IMAD.HI.U32 R6, R8, R15, RZ ;  /* 0x0000000f08067227 */ /* 0x000fc800078e00ff */
[----:B------:R-:W-:Y:S02]  /*0ef0*/  IMAD.MOV R6, RZ, RZ, -R6 ;  /* 0x000000ffff067224 */ /* 0x000fe400078e0a06 */
[----:B------:R-:W-:Y:S02]  /*0f00*/  IMAD.MOV R10, RZ, RZ, -R10 ;  /* 0x000000ffff0a7224 */ /* 0x000fe400078e0a0a */
[C---:B------:R-:W-:Y:S02]  /*0f10*/  IMAD R15, R0.reuse, R6, R15 ;  /* 0x00000006000f7224 */ /* 0x040fe400078e020f */
[----:B------:R-:W-:Y:S02]  /*0f20*/  IMAD R11, R0, R10, R11 ;  /* 0x0000000a000b7224 */ /* 0x000fe400078e020b */
[----:B------:R-:W-:Y:S01]  /*0f30*/  IMAD.HI.U32 R2, R8, R17, RZ ;  /* 0x0000001108027227 */ /* 0x000fe200078e00ff */
[C---:B------:R-:W-:Y:S02]  /*0f40*/  ISETP.GT.U32.AND P1, PT, R0.reuse, R15, PT ;  /* 0x0000000f0000720c */ /* 0x040fe40003f24070 */
[----:B------:R-:W-:Y:S01]  /*0f50*/  ISETP.GT.U32.AND P3, PT, R0, R11, PT ;  /* 0x0000000b0000720c */ /* 0x000fe20003f64070 */
[----:B------:R-:W-:-:S04]  /*0f60*/  IMAD.HI.U32 R8, R8, R7, RZ ;  /* 0x0000000708087227 */ /* 0x000fc800078e00ff */
[----:B------:R-:W-:Y:S02]  /*0f70*/  IMAD.MOV R2, RZ, RZ, -R2 ;  /* 0x000000ffff027224 */ /* 0x000fe400078e0a02 */
[----:B------:R-:W-:Y:S02]  /*0f80*/  IMAD.MOV R8, RZ, RZ, -R8 ;  /* 0x000000ffff087224 */ /* 0x000fe400078e0a08 */
[C---:B------:R-:W-:Y:S01]  /*0f90*/  IMAD R17, R0.reuse, R2, R17 ;  /* 0x0000000200117224 */ /* 0x040fe200078e0211 */
[----:B------:R-:W-:Y:S01]  /*0fa0*/  IABS R2, R14 ;  /* 0x0000000e00027213 */ /* 0x000fe20000000000 */
[C---:B------:R-:W-:Y:S02]  /*0fb0*/  IMAD R7, R0.reuse, R8, R7 ;  /* 0x0000000800077224 */ /* 0x040fe400078e0207 */
[--C-:B------:R-:W-:Y:S01]  /*0fc0*/  @!P1 IMAD.IADD R15, R15, 0x1, -R0.reuse ;  /* 0x000000010f0f9824 */ /* 0x100fe200078e0a00 */
[C---:B------:R-:W-:Y:S01]  /*0fd0*/  ISETP.GT.U32.AND P0, PT, R0.reuse, R17, PT ;  /* 0x000000110000720c */ /* 0x040fe20003f04070 */
[----:B------:R-:W-:Y:S01]  /*0fe0*/  @!P3 IMAD.IADD R11, R11, 0x1, -R0 ;  /* 0x000000010b0bb824 */ /* 0x000fe200078e0a00 */
[C---:B------:R-:W-:Y:S01]  /*0ff0*/  ISETP.GT.U32.AND P4, PT, R0.reuse, R7, PT ;  /* 0x000000070000720c */ /* 0x040fe20003f84070 */
[----:B------:R-:W-:Y:S01]  /*1000*/  IMAD.HI.U32 R9, R5, R9, R4 ;  /* 0x0000000905097227 */ /* 0x000fe200078e0004 */
[----:B------:R-:W-:-:S02]  /*1010*/  ISETP.GT.U32.AND P3, PT, R0, R15, PT ;  /* 0x0000000f0000720c */ /* 0x000fc40003f64070 */
[----:B------:R-:W-:Y:S02]  /*1020*/  IADD3 R5, R13, 0x3c, RZ ;  /* 0x0000003c0d057810 */ /* 0x000fe40007ffe0ff */
[----:B------:R-:W-:Y:S01]  /*1030*/  IABS R4, R12 ;  /* 0x0000000c00047213 */ /* 0x000fe20000000000 */
[----:B------:R-:W-:Y:S01]  /*1040*/  IMAD.HI.U32 R10, R9, R2, RZ ;  /* 0x00000002090a7227 */ /* 0x000fe200078e00ff */
[----:B------:R-:W-:Y:S02]  /*1050*/  IABS R6, R5 ;  /* 0x0000000500067213 */ /* 0x000fe40000000000 */
[----:B------:R-:W-:Y:S01]  /*1060*/  ISETP.GE.AND P2, PT, R5, RZ, PT ;  /* 0x000000ff0500720c */ /* 0x000fe20003f46270 */
[--C-:B------:R-:W-:Y:S01]  /*1070*/  @!P0 IMAD.IADD R17, R17, 0x1, -R0.reuse ;  /* 0x0000000111118824 */ /* 0x100fe200078e0a00 */
[----:B------:R-:W-:Y:S01]  /*1080*/  IADD3 R12, R13, 0x30, RZ ;  /* 0x000000300d0c7810 */ /* 0x000fe20007ffe0ff */
[--C-:B------:R-:W-:Y:S01]  /*1090*/  @!P4 IMAD.IADD R7, R7, 0x1, -R0.reuse ;  /* 0x000000010707c824 */ /* 0x100fe200078e0a00 */
[C---:B------:R-:W-:Y:S01]  /*10a0*/  ISETP.GT.U32.AND P4, PT, R0.reuse, R11, PT ;  /* 0x0000000b0000720c */ /* 0x040fe20003f84070 */
[----:B------:R-:W-:Y:S01]  /*10b0*/  @!P3 IMAD.IADD R15, R15, 0x1, -R0 ;  /* 0x000000010f0fb824 */ /* 0x000fe200078e0a00 */
[----:B------:R-:W-:Y:S01]  /*10c0*/  ISETP.GT.U32.AND P0, PT, R0, R17, PT ;  /* 0x000000110000720c */ /* 0x000fe20003f04070 */
[----:B------:R-:W-:Y:S01]  /*10d0*/  IMAD.HI.U32 R5, R9, R6, RZ ;  /* 0x0000000609057227 */ /* 0x000fe200078e00ff */
[----:B------:R-:W-:-:S02]  /*10e0*/  ISETP.GE.AND P3, PT, R27, RZ, PT ;  /* 0x000000ff1b00720c */ /* 0x000fc40003f66270 */
[----:B------:R-:W-:Y:S01]  /*10f0*/  ISETP.GT.U32.AND P5, PT, R0, R7, PT ;  /* 0x000000070000720c */ /* 0x000fe20003fa4070 */
[----:B------:R-:W-:Y:S01]  /*1100*/  IMAD.MOV R5, RZ, RZ, -R5 ;  /* 0x000000ffff057224 */ /* 0x000fe200078e0a05 */
[----:B------:R-:W-:Y:S01]  /*1110*/  ISETP.GE.AND P1, PT, R14, RZ, PT ;  /* 0x000000ff0e00720c */ /* 0x000fe20003f26270 */
[----:B------:R-:W-:Y:S01]  /*1120*/  IMAD.MOV R10, RZ, RZ, -R10 ;  /* 0x000000ffff0a7224 */ /* 0x000fe200078e0a0a */
[----:B------:R-:W-:Y:S01]  /*1130*/  IADD3 R14, R13, 0x2c, RZ ;  /* 0x0000002c0d0e7810 */ /* 0x000fe20007ffe0ff */
[----:B------:R-:W-:Y:S02]  /*1140*/  IMAD R6, R3, R5, R6 ;  /* 0x0000000503067224 */ /* 0x000fe400078e0206 */
[--C-:B------:R-:W-:Y:S01]  /*1150*/  @!P4 IMAD.IADD R11, R11, 0x1, -R0.reuse ;  /* 0x000000010b0bc824 */ /* 0x100fe200078e0a00 */
[----:B------:R-:W-:Y:S01]  /*1160*/  ISETP.GE.AND P4, PT, R29, RZ, PT ;  /* 0x000000ff1d00720c */ /* 0x000fe20003f86270 */
[--C-:B------:R-:W-:Y:S01]  /*1170*/  @!P0 IMAD.IADD R17, R17, 0x1, -R0.reuse ;  /* 0x0000000111118824 */ /* 0x100fe200078e0a00 */
[----:B------:R-:W-:Y:S01]  /*1180*/  ISETP.GE.AND P0, PT, R26, RZ, PT ;  /* 0x000000ff1a00720c */ /* 0x000fe20003f06270 */
[----:B------:R-:W-:Y:S01]  /*1190*/  @!P3 IMAD.MOV R15, RZ, RZ, -R15 ;  /* 0x000000ffff0fb224 */ /* 0x000fe200078e0a0f */
[----:B------:R-:W-:Y:S01]  /*11a0*/  ISETP.GE.AND P3, PT, R28, RZ, PT ;  /* 0x000000ff1c00720c */ /* 0x000fe20003f66270 */
[----:B------:R-:W-:Y:S01]  /*11b0*/  @!P5 IMAD.IADD R7, R7, 0x1, -R0 ;  /* 0x000000010707d824 */ /* 0x000fe200078e0a00 */
[C---:B------:R-:W-:Y:S01]  /*11c0*/  ISETP.GT.U32.AND P5, PT, R3.reuse, R6, PT ;  /* 0x000000060300720c */ /* 0x040fe20003fa4070 */
[----:B------:R-:W-:Y:S01]  /*11d0*/  IMAD R5, R3, R10, R2 ;  /* 0x0000000a03057224 */ /* 0x000fe200078e0202 */
[----:B------:R-:W-:Y:S01]  /*11e0*/  LOP3.LUT R10, RZ, c[0x0][0x178], RZ, 0x33, !PT ;  /* 0x00005e00ff0a7a12 */ /* 0x000fe200078e33ff */
[----:B------:R-:W-:Y:S01]  /*11f0*/  IMAD.MOV.U32 R19, RZ, RZ, R7 ;  /* 0x000000ffff137224 */ /* 0x000fe200078e0007 */
[----:B------:R-:W-:Y:S01]  /*1200*/  IABS R0, R14 ;  /* 0x0000000e00007213 */ /* 0x000fe20000000000 */
[----:B------:R-:W-:Y:S01]  /*1210*/  IMAD.HI.U32 R8, R9, R4, RZ ;  /* 0x0000000409087227 */ /* 0x000fe200078e00ff */
[----:B------:R-:W-:-:S02]  /*1220*/  IADD3 R29, R13, 0x14, RZ ;  /* 0x000000140d1d7810 */ /* 0x000fc40007ffe0ff */
[----:B------:R-:W-:Y:S01]  /*1230*/  IADD3 R28, R13, 0x10, RZ ;  /* 0x000000100d1c7810 */ /* 0x000fe20007ffe0ff */
[----:B------:R-:W-:Y:S02]  /*1240*/  @!P0 IMAD.MOV R17, RZ, RZ, -R17 ;  /* 0x000000ffff118224 */ /* 0x000fe400078e0a11 */
[----:B------:R-:W-:Y:S01]  /*1250*/  @!P4 IMAD.MOV R11, RZ, RZ, -R11 ;  /* 0x000000ffff0bc224 */ /* 0x000fe200078e0a0b */
[----:B------:R-:W-:Y:S01]  /*1260*/  ISETP.NE.AND P4, PT, RZ, c[0x0][0x178], PT ;  /* 0x00005e00ff007a0c */ /* 0x000fe20003f85270 */
[----:B------:R-:W-:Y:S01]  /*1270*/  @!P3 IMAD.MOV R19, RZ, RZ, -R19 ;  /* 0x000000ffff13b224 */ /* 0x000fe200078e0a13 */
[----:B------:R-:W-:Y:S01]  /*1280*/  ISETP.GE.AND P3, PT, R12, RZ, PT ;  /* 0x000000ff0c00720c */ /* 0x000fe20003f66270 */
[----:B------:R-:W-:Y:S01]  /*1290*/  IMAD.MOV R8, RZ, RZ, -R8 ;  /* 0x000000ffff087224 */ /* 0x000fe200078e0a08 */
[C---:B------:R-:W-:Y:S01]  /*12a0*/  SEL R16, R10.reuse, R17, !P4 ;  /* 0x000000110a107207 */ /* 0x040fe20006000000 */
[----:B------:R-:W-:Y:S01]  /*12b0*/  IMAD.HI.U32 R7, R9, R0, RZ ;  /* 0x0000000009077227 */ /* 0x000fe200078e00ff */
[----:B------:R-:W-:-:S02]  /*12c0*/  SEL R15, R10, R15, !P4 ;  /* 0x0000000f0a0f7207 */ /* 0x000fc40006000000 */
[C---:B------:R-:W-:Y:S01]  /*12d0*/  SEL R11, R10.reuse, R11, !P4 ;  /* 0x0000000b0a0b7207 */ /* 0x040fe20006000000 */
[C---:B------:R-:W-:Y:S01]  /*12e0*/  IMAD R4, R3.reuse, R8, R4 ;  /* 0x0000000803047224 */ /* 0x040fe200078e0204 */
[----:B------:R-:W-:Y:S01]  /*12f0*/  SEL R10, R10, R19, !P4 ;  /* 0x000000130a0a7207 */ /* 0x000fe20006000000 */
[----:B------:R-:W-:Y:S01]  /*1300*/  @!P5 IMAD.IADD R6, R6, 0x1, -R3 ;  /* 0x000000010606d824 */ /* 0x000fe200078e0a03 */
[C---:B------:R-:W-:Y:S01]  /*1310*/  ISETP.GT.U32.AND P4, PT, R3.reuse, R5, PT ;  /* 0x000000050300720c */ /* 0x040fe20003f84070 */
[----:B------:R-:W-:Y:S01]  /*1320*/  IMAD.MOV R7, RZ, RZ, -R7 ;  /* 0x000000ffff077224 */ /* 0x000fe200078e0a07 */
[----:B------:R-:W-:Y:S01]  /*1330*/  IABS R8, R12 ;  /* 0x0000000c00087213 */ /* 0x000fe20000000000 */
[----:B------:R0:W-:Y:S01]  /*1340*/  STL [R1+0xc], R16 ;  /* 0x00000c1001007387 */ /* 0x0001e20000100800 */
[C---:B------:R-:W-:Y:S01]  /*1350*/  ISETP.GT.U32.AND P0, PT, R3.reuse, R4, PT ;  /* 0x000000040300720c */ /* 0x040fe20003f04070 */
[C---:B------:R-:W-:Y:S01]  /*1360*/  IMAD R7, R3.reuse, R7, R0 ;  /* 0x0000000703077224 */ /* 0x040fe200078e0200 */
[----:B------:R-:W-:Y:S01]  /*1370*/  ISETP.GT.U32.AND P5, PT, R3, R6, PT ;  /* 0x000000060300720c */ /* 0x000fe20003fa4070 */
[----:B------:R-:W-:Y:S01]  /*1380*/  IMAD.HI.U32 R2, R9, R8, RZ ;  /* 0x0000000809027227 */ /* 0x000fe200078e00ff */
[C---:B------:R-:W-:Y:S01]  /*1390*/  IADD3 R12, R13.reuse, 0x28, RZ ;  /* 0x000000280d0c7810 */ /* 0x040fe20007ffe0ff */
[----:B------:R1:W-:Y:S01]  /*13a0*/  STL [R1+0x8], R15 ;  /* 0x0000080f01007387 */ /* 0x0003e20000100800 */
[----:B------:R-:W-:Y:S01]  /*13b0*/  IADD3 R19, R13, 0x1c, RZ ;  /* 0x0000001c0d137810 */ /* 0x000fe20007ffe0ff */
[----:B------:R-:W-:-:S02]  /*13c0*/  IMAD.MOV R2, RZ, RZ, -R2 ;  /* 0x000000ffff027224 */ /* 0x000fc400078e0a02 */
[--C-:B------:R-:W-:Y:S01]  /*13d0*/  @!P4 IMAD.IADD R5, R5, 0x1, -R3.reuse ;  /* 0x000000010505c824 */ /* 0x100fe200078e0a03 */
[----:B0-----:R-:W-:Y:S01]  /*13e0*/  IABS R16, R21 ;  /* 0x0000001500107213 */ /* 0x001fe20000000000 */
[C---:B------:R-:W-:Y:S01]  /*13f0*/  IMAD R8, R3.reuse, R2, R8 ;  /* 0x0000000203087224 */ /* 0x040fe200078e0208 */
[----:B------:R-:W-:Y:S01]  /*1400*/  STL [R1+0x4], R11 ;  /* 0x0000040b01007387 */ /* 0x000fe20000100800 */
[--C-:B------:R-:W-:Y:S01]  /*1410*/  @!P0 IMAD.IADD R4, R4, 0x1, -R3.reuse ;  /* 0x0000000104048824 */ /* 0x100fe200078e0a03 */
[----:B------:R-:W-:Y:S01]  /*1420*/  ISETP.GT.U32.AND P4, PT, R3, R5, PT ;  /* 0x000000050300720c */ /* 0x000fe20003f84070 */
[----:B------:R-:W-:Y:S01]  /*1430*/  @!P5 IMAD.IADD R6, R6, 0x1, -R3 ;  /* 0x000000010606d824 */ /* 0x000fe200078e0a03 */
[----:B------:R0:W-:Y:S01]  /*1440*/  STL [R1], R10 ;  /* 0x0000000a01007387 */ /* 0x0001e20000100800 */
[----:B------:R-:W-:Y:S01]  /*1450*/  ISETP.GE.AND P5, PT, R14, RZ, PT ;  /* 0x000000ff0e00720c */ /* 0x000fe20003fa6270 */
[----:B------:R-:W-:Y:S01]  /*1460*/  IMAD.HI.U32 R17, R9, R16, RZ ;  /* 0x0000001009117227 */ /* 0x000fe200078e00ff */
[----:B------:R-:W-:-:S02]  /*1470*/  ISETP.GT.U32.AND P0, PT, R3, R4, PT ;  /* 0x000000040300720c */ /* 0x000fc40003f04070 */
[----:B------:R-:W-:Y:S01]  /*1480*/  IABS R14, R19 ;  /* 0x00000013000e7213 */ /* 0x000fe20000000000 */
[----:B------:R-:W-:Y:S01]  /*1490*/  @!P2 IMAD.MOV R6, RZ, RZ, -R6 ;  /* 0x000000ffff06a224 */ /* 0x000fe200078e0a06 */
[----:B-1----:R-:W-:Y:S01]  /*14a0*/  IABS R15, R20 ;  /* 0x00000014000f7213 */ /* 0x002fe20000000000 */
[----:B------:R-:W-:Y:S01]  /*14b0*/  IMAD.MOV R17, RZ, RZ, -R17 ;  /* 0x000000ffff117224 */ /* 0x000fe200078e0a11 */
[----:B0-----:R-:W-:Y:S02]  /*14c0*/  IADD3 R10, R13, 0x18, RZ ;  /* 0x000000180d0a7810 */ /* 0x001fe40007ffe0ff */
[----:B------:R-:W-:Y:S01]  /*14d0*/  @!P4 IMAD.IADD R5, R5, 0x1, -R3 ;  /* 0x000000010505c824 */ /* 0x000fe200078e0a03 */
[----:B------:R-:W-:Y:S01]  /*14e0*/  ISETP.GT.U32.AND P4, PT, R3, R8, PT ;  /* 0x000000080300720c */ /* 0x000fe20003f84070 */
[----:B------:R-:W-:Y:S01]  /*14f0*/  IMAD.HI.U32 R2, R9, R14, RZ ;  /* 0x0000000e09027227 */ /* 0x000fe200078e00ff */
[----:B------:R-:W-:-:S03]  /*1500*/  IABS R11, R10 ;  /* 0x0000000a000b7213 */ /* 0x000fc60000000000 */
[----:B------:R-:W-:Y:S01]  /*1510*/  @!P0 IMAD.IADD R4, R4, 0x1, -R3 ;  /* 0x0000000104048824 */ /* 0x000fe200078e0a03 */
[----:B------:R-:W-:Y:S01]  /*1520*/  ISETP.GE.AND P0, PT, R12, RZ, PT ;  /* 0x000000ff0c00720c */ /* 0x000fe20003f06270 */
[----:B------:R-:W-:Y:S01]  /*1530*/  IMAD R16, R3, R17, R16 ;  /* 0x0000001103107224 */ /* 0x000fe200078e0210 */
[----:B------:R-:W-:Y:S01]  /*1540*/  IABS R12, R12 ;  /* 0x0000000c000c7213 */ /* 0x000fe20000000000 */
[----:B------:R-:W-:Y:S01]  /*1550*/  @!P6 IMAD.MOV R4, RZ, RZ, -R4 ;  /* 0x000000ffff04e224 */ /* 0x000fe200078e0a04 */
[----:B------:R-:W-:Y:S01]  /*1560*/  IADD3 R17, R13, 0x8, RZ ;  /* 0x000000080d117810 */ /* 0x000fe20007ffe0ff */
[----:B------:R-:W-:-:S03]  /*1570*/  IMAD.HI.U32 R0, R9, R11, RZ ;  /* 0x0000000b09007227 */ /* 0x000fc600078e00ff */
[----:B------:R-:W-:Y:S01]  /*1580*/  IABS R23, R17 ;  /* 0x0000001100177213 */ /* 0x000fe20000000000 */
[----:B------:R-:W-:Y:S01]  /*1590*/  @!P4 IMAD.IADD R8, R8, 0x1, -R3 ;  /* 0x000000010808c824 */ /* 0x000fe200078e0a03 */
[----:B------:R-:W-:Y:S01]  /*15a0*/  ISETP.GT.U32.AND P4, PT, R3, R7, PT ;  /* 0x000000070300720c */ /* 0x000fe20003f84070 */
[----:B------:R-:W-:-:S03]  /*15b0*/  IMAD.HI.U32 R22, R9, R12, RZ ;  /* 0x0000000c09167227 */ /* 0x000fc600078e00ff */
[C---:B------:R-:W-:Y:S01]  /*15c0*/  ISETP.GT.U32.AND P2, PT, R3.reuse, R8, PT ;  /* 0x000000080300720c */ /* 0x040fe20003f44070 */
[----:B------:R-:W-:Y:S02]  /*15d0*/  IMAD.MOV R22, RZ, RZ, -R22 ;  /* 0x000000ffff167224 */ /* 0x000fe400078e0a16 */
[----:B------:R-:W-:Y:S02]  /*15e0*/  IMAD.MOV R2, RZ, RZ, -R2 ;  /* 0x000000ffff027224 */ /* 0x000fe400078e0a02 */
[----:B------:R-:W-:Y:S02]  /*15f0*/  IMAD R12, R3, R22, R12 ;  /* 0x00000016030c7224 */ /* 0x000fe400078e020c */
[----:B------:R-:W-:Y:S02]  /*1600*/  IMAD.MOV R0, RZ, RZ, -R0 ;  /* 0x000000ffff007224 */ /* 0x000fe400078e0a00 */
[--C-:B------:R-:W-:Y:S01]  /*1610*/  @!P4 IMAD.IADD R7, R7, 0x1, -R3.reuse ;  /* 0x000000010707c824 */ /* 0x100fe200078e0a03 */
[C---:B------:R-:W-:Y:S01]  /*1620*/  ISETP.GT.U32.AND P6, PT, R3.reuse, R12, PT ;  /* 0x0000000c0300720c */ /* 0x040fe20003fc4070 */
[C---:B------:R-:W-:Y:S01]  /*1630*/  IMAD R14, R3.reuse, R2, R14 ;  /* 0x00000002030e7224 */ /* 0x040fe200078e020e */
[----:B------:R-:W-:Y:S01]  /*1640*/  IABS R2, R29 ;  /* 0x0000001d00027213 */ /* 0x000fe20000000000 */
[----:B------:R-:W-:Y:S01]  /*1650*/  @!P2 IMAD.IADD R8, R8, 0x1, -R3 ;  /* 0x000000010808a824 */ /* 0x000fe200078e0a03 */
[C---:B------:R-:W-:Y:S01]  /*1660*/  ISETP.GT.U32.AND P4, PT, R3.reuse, R7, PT ;  /* 0x000000070300720c */ /* 0x040fe20003f84070 */
[C---:B------:R-:W-:Y:S01]  /*1670*/  IMAD R11, R3.reuse, R0, R11 ;  /* 0x00000000030b7224 */ /* 0x040fe200078e020b */
[----:B------:R-:W-:Y:S01]  /*1680*/  ISETP.GT.U32.AND P2, PT, R3, R16, PT ;  /* 0x000000100300720c */ /* 0x000fe20003f44070 */
[----:B------:R-:W-:Y:S01]  /*1690*/  IMAD.HI.U32 R18, R9, R15, RZ ;  /* 0x0000000f09127227 */ /* 0x000fe200078e00ff */
[----:B------:R-:W-:-:S03]  /*16a0*/  IABS R0, R28 ;  /* 0x0000001c00007213 */ /* 0x000fc60000000000 */
[----:B------:R-:W-:-:S04]  /*16b0*/  IMAD.HI.U32 R27, R9, R2, RZ ;  /* 0x00000002091b7227 */ /* 0x000fc800078e00ff */
[--C-:B------:R-:W-:Y:S01]  /*16c0*/  @!P6 IMAD.IADD R12, R12, 0x1, -R3.reuse ;  /* 0x000000010c0ce824 */ /* 0x100fe200078e0a03 */
[----:B------:R-:W-:Y:S01]  /*16d0*/  ISETP.GT.U32.AND P6, PT, R3, R11, PT ;  /* 0x0000000b0300720c */ /* 0x000fe20003fc4070 */
[--C-:B------:R-:W-:Y:S01]  /*16e0*/  @!P4 IMAD.IADD R7, R7, 0x1, -R3.reuse ;  /* 0x000000010707c824 */ /* 0x100fe200078e0a03 */
[C---:B------:R-:W-:Y:S01]  /*16f0*/  ISETP.GT.U32.AND P4, PT, R3.reuse, R14, PT ;  /* 0x0000000e0300720c */ /* 0x040fe20003f84070 */
[----:B------:R-:W-:Y:S01]  /*1700*/  @!P2 IMAD.IADD R16, R16, 0x1, -R3 ;  /* 0x000000011010a824 */ /* 0x000fe200078e0a03 */
[C---:B------:R-:W-:Y:S01]  /*1710*/  ISETP.GT.U32.AND P2, PT, R3.reuse, R12, PT ;  /* 0x0000000c0300720c */ /* 0x040fe20003f44070 */
[----:B------:R-:W-:Y:S02]  /*1720*/  IMAD.MOV R18, RZ, RZ, -R18 ;  /* 0x000000ffff127224 */ /* 0x000fe400078e0a12 */
[----:B------:R-:W-:Y:S02]  /*1730*/  IMAD.MOV R27, RZ, RZ, -R27 ;  /* 0x000000ffff1b7224 */ /* 0x000fe400078e0a1b */
[----:B------:R-:W-:Y:S01]  /*1740*/  IMAD R15, R3, R18, R15 ;  /* 0x00000012030f7224 */ /* 0x000fe200078e020f */
[----:B------:R-:W-:Y:S01]  /*1750*/  IADD3 R18, R13, 0xc, RZ ;  /* 0x0000000c0d127810 */ /* 0x000fe20007ffe0ff */
[----:B------:R-:W-:-:S02]  /*1760*/  IMAD R2, R3, R27, R2 ;  /* 0x0000001b03027224 */ /* 0x000fc400078e0202 */
[--C-:B------:R-:W-:Y:S01]  /*1770*/  @!P6 IMAD.IADD R11, R11, 0x1, -R3.reuse ;  /* 0x000000010b0be824 */ /* 0x100fe200078e0a03 */
[----:B------:R-:W-:Y:S01]  /*1780*/  IABS R22, R18 ;  /* 0x0000001200167213 */ /* 0x000fe20000000000 */
[----:B------:R-:W-:Y:S01]  /*1790*/  @!P4 IMAD.IADD R14, R14, 0x1, -R3 ;  /* 0x000000010e0ec824 */ /* 0x000fe200078e0a03 */
[----:B------:R-:W-:Y:S01]  /*17a0*/  ISETP.GT.U32.AND P4, PT, R3, R16, PT ;  /* 0x000000100300720c */ /* 0x000fe20003f84070 */
[----:B------:R-:W-:-:S03]  /*17b0*/  IMAD.HI.U32 R25, R9, R23, RZ ;  /* 0x0000001709197227 */ /* 0x000fc600078e00ff */
[C---:B------:R-:W-:Y:S01]  /*17c0*/  ISETP.GT.U32.AND P6, PT, R3.reuse, R14, PT ;  /* 0x0000000e0300720c */ /* 0x040fe20003fc4070 */
[----:B------:R-:W-:Y:S01]  /*17d0*/  @!P1 IMAD.MOV R5, RZ, RZ, -R5 ;  /* 0x000000ffff059224 */ /* 0x000fe200078e0a05 */
[C---:B------:R-:W-:Y:S01]  /*17e0*/  ISETP.GT.U32.AND P1, PT, R3.reuse, R15, PT ;  /* 0x0000000f0300720c */ /* 0x040fe20003f24070 */
[----:B------:R-:W-:Y:S01]  /*17f0*/  @!P5 IMAD.MOV R7, RZ, RZ, -R7 ;  /* 0x000000ffff07d224 */ /* 0x000fe200078e0a07 */
[C---:B------:R-:W-:Y:S01]  /*1800*/  ISETP.GT.U32.AND P5, PT, R3.reuse, R11, PT ;  /* 0x0000000b0300720c */ /* 0x040fe20003fa4070 */
[----:B------:R-:W-:Y:S01]  /*1810*/  @!P2 IMAD.IADD R12, R12, 0x1, -R3 ;  /* 0x000000010c0ca824 */ /* 0x000fe200078e0a03 */
[C---:B------:R-:W-:Y:S01]  /*1820*/  ISETP.GT.U32.AND P2, PT, R3.reuse, R2, PT ;  /* 0x000000020300720c */ /* 0x040fe20003f44070 */
[----:B------:R-:W-:Y:S02]  /*1830*/  IMAD.MOV R25, RZ, RZ, -R25 ;  /* 0x000000ffff197224 */ /* 0x000fe400078e0a19 */
[----:B------:R-:W-:Y:S02]  /*1840*/  IMAD.MOV.U32 R27, RZ, RZ, c[0x0][0x180] ;  /* 0x00006000ff1b7624 */ /* 0x000fe400078e00ff */
[----:B------:R-:W-:-:S02]  /*1850*/  IMAD R23, R3, R25, R23 ;  /* 0x0000001903177224 */ /* 0x000fc400078e0217 */
[----:B------:R-:W-:Y:S01]  /*1860*/  IMAD.HI.U32 R24, R9, R22, RZ ;  /* 0x0000001609187227 */ /* 0x000fe200078e00ff */
[----:B------:R-:W-:-:S03]  /*1870*/  IADD3 R27, R27, 0x1f, RZ ;  /* 0x0000001f1b1b7810 */ /* 0x000fc60007ffe0ff */
[--C-:B------:R-:W-:Y:S01]  /*1880*/  @!P6 IMAD.IADD R14, R14, 0x1, -R3.reuse ;  /* 0x000000010e0ee824 */ /* 0x100fe200078e0a03 */
[----:B------:R-:W-:Y:S01]  /*1890*/  ISETP.GT.U32.AND P6, PT, R3, R23, PT ;  /* 0x000000170300720c */ /* 0x000fe20003fc4070 */
[----:B------:R-:W-:Y:S02]  /*18a0*/  IMAD.MOV R24, RZ, RZ, -R24 ;  /* 0x000000ffff187224 */ /* 0x000fe400078e0a18 */
[--C-:B------:R-:W-:Y:S01]  /*18b0*/  @!P1 IMAD.IADD R15, R15, 0x1, -R3.reuse ;  /* 0x000000010f0f9824 */ /* 0x100fe200078e0a03 */
[----:B------:R-:W-:Y:S01]  /*18c0*/  ISETP.GE.AND P1, PT, R13, RZ, PT ;  /* 0x000000ff0d00720c */ /* 0x000fe20003f26270 */
[--C-:B------:R-:W-:Y:S01]  /*18d0*/  @!P5 IMAD.IADD R11, R11, 0x1, -R3.reuse ;  /* 0x000000010b0bd824 */ /* 0x100fe200078e0a03 */
[----:B------:R-:W-:Y:S01]  /*18e0*/  ISETP.GE.AND P5, PT, R20, RZ, PT ;  /* 0x000000ff1400720c */ /* 0x000fe20003fa6270 */
[----:B------:R-:W-:Y:S01]  /*18f0*/  @!P2 IMAD.IADD R2, R2, 0x1, -R3 ;  /* 0x000000010202a824 */ /* 0x000fe200078e0a03 */
[----:B------:R-:W-:Y:S01]  /*1900*/  ISETP.GE.AND P2, PT, R21, RZ, PT ;  /* 0x000000ff1500720c */ /* 0x000fe20003f46270 */
[C---:B------:R-:W-:Y:S01]  /*1910*/  IMAD R22, R3.reuse, R24, R22 ;  /* 0x0000001803167224 */ /* 0x040fe200078e0216 */
[----:B------:R-:W-:Y:S01]  /*1920*/  SHF.R.S32.HI R20, RZ, 0x1f, R27 ;  /* 0x0000001fff147819 */ /* 0x000fe2000001141b */
[----:B------:R-:W-:Y:S01]  /*1930*/  @!P3 IMAD.MOV R8, RZ, RZ, -R8 ;  /* 0x000000ffff08b224 */ /* 0x000fe200078e0a08 */
[----:B------:R-:W-:Y:S01]  /*1940*/  ISETP.GT.U32.AND P3, PT, R3, R15, PT ;  /* 0x0000000f0300720c */ /* 0x000fe20003f64070 */
[----:B------:R-:W-:Y:S01]  /*1950*/  IMAD.HI.U32 R26, R9, R0, RZ ;  /* 0x00000000091a7227 */ /* 0x000fe200078e00ff */
[----:B------:R-:W-:-:S02]  /*1960*/  LEA.HI R20, R20, R27, RZ, 0x5 ;  /* 0x0000001b14147211 */ /* 0x000fc400078f28ff */
[----:B------:R-:W0:Y:S01]  /*1970*/  S2R R27, SR_TID.X ;  /* 0x00000000001b7919 */ /* 0x000e220000002100 */
[--C-:B------:R-:W-:Y:S01]  /*1980*/  @!P4 IMAD.IADD R16, R16, 0x1, -R3.reuse ;  /* 0x000000011010c824 */ /* 0x100fe200078e0a03 */
[----:B------:R-:W-:Y:S01]  /*1990*/  ISETP.GT.U32.AND P4, PT, R3, R22, PT ;  /* 0x000000160300720c */ /* 0x000fe20003f84070 */
[----:B------:R-:W-:Y:S01]  /*19a0*/  IMAD.MOV R26, RZ, RZ, -R26 ;  /* 0x000000ffff1a7224 */ /* 0x000fe200078e0a1a */
[----:B------:R-:W-:Y:S01]  /*19b0*/  IADD3 R24, R13, 0x4, RZ ;  /* 0x000000040d187810 */ /* 0x000fe20007ffe0ff */
[--C-:B------:R-:W-:Y:S01]  /*19c0*/  @!P6 IMAD.IADD R23, R23, 0x1, -R3.reuse ;  /* 0x000000011717e824 */ /* 0x100fe200078e0a03 */
[----:B------:R-:W-:Y:S01]  /*19d0*/  IABS R13, R13 ;  /* 0x0000000d000d7213 */ /* 0x000fe20000000000 */
[C---:B------:R-:W-:Y:S01]  /*19e0*/  IMAD R0, R3.reuse, R26, R0 ;  /* 0x0000001a03007224 */ /* 0x040fe200078e0200 */
[----:B------:R-:W-:Y:S01]  /*19f0*/  IABS R25, R24 ;  /* 0x0000001800197213 */ /* 0x000fe20000000000 */
[----:B------:R-:W-:Y:S01]  /*1a00*/  @!P2 IMAD.MOV R16, RZ, RZ, -R16 ;  /* 0x000000ffff10a224 */ /* 0x000fe200078e0a10 */
[----:B------:R-:W-:Y:S01]  /*1a10*/  ISETP.GT.U32.AND P2, PT, R3, R23, PT ;  /* 0x000000170300720c */ /* 0x000fe20003f44070 */
[----:B------:R-:W-:Y:S01]  /*1a20*/  @!P3 IMAD.IADD R15, R15, 0x1, -R3 ;  /* 0x000000010f0fb824 */ /* 0x000fe200078e0a03 */
[----:B------:R-:W-:Y:S01]  /*1a30*/  ISETP.GT.U32.AND P3, PT, R3, R0, PT ;  /* 0x000000000300720c */ /* 0x000fe20003f64070 */
[----:B------:R-:W-:-:S04]  /*1a40*/  IMAD.HI.U32 R26, R9, R25, RZ ;  /* 0x00000019091a7227 */ /* 0x000fc800078e00ff */
[----:B------:R-:W-:Y:S01]  /*1a50*/  @!P4 IMAD.IADD R22, R22, 0x1, -R3 ;  /* 0x000000011616c824 */ /* 0x000fe200078e0a03 */
[----:B------:R-:W-:Y:S01]  /*1a60*/  ISETP.GE.AND P4, PT, R10, RZ, PT ;  /* 0x000000ff0a00720c */ /* 0x000fe20003f86270 */
[----:B------:R-:W-:-:S03]  /*1a70*/  IMAD.HI.U32 R9, R9, R13, RZ ;  /* 0x0000000d09097227 */ /* 0x000fc600078e00ff */
[----:B------:R-:W-:Y:S01]  /*1a80*/  ISETP.GT.U32.AND P6, PT, R3, R22, PT ;  /* 0x000000160300720c */ /* 0x000fe20003fc4070 */
[----:B------:R-:W-:Y:S01]  /*1a90*/  @!P2 IMAD.IADD R23, R23, 0x1, -R3 ;  /* 0x000000011717a824 */ /* 0x000fe200078e0a03 */
[----:B------:R-:W-:Y:S01]  /*1aa0*/  ISETP.GE.AND P2, PT, R17, RZ, PT ;  /* 0x000000ff1100720c */ /* 0x000fe20003f46270 */
[----:B------:R-:W-:Y:S02]  /*1ab0*/  IMAD.MOV R9, RZ, RZ, -R9 ;  /* 0x000000ffff097224 */ /* 0x000fe400078e0a09 */
[----:B0-----:R-:W-:Y:S02]  /*1ac0*/  IMAD.SHL.U32 R17, R27, 0x8, RZ ;  /* 0x000000081b117824 */ /* 0x001fe400078e00ff */
[----:B------:R-:W-:Y:S01]  /*1ad0*/  @!P3 IMAD.IADD R0, R0, 0x1, -R3 ;  /* 0x000000010000b824 */ /* 0x000fe200078e0a03 */
[----:B------:R-:W-:Y:S01]  /*1ae0*/  ISETP.GE.AND P3, PT, R19, RZ, PT ;  /* 0x000000ff1300720c */ /* 0x000fe20003f66270 */
[----:B------:R-:W-:Y:S01]  /*1af0*/  IMAD R9, R3, R9, R13 ;  /* 0x0000000903097224 */ /* 0x000fe200078e020d */
[----:B------:R-:W-:Y:S01]  /*1b00*/  SHF.R.S32.HI R19, RZ, 0x6, R27 ;  /* 0x00000006ff137819 */ /* 0x000fe2000001141b */
[C---:B------:R-:W-:Y:S01]  /*1b10*/  IMAD.SHL.U32 R10, R27.reuse, 0x2, RZ ;  /* 0x000000021b0a7824 */ /* 0x040fe200078e00ff */
[----:B------:R-:W-:Y:S01]  /*1b20*/  LOP3.LUT R13, R27, 0x7, RZ, 0xc0, !PT ;  /* 0x000000071b0d7812 */ /* 0x000fe200078ec0ff */
[----:B------:R-:W-:Y:S01]  /*1b30*/  @!P6 IMAD.IADD R22, R22, 0x1, -R3 ;  /* 0x000000011616e824 */ /* 0x000fe200078e0a03 */
[----:B------:R-:W-:Y:S01]  /*1b40*/  LOP3.LUT R17, R17, 0x30, RZ, 0xc0, !PT ;  /* 0x0000003011117812 */ /* 0x000fe200078ec0ff */
[----:B------:R-:W-:Y:S01]  /*1b50*/  @!P4 IMAD.MOV R11, RZ, RZ, -R11 ;  /* 0x000000ffff0bc224 */ /* 0x000fe200078e0a0b */
[----:B------:R-:W-:Y:S01]  /*1b60*/  SGXT R19, R19, 0x1 ;  /* 0x000000011313781a */ /* 0x000fe20000000200 */
[----:B------:R-:W-:Y:S01]  /*1b70*/  IMAD.MOV R26, RZ, RZ, -R26 ;  /* 0x000000ffff1a7224 */ /* 0x000fe200078e0a1a */
[----:B------:R-:W-:Y:S01]  /*1b80*/  ISETP.GE.AND P6, PT, R18, RZ, PT ;  /* 0x000000ff1200720c */ /* 0x000fe20003fc6270 */
[----:B------:R-:W-:Y:S01]  /*1b90*/  IMAD R18, R13, 0x410, RZ ;  /* 0x000004100d127824 */ /* 0x000fe200078e02ff */
[----:B------:R-:W-:Y:S01]  /*1ba0*/  ISETP.GE.AND P4, PT, R29, RZ, PT ;  /* 0x000000ff1d00720c */ /* 0x000fe20003f86270 */
[----:B------:R-:W-:Y:S01]  /*1bb0*/  IMAD R13, R13, 0x40, R17 ;  /* 0x000000400d0d7824 */ /* 0x000fe200078e0211 */
[----:B------:R-:W-:Y:S01]  /*1bc0*/  LOP3.LUT R17, R19, 0x90, RZ, 0xc0, !PT ;  /* 0x0000009013117812 */ /* 0x000fe200078ec0ff */
[----:B------:R-:W-:Y:S01]  /*1bd0*/  @!P0 IMAD.MOV R12, RZ, RZ, -R12 ;  /* 0x000000ffff0c8224 */ /* 0x000fe200078e0a0c */
[----:B------:R-:W-:Y:S01]  /*1be0*/  LOP3.LUT R29, R10, 0x10, RZ, 0xc0, !PT ;  /* 0x000000100a1d7812 */ /* 0x000fe200078ec0ff */
[----:B------:R-:W-:Y:S01]  /*1bf0*/  IMAD R25, R3, R26, R25 ;  /* 0x0000001a03197224 */ /* 0x000fe200078e0219 */
[----:B------:R-:W-:Y:S01]  /*1c00*/  LOP3.LUT R17, R17, 0x7e, R10, 0x78, !PT ;  /* 0x0000007e11117812 */ /* 0x000fe200078e780a */
[----:B------:R-:W-:Y:S01]  /*1c10*/  @!P3 IMAD.MOV R14, RZ, RZ, -R14 ;  /* 0x000000ffff0eb224 */ /* 0x000fe200078e0a0e */
[----:B------:R-:W-:Y:S01]  /*1c20*/  LOP3.LUT R10, R13, 0x30, R10, 0x78, !PT ;  /* 0x000000300d0a7812 */ /* 0x000fe200078e780a */
[----:B------:R-:W-:Y:S01]  /*1c30*/  @!P5 IMAD.MOV R15, RZ, RZ, -R15 ;  /* 0x000000ffff0fd224 */ /* 0x000fe200078e0a0f */
[C---:B------:R-:W-:Y:S01]  /*1c40*/  ISETP.GT.U32.AND P0, PT, R3.reuse, R2, PT ;  /* 0x000000020300720c */ /* 0x040fe20003f04070 */
[----:B------:R-:W-:Y:S01]  /*1c50*/  STL [R1+0x470], R17 ;  /* 0x0004701101007387 */ /* 0x000fe20000100800 */
[----:B------:R-:W-:Y:S01]  /*1c60*/  ISETP.GT.U32.AND P3, PT, R3, R25, PT ;  /* 0x000000190300720c */ /* 0x000fe20003f64070 */
[----:B------:R-:W-:Y:S01]  /*1c70*/  IMAD.SHL.U32 R21, R27, 0x200, RZ ;  /* 0x000002001b157824 */ /* 0x000fe200078e00ff */
[----:B------:R-:W-:Y:S01]  /*1c80*/  ISETP.GT.U32.AND P5, PT, R3, R0, PT ;  /* 0x000000000300720c */ /* 0x000fe20003fa4070 */
[----:B------:R0:W-:Y:S01]  /*1c90*/  STL [R1+0x474], R10 ;  /* 0x0004740a01007387 */ /* 0x0001e20000100800 */
[----:B------:R-:W-:Y:S01]  /*1ca0*/  LOP3.LUT R29, R29, 0x60, R27, 0xf8, !PT ;  /* 0x000000601d1d7812 */ /* 0x000fe200078ef81b */
[----:B------:R-:W-:Y:S01]  /*1cb0*/  @!P2 IMAD.MOV R23, RZ, RZ, -R23 ;  /* 0x000000ffff17a224 */ /* 0x000fe200078e0a17 */
[----:B------:R-:W-:Y:S01]  /*1cc0*/  LOP3.LUT R27, R27, 0x7f, RZ, 0xc0, !PT ;  /* 0x0000007f1b1b7812 */ /* 0x000fe200078ec0ff */
[----:B------:R-:W-:Y:S01]  /*1cd0*/  STL [R1+0x350], RZ ;  /* 0x000350ff01007387 */ /* 0x000fe20000100800 */
[----:B------:R-:W-:Y:S01]  /*1ce0*/  LOP3.LUT R29, R18, R29, RZ, 0x3c, !PT ;  /* 0x0000001d121d7212 */ /* 0x000fe200078e3cff */
[----:B------:R-:W-:Y:S01]  /*1cf0*/  @!P6 IMAD.MOV R22, RZ, RZ, -R22 ;  /* 0x000000ffff16e224 */ /* 0x000fe200078e0a16 */
[----:B------:R-:W-:Y:S01]  /*1d00*/  LOP3.LUT R18, R21, 0x2000, RZ, 0xc0, !PT ;  /* 0x0000200015127812 */ /* 0x000fe200078ec0ff */
[----:B------:R-:W-:Y:S01]  /*1d10*/  STL [R1+0x354], RZ ;  /* 0x000354ff01007387 */ /* 0x000fe20000100800 */
[--C-:B------:R-:W-:Y:S01]  /*1d20*/  @!P0 IMAD.IADD R2, R2, 0x1, -R3.reuse ;  /* 0x0000000102028824 */ /* 0x100fe200078e0a03 */
[----:B------:R-:W-:Y:S01]  /*1d30*/  ISETP.GT.U32.AND P0, PT, R3, R9, PT ;  /* 0x000000090300720c */ /* 0x000fe20003f04070 */
[--C-:B------:R-:W-:Y:S01]  /*1d40*/  @!P3 IMAD.IADD R25, R25, 0x1, -R3.reuse ;  /* 0x000000011919b824 */ /* 0x100fe200078e0a03 */
[----:B------:R-:W-:Y:S01]  /*1d50*/  STL [R1+0x358], RZ ;  /* 0x000358ff01007387 */ /* 0x000fe20000100800 */
[----:B------:R-:W-:Y:S01]  /*1d60*/  @!P5 IMAD.IADD R0, R0, 0x1, -R3 ;  /* 0x000000010000d824 */ /* 0x000fe200078e0a03 */
[----:B------:R-:W-:Y:S01]  /*1d70*/  ISETP.GE.AND P5, PT, R28, RZ, PT ;  /* 0x000000ff1c00720c */ /* 0x000fe20003fa6270 */
[----:B------:R-:W-:Y:S01]  /*1d80*/  IMAD.SHL.U32 R28, R27, 0x2, RZ ;  /* 0x000000021b1c7824 */ /* 0x000fe200078e00ff */
[----:B------:R-:W-:Y:S01]  /*1d90*/  STL [R1+0x35c], RZ ;  /* 0x00035cff01007387 */ /* 0x000fe20000100800 */
[----:B------:R-:W-:Y:S01]  /*1da0*/  ISETP.GT.U32.AND P3, PT, R3, R25, PT ;  /* 0x000000190300720c */ /* 0x000fe20003f64070 */
[----:B------:R-:W-:Y:S01]  /*1db0*/  @!P4 IMAD.MOV R2, RZ, RZ, -R2 ;  /* 0x000000ffff02c224 */ /* 0x000fe200078e0a02 */
[----:B0-----:R-:W-:Y:S01]  /*1dc0*/  LOP3.LUT R10, RZ, c[0x0][0x17c], RZ, 0x33, !PT ;  /* 0x00005f00ff0a7a12 */ /* 0x001fe200078e33ff */
[----:B------:R-:W-:Y:S01]  /*1dd0*/  STL [R1+0x340], RZ ;  /* 0x000340ff01007387 */ /* 0x000fe20000100800 */
[----:B------:R-:W-:-:S02]  /*1de0*/  IMAD.IADD R29, R18, 0x1, R29 ;  /* 0x00000001121d7824 */ /* 0x000fc400078e021d */
[--C-:B------:R-:W-:Y:S01]  /*1df0*/  @!P0 IMAD.IADD R9, R9, 0x1, -R3.reuse ;  /* 0x0000000109098824 */ /* 0x100fe200078e0a03 */
[----:B------:R-:W-:Y:S03]  /*1e00*/  STL [R1+0x344], RZ ;  /* 0x000344ff01007387 */ /* 0x000fe60000100800 */
[----:B------:R-:W-:Y:S01]  /*1e10*/  @!P5 IMAD.MOV R0, RZ, RZ, -R0 ;  /* 0x000000ffff00d224 */ /* 0x000fe200078e0a00 */
[----:B------:R-:W-:Y:S01]  /*1e20*/  STL [R1+0x348], RZ ;  /* 0x000348ff01007387 */ /* 0x000fe20000100800 */
[----:B------:R-:W-:Y:S01]  /*1e30*/  ISETP.GT.U32.AND P0, PT, R3, R9, PT ;  /* 0x000000090300720c */ /* 0x000fe20003f04070 */
[--C-:B------:R-:W-:Y:S01]  /*1e40*/  @!P3 IMAD.IADD R25, R25, 0x1, -R3.reuse ;  /* 0x000000011919b824 */ /* 0x100fe200078e0a03 */
[----:B------:R-:W-:Y:S01]  /*1e50*/  ISETP.GE.AND P3, PT, R24, RZ, PT ;  /* 0x000000ff1800720c */ /* 0x000fe20003f66270 */
[----:B------:R-:W-:Y:S04]  /*1e60*/  STL [R1+0x34c], RZ ;  /* 0x00034cff01007387 */ /* 0x000fe80000100800 */
[----:B------:R-:W-:Y:S04]  /*1e70*/  STL [R1+0x330], RZ ;  /* 0x000330ff01007387 */ /* 0x000fe80000100800 */
[----:B------:R-:W-:Y:S02]  /*1e80*/  STL [R1+0x334], RZ ;  /* 0x000334ff01007387 */ /* 0x000fe40000100800 */
[----:B------:R-:W-:Y:S01]  /*1e90*/  @!P0 IMAD.IADD R9, R9, 0x1, -R3 ;  /* 0x0000000109098824 */ /* 0x000fe200078e0a03 */
[----:B------:R-:W-:Y:S01]  /*1ea0*/  ISETP.NE.AND P0, PT, RZ, c[0x0][0x17c], PT ;  /* 0x00005f00ff007a0c */ /* 0x000fe20003f05270 */
[----:B------:R-:W-:Y:S01]  /*1eb0*/  STL [R1+0x338], RZ ;  /* 0x000338ff01007387 */ /* 0x000fe20000100800 */
[----:B------:R-:W-:-:S02]  /*1ec0*/  IMAD.MOV.U32 R3, RZ, RZ, R25 ;  /* 0x000000ffff037224 */ /* 0x000fc400078e0019 */
[----:B------:R-:W-:Y:S01]  /*1ed0*/  @!P1 IMAD.MOV R9, RZ, RZ, -R9 ;  /* 0x000000ffff099224 */ /* 0x000fe200078e0a09 */
[----:B------:R-:W-:Y:S01]  /*1ee0*/  STL [R1+0x33c], RZ ;  /* 0x00033cff01007387 */ /* 0x000fe20000100800 */
[----:B------:R-:W-:Y:S01]  /*1ef0*/  @!P3 IMAD.MOV R3, RZ, RZ, -R3 ;  /* 0x000000ffff03b224 */ /* 0x000fe200078e0a03 */
[C---:B------:R-:W-:Y:S02]  /*1f00*/  SEL R18, R10.reuse, R4, !P0 ;  /* 0x000000040a127207 */ /* 0x040fe40004000000 */
[----:B------:R-:W-:Y:S01]  /*1f10*/  STL [R1+0x320], RZ ;  /* 0x000320ff01007387 */ /* 0x000fe20000100800 */
[C---:B------:R-:W-:Y:S02]  /*1f20*/  SEL R13, R10.reuse, R8, !P0 ;  /* 0x000000080a0d7207 */ /* 0x040fe40004000000 */
[C---:B------:R-:W-:Y:S01]  /*1f30*/  SEL R4, R10.reuse, R23, !P0 ;  /* 0x000000170a047207 */ /* 0x040fe20004000000 */
[----:B------:R-:W-:Y:S01]  /*1f40*/  STL [R1+0x324], RZ ;  /* 0x000324ff01007387 */ /* 0x000fe20000100800 */
[----:B------:R-:W-:-:S02]  /*1f50*/  SEL R8, R10, R7, !P0 ;  /* 0x000000070a087207 */ /* 0x000fc40004000000 */
[----:B------:R-:W-:Y:S01]  /*1f60*/  LOP3.LUT R23, R28, 0x10, RZ, 0x3c, !PT ;  /* 0x000000101c177812 */ /* 0x000fe200078e3cff */
[----:B------:R-:W-:Y:S01]  /*1f70*/  STL [R1+0x328], RZ ;  /* 0x000328ff01007387 */ /* 0x000fe20000100800 */
[----:B------:R-:W-:Y:S02]  /*1f80*/  SEL R7, R10, R2, !P0 ;  /* 0x000000020a077207 */ /* 0x000fe40004000000 */
[----:B------:R-:W-:Y:S01]  /*1f90*/  LOP3.LUT R23, R28, 0x20, RZ, 0x3c, !PT ;  /* 0x000000201c177812 */ /* 0x000fe200078e3cff */
[----:B------:R-:W-:Y:S01]  /*1fa0*/  STL [R1+0x32c], RZ ;  /* 0x00032cff01007387 */ /* 0x000fe20000100800 */
[C---:B------:R-:W-:Y:S02]  /*1fb0*/  SEL R19, R10.reuse, R6, !P0 ;  /* 0x000000060a137207 */ /* 0x040fe40004000000 */
[C---:B------:R-:W-:Y:S01]  /*1fc0*/  SEL R17, R10.reuse, R5, !P0 ;  /* 0x000000050a117207 */ /* 0x040fe20004000000 */
[----:B------:R-:W-:Y:S01]  /*1fd0*/  STL [R1+0x310], RZ ;  /* 0x000310ff01007387 */ /* 0x000fe20000100800 */
[----:B------:R-:W-:-:S02]  /*1fe0*/  SEL R2, R10, R9, !P0 ;  /* 0x000000090a027207 */ /* 0x000fc40004000000 */
[----:B------:R-:W-:Y:S01]  /*1ff0*/  LOP3.LUT R23, R28, 0x30, RZ, 0x3c, !PT ;  /* 0x000000301c177812 */ /* 0x000fe200078e3cff */
[----:B------:R-:W-:Y:S01]  /*2000*/  STL [R1+0x314], RZ ;  /* 0x000314ff01007387 */ /* 0x000fe20000100800 */
[C---:B------:R-:W-:Y:S02]  /*2010*/  SEL R12, R10.reuse, R12, !P0 ;  /* 0x0000000c0a0c7207 */ /* 0x040fe40004000000 */
[C---:B------:R-:W-:Y:S01]  /*2020*/  SEL R15, R10.reuse, R15, !P0 ;  /* 0x0000000f0a0f7207 */ /* 0x040fe20004000000 */
[----:B------:R-:W-:Y:S01]  /*2030*/  STL [R1+0x318], RZ ;  /* 0x000318ff01007387 */ /* 0x000fe20000100800 */
[C---:B------:R-:W-:Y:S02]  /*2040*/  SEL R16, R10.reuse, R16, !P0 ;  /* 0x000000100a107207 */ /* 0x040fe40004000000 */
[C---:B------:R-:W-:Y:S01]  /*2050*/  SEL R14, R10.reuse, R14, !P0 ;  /* 0x0000000e0a0e7207 */ /* 0x040fe20004000000 */
[----:B------:R-:W-:Y:S01]  /*2060*/  STL [R1+0x31c], RZ ;  /* 0x00031cff01007387 */ /* 0x000fe20000100800 */
[----:B------:R-:W-:-:S02]  /*2070*/  SEL R11, R10, R11, !P0 ;  /* 0x0000000b0a0b7207 */ /* 0x000fc40004000000 */
[C---:B------:R-:W-:Y:S01]  /*2080*/  SEL R6, R10.reuse, R0, !P0 ;  /* 0x000000000a067207 */ /* 0x040fe20004000000 */
[----:B------:R-:W-:Y:S01]  /*2090*/  STL [R1+0x300], RZ ;  /* 0x000300ff01007387 */ /* 0x000fe20000100800 */
[C---:B------:R-:W-:Y:S02]  /*20a0*/  SEL R5, R10.reuse, R22, !P0 ;  /* 0x000000160a057207 */ /* 0x040fe40004000000 */
[----:B------:R-:W-:Y:S01]  /*20b0*/  SEL R3, R10, R3, !P0 ;  /* 0x000000030a037207 */ /* 0x000fe20004000000 */
[----:B------:R-:W-:Y:S01]  /*20c0*/  STL [R1+0x304], RZ ;  /* 0x000304ff01007387 */ /* 0x000fe20000100800 */
[----:B------:R-:W-:Y:S02]  /*20d0*/  LOP3.LUT R23, R28, 0x40, RZ, 0x3c, !PT ;  /* 0x000000401c177812 */ /* 0x000fe400078e3cff */
[----:B------:R-:W-:Y:S01]  /*20e0*/  SHF.R.S32.HI R20, RZ, 0x5, R20 ;  /* 0x00000005ff147819 */ /* 0x000fe20000011414 */
[----:B------:R-:W-:Y:S01]  /*20f0*/  STL [R1+0x308], RZ ;  /* 0x000308ff01007387 */ /* 0x000fe20000100800 */
[----:B------:R-:W-:-:S02]  /*2100*/  IMAD R19, R19, c[0x0][0x190], RZ ;  /* 0x0000640013137a24 */ /* 0x000fc400078e02ff */
[----:B------:R-:W-:Y:S01]  /*2110*/  IMAD R18, R18, c[0x0][0x190], RZ ;  /* 0x0000640012127a24 */ /* 0x000fe200078e02ff */
[----:B------:R-:W-:Y:S01]  /*2120*/  STL [R1+0x30c], RZ ;  /* 0x00030cff01007387 */ /* 0x000fe20000100800 */
[----:B------:R-:W-:Y:S02]  /*2130*/  IMAD R17, R17, c[0x0][0x190], RZ ;  /* 0x0000640011117a24 */ /* 0x000fe400078e02ff */
[----:B------:R-:W-:Y:S01]  /*2140*/  IMAD R13, R13, c[0x0][0x190], RZ ;  /* 0x000064000d0d7a24 */ /* 0x000fe200078e02ff */
[----:B------:R-:W-:Y:S01]  /*2150*/  STL [R1+0x2f0], RZ ;  /* 0x0002f0ff01007387 */ /* 0x000fe20000100800 */
[----:B------:R-:W-:Y:S02]  /*2160*/  IMAD R8, R8, c[0x0][0x190], RZ ;  /* 0x0000640008087a24 */ /* 0x000fe400078e02ff */
[----:B------:R-:W-:Y:S01]  /*2170*/  IMAD R12, R12, c[0x0][0x190], RZ ;  /* 0x000064000c0c7a24 */ /* 0x000fe200078e02ff */
        /* <DEDUP_REMOVED lines=11> */
[----:B------:R-:W-:Y:S01]  /*2230*/  IMAD.MOV.U32 R22, RZ, RZ, c[0x0][0x188] ;  /* 0x00006200ff167624 */ /* 0x000fe200078e00ff */
[----:B------:R-:W-:Y:S01]  /*2240*/  STL [R1+0x254], RZ ;  /* 0x000254ff01007387 */ /* 0x000fe20000100800 */
[----:B------:R-:W-:Y:S01]  /*2250*/  LOP3.LUT R23, R28, 0x50, RZ, 0x3c, !PT ;  /* 0x000000501c177812 */ /* 0x000fe200078e3cff */
[----:B------:R-:W-:Y:S02]  /*2260*/  IMAD R5, R5, c[0x0][0x190], RZ ;  /* 0x0000640005057a24 */ /* 0x000fe400078e02ff */
[----:B------:R-:W-:Y:S01]  /*2270*/  STL [R1+0x258], RZ ;  /* 0x000258ff01007387 */ /* 0x000fe20000100800 */
[----:B------:R-:W-:Y:S02]  /*2280*/  IMAD R3, R3, c[0x0][0x190], RZ ;  /* 0x0000640003037a24 */ /* 0x000fe400078e02ff */
[----:B------:R-:W-:Y:S01]  /*2290*/  IMAD R2, R2, c[0x0][0x190], RZ ;  /* 0x0000640002027a24 */ /* 0x000fe200078e02ff */
[----:B------:R-:W-:Y:S01]  /*22a0*/  STL [R1+0x25c], RZ ;  /* 0x00025cff01007387 */ /* 0x000fe20000100800 */
[----:B------:R-:W-:-:S02]  /*22b0*/  IMAD R24, R22, 0x1e, RZ ;  /* 0x0000001e16187824 */ /* 0x000fc400078e02ff */
[C---:B------:R-:W-:Y:S01]  /*22c0*/  IMAD R25, R22.reuse, 0x1d, RZ ;  /* 0x0000001d16197824 */ /* 0x040fe200078e02ff */
[----:B------:R-:W-:Y:S01]  /*22d0*/  STL [R1+0x240], RZ ;  /* 0x000240ff01007387 */ /* 0x000fe20000100800 */
[C---:B------:R-:W-:Y:S02]  /*22e0*/  IMAD R26, R22.reuse, 0x1c, RZ ;  /* 0x0000001c161a7824 */ /* 0x040fe400078e02ff */
[----:B------:R-:W-:Y:S01]  /*22f0*/  IMAD R27, R22, 0x1b, RZ ;  /* 0x0000001b161b7824 */ /* 0x000fe200078e02ff */
[----:B------:R-:W-:Y:S01]  /*2300*/  STL [R1+0x244], RZ ;  /* 0x000244ff01007387 */ /* 0x000fe20000100800 */
[----:B------:R-:W-:-:S03]  /*2310*/  IMAD.MOV.U32 R0, RZ, RZ, c[0x0][0x180] ;  /* 0x00006000ff007624 */ /* 0x000fc600078e00ff */
[----:B------:R-:W-:Y:S04]  /*2320*/  STL [R1+0x248], RZ ;  /* 0x000248ff01007387 */ /* 0x000fe80000100800 */
        /* <DEDUP_REMOVED lines=219> */
[----:B------:R-:W-:Y:S01]  /*30e0*/  STL [R1+0x128], RZ ;  /* 0x000128ff01007387 */ /* 0x000fe20000100800 */
[----:B------:R-:W-:-:S03]  /*30f0*/  LOP3.LUT R23, R28, 0x60, RZ, 0x3c, !PT ;  /* 0x000000601c177812 */ /* 0x000fc600078e3cff */
[----:B------:R-:W-:Y:S01]  /*3100*/  STL [R1+0x12c], RZ ;  /* 0x00012cff01007387 */ /* 0x000fe20000100800 */
[----:B------:R-:W-:-:S03]  /*3110*/  LOP3.LUT R23, R28, 0x70, RZ, 0x3c, !PT ;  /* 0x000000701c177812 */ /* 0x000fc600078e3cff */
[----:B------:R-:W2:Y:S04]  /*3120*/  LDL.LU R9, [R1+0xc] ;  /* 0x00000c0001097983 */ /* 0x000ea80000300800 */
[----:B------:R-:W3:Y:S04]  /*3130*/  LDL.LU R10, [R1+0x8] ;  /* 0x00000800010a7983 */ /* 0x000ee80000300800 */
[----:B------:R-:W4:Y:S01]  /*3140*/  LDL.LU R21, [R1] ;  /* 0x0000000001157983 */ /* 0x000f220000300800 */
[----:B------:R-:W-:-:S03]  /*3150*/  IMAD R23, R22, 0x1f, RZ ;  /* 0x0000001f16177824 */ /* 0x000fc600078e02ff */
[----:B------:R0:W-:Y:S04]  /*3160*/  STL.64 [R1+0xac8], R28 ;  /* 0x000ac81c01007387 */ /* 0x0001e80000100a00 */
[----:B0-----:R-:W4:Y:S04]  /*3170*/  LDL R28, [R1+0x470] ;  /* 0x00047000011c7983 */ /* 0x001f280000100800 */
[----:B------:R-:W4:Y:S04]  /*3180*/  LDL.LU R29, [R1+0x4] ;  /* 0x00000400011d7983 */ /* 0x000f280000300800 */
[----:B------:R0:W-:Y:S01]  /*3190*/  STL [R1+0xa58], R20 ;  /* 0x000a581401007387 */ /* 0x0001e20000100800 */
[----:B--2---:R-:W-:-:S02]  /*31a0*/  IMAD R9, R9, c[0x0][0x184], RZ ;  /* 0x0000610009097a24 */ /* 0x004fc400078e02ff */
[----:B---3--:R-:W-:Y:S02]  /*31b0*/  IMAD R10, R10, c[0x0][0x184], RZ ;  /* 0x000061000a0a7a24 */ /* 0x008fe400078e02ff */
[----:B----4-:R-:W-:Y:S01]  /*31c0*/  IMAD R21, R21, c[0x0][0x184], RZ ;  /* 0x0000610015157a24 */ /* 0x010fe200078e02ff */
[----:B0-----:R-:W-:Y:S02]  /*31d0*/  LOP3.LUT R20, R28, 0x20, RZ, 0x3c, !PT ;  /* 0x000000201c147812 */ /* 0x001fe400078e3cff */
[----:B------:R-:W-:-:S03]  /*31e0*/  LEA R28, P2, R19, c[0x0][0x168], 0x1 ;  /* 0x00005a00131c7a11 */ /* 0x000fc600078408ff */
[----:B------:R0:W-:Y:S04]  /*31f0*/  STL [R1+0xac4], R20 ;  /* 0x000ac41401007387 */ /* 0x0001e80000100800 */
[----:B------:R1:W-:Y:S01]  /*3200*/  STL [R1+0xa9c], R28 ;  /* 0x000a9c1c01007387 */ /* 0x0003e20000100800 */
[----:B0-----:R-:W-:Y:S01]  /*3210*/  IMAD R20, R29, c[0x0][0x184], RZ ;  /* 0x000061001d147a24 */ /* 0x001fe200078e02ff */
[----:B------:R-:W-:Y:S02]  /*3220*/  LEA R29, P1, R18, c[0x0][0x168], 0x1 ;  /* 0x00005a00121d7a11 */ /* 0x000fe400078208ff */
[----:B-1----:R-:W-:-:S03]  /*3230*/  LEA R28, P0, R17, c[0x0][0x168], 0x1 ;  /* 0x00005a00111c7a11 */ /* 0x002fc600078008ff */
[----:B------:R0:W-:Y:S04]  /*3240*/  STL [R1+0xa94], R29 ;  /* 0x000a941d01007387 */ /* 0x0001e80000100800 */
[----:B------:R1:W-:Y:S01]  /*3250*/  STL [R1+0xa8c], R28 ;  /* 0x000a8c1c01007387 */ /* 0x0003e20000100800 */
[----:B0-----:R-:W-:Y:S02]  /*3260*/  LEA R29, P4, R13, c[0x0][0x168], 0x1 ;  /* 0x00005a000d1d7a11 */ /* 0x001fe400078808ff */
[----:B-1----:R-:W-:-:S03]  /*3270*/  LEA R28, P6, R8, c[0x0][0x168], 0x1 ;  /* 0x00005a00081c7a11 */ /* 0x002fc600078c08ff */
[----:B------:R0:W-:Y:S04]  /*3280*/  STL [R1+0xa80], R29 ;  /* 0x000a801d01007387 */ /* 0x0001e80000100800 */
[----:B------:R1:W-:Y:S01]  /*3290*/  STL [R1+0xa78], R28 ;  /* 0x000a781c01007387 */ /* 0x0003e20000100800 */
[----:B0-----:R-:W-:Y:S02]  /*32a0*/  LEA R29, P5, R12, c[0x0][0x168], 0x1 ;  /* 0x00005a000c1d7a11 */ /* 0x001fe400078a08ff */
[----:B-1----:R-:W-:-:S03]  /*32b0*/  LEA R28, P3, R15, c[0x0][0x168], 0x1 ;  /* 0x00005a000f1c7a11 */ /* 0x002fc600078608ff */
[----:B------:R0:W-:Y:S04]  /*32c0*/  STL [R1+0xa70], R29 ;  /* 0x000a701d01007387 */ /* 0x0001e80000100800 */
[----:B------:R1:W-:Y:S01]  /*32d0*/  STL [R1+0xa64], R28 ;  /* 0x000a641c01007387 */ /* 0x0003e20000100800 */
[----:B0-----:R-:W-:Y:S02]  /*32e0*/  LEA.HI.X.SX32 R29, R19, c[0x0][0x16c], 0x1, P2 ;  /* 0x00005b00131d7a11 */ /* 0x001fe400010f0eff */
[----:B------:R-:W-:Y:S02]  /*32f0*/  LEA R19, P2, R16, c[0x0][0x168], 0x1 ;  /* 0x00005a0010137a11 */ /* 0x000fe400078408ff */
[----:B-1----:R-:W-:Y:S01]  /*3300*/  LEA.HI.X.SX32 R28, R18, c[0x0][0x16c], 0x1, P1 ;  /* 0x00005b00121c7a11 */ /* 0x002fe200008f0eff */
[----:B------:R-:W-:Y:S01]  /*3310*/  STL [R1+0xa98], R29 ;  /* 0x000a981d01007387 */ /* 0x000fe20000100800 */
[----:B------:R-:W-:-:S03]  /*3320*/  LEA R18, P1, R14, c[0x0][0x168], 0x1 ;  /* 0x00005a000e127a11 */ /* 0x000fc600078208ff */
[----:B------:R0:W-:Y:S04]  /*3330*/  STL [R1+0xa5c], R19 ;  /* 0x000a5c1301007387 */ /* 0x0001e80000100800 */
[----:B------:R1:W-:Y:S04]  /*3340*/  STL [R1+0xa90], R28 ;  /* 0x000a901c01007387 */ /* 0x0003e80000100800 */
[----:B------:R2:W-:Y:S01]  /*3350*/  STL [R1+0x4b4], R18 ;  /* 0x0004b41201007387 */ /* 0x0005e20000100800 */
[----:B0-----:R-:W-:Y:S02]  /*3360*/  LEA.HI.X.SX32 R19, R17, c[0x0][0x16c], 0x1, P0 ;  /* 0x00005b0011137a11 */ /* 0x001fe400000f0eff */
[----:B------:R-:W-:Y:S01]  /*3370*/  LEA R17, P0, R11, c[0x0][0x168], 0x1 ;  /* 0x00005a000b117a11 */ /* 0x000fe200078008ff */
[----:B-1----:R-:W-:-:S02]  /*3380*/  IMAD.WIDE R28, R10, 0x2, RZ ;  /* 0x000000020a1c7825 */ /* 0x002fc400078e02ff */
[----:B------:R-:W-:Y:S01]  /*3390*/  STL [R1+0xa84], R19 ;  /* 0x000a841301007387 */ /* 0x000fe20000100800 */
[----:B--2---:R-:W-:-:S03]  /*33a0*/  LEA.HI.X.SX32 R18, R13, c[0x0][0x16c], 0x1, P4 ;  /* 0x00005b000d127a11 */ /* 0x004fc600020f0eff */
[----:B------:R0:W-:Y:S01]  /*33b0*/  STL [R1+0x4ac], R17 ;  /* 0x0004ac1101007387 */ /* 0x0001e20000100800 */
[----:B------:R-:W-:-:S03]  /*33c0*/  LEA R13, P4, R7, c[0x0][0x168], 0x1 ;  /* 0x00005a00070d7a11 */ /* 0x000fc600078808ff */
[----:B------:R1:W-:Y:S04]  /*33d0*/  STL [R1+0xa7c], R18 ;  /* 0x000a7c1201007387 */ /* 0x0003e80000100800 */
[----:B------:R2:W-:Y:S01]  /*33e0*/  STL [R1+0x4a4], R13 ;  /* 0x0004a40d01007387 */ /* 0x0005e20000100800 */
[----:B0-----:R-:W-:Y:S02]  /*33f0*/  LEA.HI.X.SX32 R17, R8, c[0x0][0x16c], 0x1, P6 ;  /* 0x00005b0008117a11 */ /* 0x001fe400030f0eff */
[----:B------:R-:W-:Y:S01]  /*3400*/  LEA R8, P6, R6, c[0x0][0x168], 0x1 ;  /* 0x00005a0006087a11 */ /* 0x000fe200078c08ff */
[----:B-1----:R-:W-:Y:S02]  /*3410*/  IMAD.WIDE R18, R9, 0x2, RZ ;  /* 0x0000000209127825 */ /* 0x002fe400078e02ff */
[----:B------:R-:W-:Y:S01]  /*3420*/  STL [R1+0xa74], R17 ;  /* 0x000a741101007387 */ /* 0x000fe20000100800 */
[----:B--2---:R-:W-:-:S03]  /*3430*/  LEA.HI.X.SX32 R13, R12, c[0x0][0x16c], 0x1, P5 ;  /* 0x00005b000c0d7a11 */ /* 0x004fc600028f0eff */
[----:B------:R0:W-:Y:S01]  /*3440*/  STL [R1+0x49c], R8 ;  /* 0x00049c0801007387 */ /* 0x0001e20000100800 */
[----:B------:R-:W-:-:S03]  /*3450*/  LEA R12, P5, R5, c[0x0][0x168], 0x1 ;  /* 0x00005a00050c7a11 */ /* 0x000fc600078a08ff */
[----:B------:R-:W-:Y:S04]  /*3460*/  STL [R1+0xa6c], R13 ;  /* 0x000a6c0d01007387 */ /* 0x000fe80000100800 */
[----:B------:R1:W-:Y:S01]  /*3470*/  STL [R1+0x494], R12 ;  /* 0x0004940c01007387 */ /* 0x0003e20000100800 */
[----:B0-----:R-:W-:Y:S02]  /*3480*/  LEA.HI.X.SX32 R8, R15, c[0x0][0x16c], 0x1, P3 ;  /* 0x00005b000f087a11 */ /* 0x001fe400018f0eff */
[----:B------:R-:W-:Y:S02]  /*3490*/  LEA.HI.X.SX32 R10, R11, c[0x0][0x16c], 0x1, P0 ;  /* 0x00005b000b0a7a11 */ /* 0x000fe400000f0eff */
[----:B------:R-:W-:Y:S01]  /*34a0*/  LEA.HI.X.SX32 R7, R7, c[0x0][0x16c], 0x1, P4 ;  /* 0x00005b0007077a11 */ /* 0x000fe200020f0eff */
[----:B------:R0:W-:Y:S01]  /*34b0*/  STL [R1+0xa60], R8 ;  /* 0x000a600801007387 */ /* 0x0001e20000100800 */
[----:B------:R-:W-:-:S02]  /*34c0*/  LEA.HI.X.SX32 R6, R6, c[0x0][0x16c], 0x1, P6 ;  /* 0x00005b0006067a11 */ /* 0x000fc400030f0eff */
[----:B-1----:R-:W-:Y:S02]  /*34d0*/  LEA.HI.X.SX32 R12, R16, c[0x0][0x16c], 0x1, P2 ;  /* 0x00005b00100c7a11 */ /* 0x002fe400010f0eff */
[----:B------:R-:W-:Y:S02]  /*34e0*/  LEA.HI.X.SX32 R5, R5, c[0x0][0x16c], 0x1, P5 ;  /* 0x00005b0005057a11 */ /* 0x000fe400028f0eff */
[----:B------:R-:W-:Y:S01]  /*34f0*/  LEA R17, P3, R4, c[0x0][0x168], 0x1 ;  /* 0x00005a0004117a11 */ /* 0x000fe200078608ff */
[----:B------:R-:W-:Y:S01]  /*3500*/  STL [R1+0x534], R12 ;  /* 0x0005340c01007387 */ /* 0x000fe20000100800 */
[----:B------:R-:W-:Y:S02]  /*3510*/  LEA R15, P2, R3, c[0x0][0x168], 0x1 ;  /* 0x00005a00030f7a11 */ /* 0x000fe400078408ff */
[----:B0-----:R-:W-:Y:S02]  /*3520*/  LEA.HI.X.SX32 R8, R14, c[0x0][0x16c], 0x1, P1 ;  /* 0x00005b000e087a11 */ /* 0x001fe400008f0eff */
[----:B------:R-:W-:-:S03]  /*3530*/  LEA R13, P1, R2, c[0x0][0x168], 0x1 ;  /* 0x00005a00020d7a11 */ /* 0x000fc600078208ff */
[----:B------:R0:W-:Y:S04]  /*3540*/  STL [R1+0x4b0], R8 ;  /* 0x0004b00801007387 */ /* 0x0001e80000100800 */
[----:B------:R1:W-:Y:S01]  /*3550*/  STL.64 [R1+0x510], R18 ;  /* 0x0005101201007387 */ /* 0x0003e20000100a00 */
[----:B0-----:R-:W-:-:S04]  /*3560*/  IMAD.WIDE R8, R20, 0x2, RZ ;  /* 0x0000000214087825 */ /* 0x001fc800078e02ff */
[----:B-1----:R-:W-:Y:S02]  /*3570*/  IMAD.WIDE R18, R21, 0x2, RZ ;  /* 0x0000000215127825 */ /* 0x002fe400078e02ff */
[----:B------:R-:W2:Y:S01]  /*3580*/  LDL.64 R20, [R1+0x510] ;  /* 0x0005100001147983 */ /* 0x000ea20000100a00 */
[----:B------:R-:W-:Y:S01]  /*3590*/  LEA.HI.X.SX32 R16, R4, c[0x0][0x16c], 0x1, P3 ;  /* 0x00005b0004107a11 */ /* 0x000fe200018f0eff */
[----:B------:R-:W-:Y:S01]  /*35a0*/  IMAD R11, R22, 0x19, RZ ;  /* 0x00000019160b7824 */ /* 0x000fe200078e02ff */
[----:B------:R-:W-:Y:S01]  /*35b0*/  LEA.HI.X.SX32 R14, R3, c[0x0][0x16c], 0x1, P2 ;  /* 0x00005b00030e7a11 */ /* 0x000fe200010f0eff */
[----:B------:R-:W-:Y:S01]  /*35c0*/  STL.64 [R1+0x508], R28 ;  /* 0x0005081c01007387 */ /* 0x000fe20000100a00 */
[----:B------:R-:W-:Y:S01]  /*35d0*/  LEA.HI.X.SX32 R12, R2, c[0x0][0x16c], 0x1, P1 ;  /* 0x00005b00020c7a11 */ /* 0x000fe200008f0eff */
[----:B------:R-:W-:Y:S02]  /*35e0*/  IMAD.WIDE R2, R23, 0x2, R28 ;  /* 0x0000000217027825 */ /* 0x000fe400078e021c */
[----:B------:R0:W-:Y:S04]  /*35f0*/  STL [R1+0x4a8], R10 ;  /* 0x0004a80a01007387 */ /* 0x0001e80000100800 */
[----:B------:R-:W-:Y:S04]  /*3600*/  STL.64 [R1+0x500], R8 ;  /* 0x0005000801007387 */ /* 0x000fe80000100a00 */
[----:B------:R-:W-:Y:S01]  /*3610*/  STL [R1+0x4a0], R7 ;  /* 0x0004a00701007387 */ /* 0x000fe20000100800 */
[----:B0-----:R-:W-:-:S03]  /*3620*/  IMAD R10, R22, 0x1a, RZ ;  /* 0x0000001a160a7824 */ /* 0x001fc600078e02ff */
[----:B------:R-:W-:Y:S04]  /*3630*/  STL.64 [R1+0x4f8], R18 ;  /* 0x0004f81201007387 */ /* 0x000fe80000100a00 */
[----:B------:R0:W-:Y:S04]  /*3640*/  STL [R1+0x498], R6 ;  /* 0x0004980601007387 */ /* 0x0001e80000100800 */
[----:B------:R2:W-:Y:S01]  /*3650*/  STL [R1+0x490], R5 ;  /* 0x0004900501007387 */ /* 0x0005e20000100800 */
[----:B0-----:R-:W-:-:S04]  /*3660*/  IMAD.WIDE R6, R23, 0x2, R8 ;  /* 0x0000000217067825 */ /* 0x001fc800078e0208 */
[----:B--2---:R-:W-:-:S05]  /*3670*/  IMAD.WIDE R4, R23, 0x2, R20 ;  /* 0x0000000217047825 */ /* 0x004fca00078e0214 */
[----:B------:R0:W-:Y:S04]  /*3680*/  STL.64 [R1+0xa48], R4 ;  /* 0x000a480401007387 */ /* 0x0001e80000100a00 */
[----:B------:R1:W-:Y:S04]  /*3690*/  STL.64 [R1+0xa40], R2 ;  /* 0x000a400201007387 */ /* 0x0003e80000100a00 */
[----:B------:R2:W-:Y:S01]  /*36a0*/  STL.64 [R1+0xa38], R6 ;  /* 0x000a380601007387 */ /* 0x0005e20000100a00 */
[----:B0-----:R-:W-:-:S04]  /*36b0*/  IMAD.WIDE R4, R23, 0x2, R18 ;  /* 0x0000000217047825 */ /* 0x001fc800078e0212 */
[C---:B-1----:R-:W-:Y:S01]  /*36c0*/  IMAD.WIDE R2, R24.reuse, 0x2, R20 ;  /* 0x0000000218027825 */ /* 0x042fe200078e0214 */
[----:B------:R0:W-:Y:S03]  /*36d0*/  STL.64 [R1+0xa30], R4 ;  /* 0x000a300401007387 */ /* 0x0001e60000100a00 */
[C---:B--2---:R-:W-:Y:S01]  /*36e0*/  IMAD.WIDE R6, R24.reuse, 0x2, R28 ;  /* 0x0000000218067825 */ /* 0x044fe200078e021c */
[----:B------:R1:W-:Y:S04]  /*36f0*/  STL.64 [R1+0xa28], R2 ;  /* 0x000a280201007387 */ /* 0x0003e80000100a00 */
[----:B------:R2:W-:Y:S01]  /*3700*/  STL.64 [R1+0xa20], R6 ;  /* 0x000a200601007387 */ /* 0x0005e20000100a00 */
[----:B0-----:R-:W-:-:S04]  /*3710*/  IMAD.WIDE R4, R24, 0x2, R8 ;  /* 0x0000000218047825 */ /* 0x001fc800078e0208 */
[----:B-1----:R-:W-:Y:S01]  /*3720*/  IMAD.WIDE R2, R24, 0x2, R18 ;  /* 0x0000000218027825 */ /* 0x002fe200078e0212 */
[----:B------:R0:W-:Y:S03]  /*3730*/  STL.64 [R1+0xa18], R4 ;  /* 0x000a180401007387 */ /* 0x0001e60000100a00 */
[C---:B--2---:R-:W-:Y:S01]  /*3740*/  IMAD.WIDE R6, R25.reuse, 0x2, R20 ;  /* 0x0000000219067825 */ /* 0x044fe200078e0214 */
[----:B------:R1:W-:Y:S04]  /*3750*/  STL.64 [R1+0xa10], R2 ;  /* 0x000a100201007387 */ /* 0x0003e80000100a00 */
[----:B------:R2:W-:Y:S01]  /*3760*/  STL.64 [R1+0xa08], R6 ;  /* 0x000a080601007387 */ /* 0x0005e20000100a00 */
[----:B0-----:R-:W-:-:S04]  /*3770*/  IMAD.WIDE R4, R25, 0x2, R28 ;  /* 0x0000000219047825 */ /* 0x001fc800078e021c */
[C---:B-1----:R-:W-:Y:S01]  /*3780*/  IMAD.WIDE R2, R25.reuse, 0x2, R8 ;  /* 0x0000000219027825 */ /* 0x042fe200078e0208 */
[----:B------:R0:W-:Y:S03]  /*3790*/  STL.64 [R1+0xa00], R4 ;  /* 0x000a000401007387 */ /* 0x0001e60000100a00 */
[----:B--2---:R-:W-:Y:S01]  /*37a0*/  IMAD.WIDE R6, R25, 0x2, R18 ;  /* 0x0000000219067825 */ /* 0x004fe200078e0212 */
        /* <DEDUP_REMOVED lines=9> */
[C---:B-1----:R-:W-:Y:S01]  /*3840*/  IMAD.WIDE R2, R27.reuse, 0x2, R20 ;  /* 0x000000021b027825 */ /* 0x042fe200078e0214 */
[----:B------:R0:W-:Y:S03]  /*3850*/  STL.64 [R1+0x9d0], R4 ;  /* 0x0009d00401007387 */ /* 0x0001e60000100a00 */
[C---:B--2---:R-:W-:Y:S01]  /*3860*/  IMAD.WIDE R6, R27.reuse, 0x2, R8 ;  /* 0x000000021b067825 */ /* 0x044fe200078e0208 */
[----:B------:R1:W-:Y:S03]  /*3870*/  STL.64 [R1+0x9c8], R2 ;  /* 0x0009c80201007387 */ /* 0x0003e60000100a00 */
[----:B0-----:R-:W-:-:S04]  /*3880*/  IMAD.WIDE R4, R27, 0x2, R28 ;  /* 0x000000021b047825 */ /* 0x001fc800078e021c */
[----:B-1----:R-:W-:Y:S01]  /*3890*/  IMAD.WIDE R2, R27, 0x2, R18 ;  /* 0x000000021b027825 */ /* 0x002fe200078e0212 */
[----:B------:R0:W-:Y:S04]  /*38a0*/  STL.64 [R1+0x9c0], R4 ;  /* 0x0009c00401007387 */ /* 0x0001e80000100a00 */
[----:B------:R1:W-:Y:S04]  /*38b0*/  STL.64 [R1+0x9b8], R6 ;  /* 0x0009b80601007387 */ /* 0x0003e80000100a00 */
[----:B------:R2:W-:Y:S01]  /*38c0*/  STL.64 [R1+0x9b0], R2 ;  /* 0x0009b00201007387 */ /* 0x0005e20000100a00 */
[----:B0-----:R-:W-:-:S04]  /*38d0*/  IMAD.WIDE R4, R10, 0x2, R20 ;  /* 0x000000020a047825 */ /* 0x001fc800078e0214 */
[C---:B-1----:R-:W-:Y:S01]  /*38e0*/  IMAD.WIDE R6, R10.reuse, 0x2, R8 ;  /* 0x000000020a067825 */ /* 0x042fe200078e0208 */
[----:B------:R0:W-:Y:S03]  /*38f0*/  STL.64 [R1+0x9a8], R4 ;  /* 0x0009a80401007387 */ /* 0x0001e60000100a00 */
[----:B--2---:R-:W-:-:S05]  /*3900*/  IMAD.WIDE R2, R10, 0x2, R28 ;  /* 0x000000020a027825 */ /* 0x004fca00078e021c */
[----:B------:R1:W-:Y:S01]  /*3910*/  STL.64 [R1+0x9a0], R2 ;  /* 0x0009a00201007387 */ /* 0x0003e20000100a00 */
[----:B0-----:R-:W-:-:S03]  /*3920*/  IMAD.WIDE R4, R10, 0x2, R18 ;  /* 0x000000020a047825 */ /* 0x001fc600078e0212 */
[----:B------:R0:W-:Y:S01]  /*3930*/  STL.64 [R1+0x998], R6 ;  /* 0x0009980601007387 */ /* 0x0001e20000100a00 */
[----:B------:R-:W-:-:S03]  /*3940*/  IMAD R10, R22, 0x18, RZ ;  /* 0x00000018160a7824 */ /* 0x000fc600078e02ff */
[----:B------:R2:W-:Y:S01]  /*3950*/  STL.64 [R1+0x990], R4 ;  /* 0x0009900401007387 */ /* 0x0005e20000100a00 */
[----:B-1----:R-:W-:-:S05]  /*3960*/  IMAD.WIDE R2, R11, 0x2, R20 ;  /* 0x000000020b027825 */ /* 0x002fca00078e0214 */
[----:B------:R1:W-:Y:S01]  /*3970*/  STL.64 [R1+0x988], R2 ;  /* 0x0009880201007387 */ /* 0x0003e20000100a00 */
[----:B0-----:R-:W-:-:S04]  /*3980*/  IMAD.WIDE R6, R11, 0x2, R8 ;  /* 0x000000020b067825 */ /* 0x001fc800078e0208 */
[----:B--2---:R-:W-:-:S05]  /*3990*/  IMAD.WIDE R4, R11, 0x2, R28 ;  /* 0x000000020b047825 */ /* 0x004fca00078e021c */
[----:B------:R0:W-:Y:S01]  /*39a0*/  STL.64 [R1+0x980], R4 ;  /* 0x0009800401007387 */ /* 0x0001e20000100a00 */
[----:B-1----:R-:W-:-:S03]  /*39b0*/  IMAD.WIDE R2, R11, 0x2, R18 ;  /* 0x000000020b027825 */ /* 0x002fc600078e0212 */
[----:B------:R1:W-:Y:S01]  /*39c0*/  STL.64 [R1+0x978], R6 ;  /* 0x0009780601007387 */ /* 0x0003e20000100a00 */
[----:B------:R-:W-:-:S03]  /*39d0*/  IMAD R11, R22, 0x17, RZ ;  /* 0x00000017160b7824 */ /* 0x000fc600078e02ff */
        /* <DEDUP_REMOVED lines=62> */
[----:B------:R-:W-:-:S03]  /*3dc0*/  IMAD.SHL.U32 R10, R22, 0x10, RZ ;  /* 0x00000010160a7824 */ /* 0x000fc600078e00ff */
        /* <DEDUP_REMOVED lines=127> */
[----:B-1----:R-:W-:-:S04]  /*45c0*/  IMAD.WIDE R2, R11, 0x2, R20 ;  /* 0x000000020b027825 */ /* 0x002fc800078e0214 */
[C---:B0-----:R-:W-:Y:S01]  /*45d0*/  IMAD.WIDE R6, R11.reuse, 0x2, R28 ;  /* 0x000000020b067825 */ /* 0x041fe200078e021c */
        /* <DEDUP_REMOVED lines=14> */
[----:B------:R1:W-:Y:S03]  /*46c0*/  STL.64 [R1+0x690], R6 ;  /* 0x0006900601007387 */ /* 0x0003e60000100a00 */
[C---:B0-----:R-:W-:Y:S02]  /*46d0*/  IMAD.WIDE R2, R22.reuse, 0x2, R28 ;  /* 0x0000000216027825 */ /* 0x041fe400078e021c */
[----:B------:R0:W5:Y:S02]  /*46e0*/  LDL.LU.64 R28, [R1+0xac8] ;  /* 0x000ac800011c7983 */ /* 0x0001640000300a00 */
[----:B-1----:R-:W-:-:S02]  /*46f0*/  IMAD.WIDE R6, R22, 0x2, R8 ;  /* 0x0000000216067825 */ /* 0x002fc400078e0208 */
[----:B------:R1:W-:Y:S04]  /*4700*/  STL.64 [R1+0x688], R4 ;  /* 0x0006880401007387 */ /* 0x0003e80000100a00 */
[----:B------:R2:W-:Y:S04]  /*4710*/  STL.64 [R1+0x680], R2 ;  /* 0x0006800201007387 */ /* 0x0005e80000100a00 */
[----:B------:R0:W-:Y:S01]  /*4720*/  STL.64 [R1+0x678], R6 ;  /* 0x0006780601007387 */ /* 0x0001e20000100a00 */
[----:B-1----:R-:W-:-:S04]  /*4730*/  IMAD.WIDE R4, R22, 0x2, R18 ;  /* 0x0000000216047825 */ /* 0x002fc800078e0212 */
[----:B--2---:R-:W-:Y:S01]  /*4740*/  IMAD.MOV.U32 R2, RZ, RZ, c[0x0][0x160] ;  /* 0x00005800ff027624 */ /* 0x004fe200078e00ff */
[----:B------:R0:W-:Y:S01]  /*4750*/  STL.64 [R1+0x670], R4 ;  /* 0x0006700401007387 */ /* 0x0001e20000100a00 */
[----:B------:R-:W-:-:S03]  /*4760*/  IMAD.MOV.U32 R3, RZ, RZ, c[0x0][0x164] ;  /* 0x00005900ff037624 */ /* 0x000fc600078e00ff */
.L_x_2:
[----:B0-----:R-:W2:Y:S04]  /*4770*/  LDL.64 R4, [R1+0x508] ;  /* 0x0005080001047983 */ /* 0x001ea80000100a00 */
[----:B-----5:R-:W-:Y:S04]  /*4780*/  STL [R1+0x13c0], R28 ;  /* 0x0013c01c01007387 */ /* 0x020fe80000100800 */
[----:B------:R-:W-:Y:S04]  /*4790*/  STL.64 [R1+0x1368], R26 ;  /* 0x0013681a01007387 */ /* 0x000fe80000100a00 */
[----:B------:R-:W-:Y:S04]  /*47a0*/  STL [R1+0x138c], R26 ;  /* 0x00138c1a01007387 */ /* 0x000fe80000100800 */
[----:B------:R-:W-:Y:S04]  /*47b0*/  STL [R1+0x139c], R26 ;  /* 0x00139c1a01007387 */ /* 0x000fe80000100800 */
[----:B------:R-:W-:Y:S04]  /*47c0*/  STL.64 [R1+0x13b0], R26 ;  /* 0x0013b01a01007387 */ /* 0x000fe80000100a00 */
[----:B------:R-:W-:Y:S04]  /*47d0*/  STL.64 [R1+0x13d8], R26 ;  /* 0x0013d81a01007387 */ /* 0x000fe80000100a00 */
[----:B------:R-:W-:Y:S04]  /*47e0*/  STL.64 [R1+0x1438], R26 ;  /* 0x0014381a01007387 */ /* 0x000fe80000100a00 */
[----:B------:R-:W-:Y:S04]  /*47f0*/  STL.64 [R1+0x1468], R26 ;  /* 0x0014681a01007387 */ /* 0x000fe80000100a00 */
[----:B------:R-:W-:Y:S04]  /*4800*/  STL.64 [R1+0x1498], R26 ;  /* 0x0014981a01007387 */ /* 0x000fe80000100a00 */
[----:B------:R0:W-:Y:S04]  /*4810*/  STL.64 [R1+0x14c8], R26 ;  /* 0x0014c81a01007387 */ /* 0x0001e80000100a00 */
[----:B0-----:R-:W3:Y:S01]  /*4820*/  LDL.64 R26, [R1+0x680] ;  /* 0x00068000011a7983 */ /* 0x001ee20000100a00 */
[----:B------:R-:W-:-:S02]  /*4830*/  ISETP.GT.AND P1, PT, R0, RZ, PT ;  /* 0x000000ff0000720c */ /* 0x000fc40003f24270 */
[----:B--2---:R-:W-:-:S05]  /*4840*/  IADD3 R6, P0, R4, R2, RZ ;  /* 0x0000000204067210 */ /* 0x004fca0007f1e0ff */
[----:B------:R-:W-:Y:S01]  /*4850*/  IMAD.X R7, R5, 0x1, R3, P0 ;  /* 0x0000000105077824 */ /* 0x000fe200000e0603 */
[----:B---3--:R0:W-:Y:S04]  /*4860*/  STL.64 [R1+0x14d0], R26 ;  /* 0x0014d01a01007387 */ /* 0x0081e80000100a00 */
[----:B0-----:R-:W2:Y:S04]  /*4870*/  LDL.64 R26, [R1+0x500] ;  /* 0x00050000011a7983 */ /* 0x001ea80000100a00 */
[----:B------:R-:W-:Y:S04]  /*4880*/  STL.64 [R1+0x1360], R24 ;  /* 0x0013601801007387 */ /* 0x000fe80000100a00 */
[----:B------:R-:W-:Y:S04]  /*4890*/  STL [R1+0x1370], R24 ;  /* 0x0013701801007387 */ /* 0x000fe80000100800 */
[----:B------:R-:W-:Y:S04]  /*48a0*/  STL [R1+0x1384], R24 ;  /* 0x0013841801007387 */ /* 0x000fe80000100800 */
[----:B------:R-:W-:Y:S04]  /*48b0*/  STL [R1+0x1394], R24 ;  /* 0x0013941801007387 */ /* 0x000fe80000100800 */
[----:B------:R-:W-:Y:S04]  /*48c0*/  STL [R1+0x13a4], R24 ;  /* 0x0013a41801007387 */ /* 0x000fe80000100800 */
[----:B------:R-:W-:Y:S04]  /*48d0*/  STL [R1+0x13bc], R24 ;  /* 0x0013bc1801007387 */ /* 0x000fe80000100800 */
[----:B------:R-:W-:Y:S04]  /*48e0*/  STL.64 [R1+0x13f0], R24 ;  /* 0x0013f01801007387 */ /* 0x000fe80000100a00 */
        /* <DEDUP_REMOVED lines=9> */
[----:B------:R-:W-:Y:S04]  /*4980*/  STL [R1+0x1380], R22 ;  /* 0x0013801601007387 */ /* 0x000fe80000100800 */
        /* <DEDUP_REMOVED lines=8> */
[----:B------:R0:W-:Y:S04]  /*4a10*/  STL.64 [R1+0x14b0], R22 ;  /* 0x0014b01601007387 */ /* 0x0001e80000100a00 */
[----:B0-----:R-:W3:Y:S04]  /*4a20*/  LDL.64 R22, [R1+0x4f8] ;  /* 0x0004f80001167983 */ /* 0x001ee80000100a00 */
[----:B------:R-:W-:Y:S04]  /*4a30*/  STL.64 [R1+0x1350], R20 ;  /* 0x0013501401007387 */ /* 0x000fe80000100a00 */
[----:B------:R-:W-:Y:S04]  /*4a40*/  STL.64 [R1+0x1378], R20 ;  /* 0x0013781401007387 */ /* 0x000fe80000100a00 */
        /* <DEDUP_REMOVED lines=11> */
[----:B------:R0:W-:Y:S04]  /*4b00*/  STL.64 [R1+0x1408], R12 ;  /* 0x0014080c01007387 */ /* 0x0001e80000100a00 */
[----:B------:R-:W-:Y:S04]  /*4b10*/  STL.64 [R1+0x1340], R18 ;  /* 0x0013401201007387 */ /* 0x000fe80000100a00 */
[----:B------:R-:W-:Y:S01]  /*4b20*/  STL.64 [R1+0x13d0], R18 ;  /* 0x0013d01201007387 */ /* 0x000fe20000100a00 */
[----:B0-----:R-:W-:-:S03]  /*4b30*/  PRMT R12, RZ, 0x7610, R12 ;  /* 0x00007610ff0c7816 */ /* 0x001fc6000000000c */
[----:B------:R-:W-:Y:S04]  /*4b40*/  STL.64 [R1+0x13f8], R18 ;  /* 0x0013f81201007387 */ /* 0x000fe80000100a00 */
[----:B------:R-:W-:Y:S04]  /*4b50*/  STL.64 [R1+0x1430], R18 ;  /* 0x0014301201007387 */ /* 0x000fe80000100a00 */
[----:B------:R-:W4:Y:S01]  /*4b60*/  @P1 LDG.E.U16 R12, [R6.64] ;  /* 0x00000004060c1981 */ /* 0x000f22000c1e1500 */
[----:B------:R-:W-:-:S03]  /*4b70*/  PRMT R11, RZ, 0x7610, R11 ;  /* 0x00007610ff0b7816 */ /* 0x000fc6000000000b */
[----:B------:R-:W-:Y:S04]  /*4b80*/  STL.64 [R1+0x1460], R18 ;  /* 0x0014601201007387 */ /* 0x000fe80000100a00 */
[----:B------:R-:W-:Y:S04]  /*4b90*/  STL.64 [R1+0x1490], R18 ;  /* 0x0014901201007387 */ /* 0x000fe80000100a00 */
[----:B------:R0:W-:Y:S04]  /*4ba0*/  STL.64 [R1+0x14c0], R18 ;  /* 0x0014c01201007387 */ /* 0x0001e80000100a00 */
[----:B------:R-:W-:Y:S04]  /*4bb0*/  STL.64 [R1+0x1338], R14 ;  /* 0x0013380e01007387 */ /* 0x000fe80000100a00 */
[----:B------:R-:W-:Y:S04]  /*4bc0*/  STL.64 [R1+0x1330], R16 ;  /* 0x0013301001007387 */ /* 0x000fe80000100a00 */
[----:B------:R-:W-:Y:S04]  /*4bd0*/  STL [R1+0x12d0], R29 ;  /* 0x0012d01d01007387 */ /* 0x000fe80000100800 */
[----:B0-----:R-:W4:Y:S01]  /*4be0*/  LDL.64 R18, [R1+0x678] ;  /* 0x0006780001127983 */ /* 0x001f220000100a00 */
[----:B--2---:R-:W-:-:S05]  /*4bf0*/  IADD3 R8, P2, R26, R2, RZ ;  /* 0x000000021a087210 */ /* 0x004fca0007f5e0ff */
[----:B------:R-:W-:Y:S02]  /*4c00*/  IMAD.X R9, R27, 0x1, R3, P2 ;  /* 0x000000011b097824 */ /* 0x000fe400010e0603 */
[----:B------:R-:W2:Y:S04]  /*4c10*/  LDL.LU.64 R26, [R1+0x14d0] ;  /* 0x0014d000011a7983 */ /* 0x000ea80000300a00 */
[----:B------:R0:W2:Y:S01]  /*4c20*/  @P1 LDG.E.U16 R11, [R8.64] ;  /* 0x00000004080b1981 */ /* 0x0000a2000c1e1500 */
[----:B---3--:R-:W-:-:S05]  /*4c30*/  IADD3 R4, P0, R22, R2, RZ ;  /* 0x0000000216047210 */ /* 0x008fca0007f1e0ff */
[----:B------:R-:W-:Y:S02]  /*4c40*/  IMAD.X R5, R23, 0x1, R3, P0 ;  /* 0x0000000117057824 */ /* 0x000fe400000e0603 */
[----:B------:R-:W3:Y:S04]  /*4c50*/  LDL.64 R22, [R1+0x670] ;  /* 0x0006700001167983 */ /* 0x000ee80000100a00 */
[----:B----4-:R1:W-:Y:S04]  /*4c60*/  STL [R1+0x48c], R12 ;  /* 0x00048c0c01007387 */ /* 0x0103e80000100800 */
[----:B0-----:R-:W4:Y:S01]  /*4c70*/  LDL.64 R8, [R1+0x510] ;  /* 0x0005100001087983 */ /* 0x001f220000100a00 */
[----:B------:R-:W-:-:S02]  /*4c80*/  PRMT R10, RZ, 0x7610, R10 ;  /* 0x00007610ff0a7816 */ /* 0x000fc4000000000a */
[----:B------:R-:W-:Y:S01]  /*4c90*/  PRMT R20, RZ, 0x7610, R20 ;  /* 0x00007610ff147816 */ /* 0x000fe20000000014 */
[----:B-1----:R-:W2:Y:S04]  /*4ca0*/  LDL.64 R12, [R1+0x688] ;  /* 0x00068800010c7983 */ /* 0x002ea80000100a00 */
[----:B------:R0:W2:Y:S01]  /*4cb0*/  @P1 LDG.E.U16 R10, [R4.64] ;  /* 0x00000004040a1981 */ /* 0x0000a2000c1e1500 */
[----:B------:R-:W-:Y:S02]  /*4cc0*/  ISETP.GT.AND P0, PT, R0, 0x1, PT ;  /* 0x000000010000780c */ /* 0x000fe40003f04270 */
[----:B------:R-:W-:Y:S02]  /*4cd0*/  PRMT R24, RZ, 0x7610, R24 ;  /* 0x00007610ff187816 */ /* 0x000fe40000000018 */
[----:B------:R-:W-:-:S02]  /*4ce0*/  PRMT R25, RZ, 0x7610, R25 ;  /* 0x00007610ff197816 */ /* 0x000fc40000000019 */
[----:B----4-:R-:W-:Y:S01]  /*4cf0*/  IADD3 R6, P3, R8, R2, RZ ;  /* 0x0000000208067210 */ /* 0x010fe20007f7e0ff */
[----:B0-----:R-:W-:-:S04]  /*4d00*/  IMAD.MOV.U32 R5, RZ, RZ, R9 ;  /* 0x000000ffff057224 */ /* 0x001fc800078e0009 */
[----:B------:R-:W-:-:S05]  /*4d10*/  IMAD.X R7, R5, 0x1, R3, P3 ;  /* 0x0000000105077824 */ /* 0x000fca00018e0603 */
[----:B------:R3:W4:Y:S01]  /*4d20*/  @P1 LDG.E.U16 R20, [R6.64] ;  /* 0x0000000406141981 */ /* 0x000722000c1e1500 */
[----:B------:R-:W-:Y:S01]  /*4d30*/  IMAD.MOV.U32 R4, RZ, RZ, R8 ;  /* 0x000000ffff047224 */ /* 0x000fe200078e0008 */
[-C--:B------:R-:W-:Y:S02]  /*4d40*/  IADD3 R4, P3, R18, R2.reuse, RZ ;  /* 0x0000000212047210 */ /* 0x080fe40007f7e0ff */
[----:B--2---:R-:W-:-:S03]  /*4d50*/  IADD3 R8, P2, R26, R2, RZ ;  /* 0x000000021a087210 */ /* 0x004fc60007f5e0ff */
[--C-:B------:R-:W-:Y:S02]  /*4d60*/  IMAD.X R5, R19, 0x1, R3.reuse, P3 ;  /* 0x0000000113057824 */ /* 0x100fe400018e0603 */
[----:B------:R-:W-:Y:S01]  /*4d70*/  IMAD.X R9, R27, 0x1, R3, P2 ;  /* 0x000000011b097824 */ /* 0x000fe200010e0603 */
[-C--:B---3--:R-:W-:Y:S01]  /*4d80*/  IADD3 R6, P1, R22, R2.reuse, RZ ;  /* 0x0000000216067210 */ /* 0x088fe20007f3e0ff */
[----:B------:R-:W2:Y:S04]  /*4d90*/  LDL.LU.64 R26, [R1+0x14c8] ;  /* 0x0014c800011a7983 */ /* 0x000ea80000300a00 */
[----:B------:R0:W3:Y:S04]  /*4da0*/  @P0 LDG.E.U16 R24, [R4.64] ;  /* 0x0000000404180981 */ /* 0x0000e8000c1e1500 */
[----:B------:R1:W2:Y:S01]  /*4db0*/  @P0 LDG.E.U16 R25, [R8.64] ;  /* 0x0000000408190981 */ /* 0x0002a2000c1e1500 */
[----:B0-----:R-:W-:-:S02]  /*4dc0*/  IADD3 R4, P2, R12, R2, RZ ;  /* 0x000000020c047210 */ /* 0x001fc40007f5e0ff */
[----:B-1----:R-:W-:-:S03]  /*4dd0*/  PRMT R8, RZ, 0x7610, R8 ;  /* 0x00007610ff087816 */ /* 0x002fc60000000008 */
[----:B------:R-:W-:Y:S01]  /*4de0*/  IMAD.X R5, R13, 0x1, R3, P2 ;  /* 0x000000010d057824 */ /* 0x000fe200010e0603 */
[----:B------:R-:W-:Y:S01]  /*4df0*/  PRMT R9, RZ, 0x7610, R9 ;  /* 0x00007610ff097816 */ /* 0x000fe20000000009 */
[----:B------:R-:W-:-:S03]  /*4e00*/  IMAD.X R7, R23, 0x1, R3, P1 ;  /* 0x0000000117077824 */ /* 0x000fc600008e0603 */
[----:B------:R-:W2:Y:S04]  /*4e10*/  @P0 LDG.E.U16 R8, [R4.64] ;  /* 0x0000000404080981 */ /* 0x000ea8000c1e1500 */
[----:B------:R-:W2:Y:S04]  /*4e20*/  @P0 LDG.E.U16 R9, [R6.64] ;  /* 0x0000000406090981 */ /* 0x000ea8000c1e1500 */
[----:B----4-:R0:W-:Y:S04]  /*4e30*/  STL [R1+0x488], R20 ;  /* 0x0004881401007387 */ /* 0x0101e80000100800 */
[----:B------:R-:W4:Y:S04]  /*4e40*/  LDL.64 R18, [R1+0x698] ;  /* 0x0006980001127983 */ /* 0x000f280000100a00 */
[----:B0-----:R-:W4:Y:S04]  /*4e50*/  LDL.64 R20, [R1+0x6a0] ;  /* 0x0006a00001147983 */ /* 0x001f280000100a00 */
[----:B---3--:R-:W-:Y:S04]  /*4e60*/  STL [R1+0x664], R24 ;  /* 0x0006641801007387 */ /* 0x008fe80000100800 */
[----:B--2---:R0:W-:Y:S01]  /*4e70*/  STL [R1+0x668], R25 ;  /* 0x0006681901007387 */ /* 0x0041e20000100800 */
[----:B------:R-:W-:-:S03]  /*4e80*/  ISETP.GT.AND P1, PT, R0, 0x2, PT ;  /* 0x000000020000780c */ /* 0x000fc60003f24270 */
[----:B------:R-:W2:Y:S04]  /*4e90*/  LDL.64 R12, [R1+0x6a8] ;  /* 0x0006a800010c7983 */ /* 0x000ea80000100a00 */
[----:B------:R-:W3:Y:S04]  /*4ea0*/  LDL.64 R22, [R1+0x6c0] ;  /* 0x0006c00001167983 */ /* 0x000ee80000100a00 */
[----:B0-----:R-:W2:Y:S04]  /*4eb0*/  LDL.64 R24, [R1+0x690] ;  /* 0x0006900001187983 */ /* 0x001ea80000100a00 */
[----:B------:R4:W-:Y:S01]  /*4ec0*/  STL [R1+0x65c], R8 ;  /* 0x00065c0801007387 */ /* 0x0009e20000100800 */
[----:B------:R-:W-:-:S03]  /*4ed0*/  PRMT R26, RZ, 0x7610, R26 ;  /* 0x00007610ff1a7816 */ /* 0x000fc6000000001a */
[----:B------:R0:W-:Y:S01]  /*4ee0*/  STL [R1+0x660], R9 ;  /* 0x0006600901007387 */ /* 0x0001e20000100800 */
[----:B------:R-:W-:Y:S02]  /*4ef0*/  PRMT R27, RZ, 0x7610, R27 ;  /* 0x00007610ff1b7816 */ /* 0x000fe4000000001b */
[-C--:B----4-:R-:W-:Y:S02]  /*4f00*/  IADD3 R8, P0, R18, R2.reuse, RZ ;  /* 0x0000000212087210 */ /* 0x090fe40007f1e0ff */
[----:B------:R-:W-:-:S03]  /*4f10*/  IADD3 R6, P2, R20, R2, RZ ;  /* 0x0000000214067210 */ /* 0x000fc60007f5e0ff */
[--C-:B0-----:R-:W-:Y:S02]  /*4f20*/  IMAD.X R9, R19, 0x1, R3.reuse, P0 ;  /* 0x0000000113097824 */ /* 0x101fe400000e0603 */
[----:B------:R-:W-:-:S03]  /*4f30*/  IMAD.X R7, R21, 0x1, R3, P2 ;  /* 0x0000000115077824 */ /* 0x000fc600010e0603 */
[----:B------:R3:W4:Y:S04]  /*4f40*/  @P1 LDG.E.U16 R26, [R8.64] ;  /* 0x00000004081a1981 */ /* 0x000728000c1e1500 */
[----:B------:R-:W4:Y:S04]  /*4f50*/  LDL.64 R20, [R1+0x6b8] ;  /* 0x0006b80001147983 */ /* 0x000f280000100a00 */
[----:B------:R-:W4:Y:S04]  /*4f60*/  LDL.LU.64 R18, [R1+0x14c0] ;  /* 0x0014c00001127983 */ /* 0x000f280000300a00 */
[----:B------:R0:W4:Y:S01]  /*4f70*/  @P1 LDG.E.U16 R27, [R6.64] ;  /* 0x00000004061b1981 */ /* 0x000122000c1e1500 */
[----:B--2---:R-:W-:Y:S01]  /*4f80*/  IADD3 R4, P2, R24, R2, RZ ;  /* 0x0000000218047210 */ /* 0x004fe20007f5e0ff */
[----:B0-----:R-:W-:-:S02]  /*4f90*/  IMAD.MOV.U32 R6, RZ, RZ, R24 ;  /* 0x000000ffff067224 */ /* 0x001fc400078e0018 */
[----:B------:R-:W-:Y:S02]  /*4fa0*/  IMAD.MOV.U32 R7, RZ, RZ, R25 ;  /* 0x000000ffff077224 */ /* 0x000fe400078e0019 */
[----:B------:R-:W2:Y:S02]  /*4fb0*/  LDL.LU.64 R24, [R1+0x14b8] ;  /* 0x0014b80001187983 */ /* 0x000ea40000300a00 */
[----:B------:R-:W-:Y:S01]  /*4fc0*/  IMAD.X R5, R7, 0x1, R3, P2 ;  /* 0x0000000107057824 */ /* 0x000fe200010e0603 */
[-C--:B------:R-:W-:Y:S02]  /*4fd0*/  IADD3 R6, P3, R12, R2.reuse, RZ ;  /* 0x000000020c067210 */ /* 0x080fe40007f7e0ff */
[----:B------:R-:W-:Y:S02]  /*4fe0*/  ISETP.GT.AND P0, PT, R0, 0x3, PT ;  /* 0x000000030000780c */ /* 0x000fe40003f04270 */
[----:B---3--:R-:W-:-:S05]  /*4ff0*/  IADD3 R8, P2, R22, R2, RZ ;  /* 0x0000000216087210 */ /* 0x008fca0007f5e0ff */
[----:B------:R-:W-:Y:S01]  /*5000*/  IMAD.X R9, R23, 0x1, R3, P2 ;  /* 0x0000000117097824 */ /* 0x000fe200010e0603 */
[----:B----4-:R-:W-:Y:S01]  /*5010*/  STL [R1+0x658], R26 ;  /* 0x0006581a01007387 */ /* 0x010fe20000100800 */
[----:B------:R-:W-:-:S03]  /*5020*/  PRMT R19, RZ, 0x7610, R19 ;  /* 0x00007610ff137816 */ /* 0x000fc60000000013 */
[----:B------:R0:W-:Y:S04]  /*5030*/  STL [R1+0x654], R27 ;  /* 0x0006541b01007387 */ /* 0x0001e80000100800 */
[----:B------:R1:W3:Y:S01]  /*5040*/  @P1 LDG.E.U16 R19, [R4.64] ;  /* 0x0000000404131981 */ /* 0x0002e2000c1e1500 */
[----:B------:R-:W-:-:S03]  /*5050*/  PRMT R18, RZ, 0x7610, R18 ;  /* 0x00007610ff127816 */ /* 0x000fc60000000012 */
[----:B0-----:R-:W4:Y:S01]  /*5060*/  LDL.64 R26, [R1+0x6b0] ;  /* 0x0006b000011a7983 */ /* 0x001f220000100a00 */
[----:B-1----:R-:W-:Y:S02]  /*5070*/  IMAD.MOV.U32 R4, RZ, RZ, R12 ;  /* 0x000000ffff047224 */ /* 0x002fe400078e000c */
[----:B------:R-:W-:Y:S02]  /*5080*/  IMAD.MOV.U32 R5, RZ, RZ, R13 ;  /* 0x000000ffff057224 */ /* 0x000fe400078e000d */
[----:B------:R-:W3:Y:S02]  /*5090*/  LDL.64 R12, [R1+0x6c8] ;  /* 0x0006c800010c7983 */ /* 0x000ee40000100a00 */
[----:B------:R-:W-:Y:S01]  /*50a0*/  IMAD.X R7, R5, 0x1, R3, P3 ;  /* 0x0000000105077824 */ /* 0x000fe200018e0603 */
[----:B--2---:R-:W-:Y:S01]  /*50b0*/  PRMT R24, RZ, 0x7610, R24 ;  /* 0x00007610ff187816 */ /* 0x004fe20000000018 */
[----:B------:R-:W2:Y:S04]  /*50c0*/  LDL.LU.64 R22, [R1+0x14b0] ;  /* 0x0014b00001167983 */ /* 0x000ea80000300a00 */
[----:B------:R4:W2:Y:S01]  /*50d0*/  @P1 LDG.E.U16 R18, [R6.64] ;  /* 0x0000000406121981 */ /* 0x0008a2000c1e1500 */
[----:B------:R-:W-:-:S02]  /*50e0*/  IADD3 R4, P3, R20, R2, RZ ;  /* 0x0000000214047210 */ /* 0x000fc40007f7e0ff */
[----:B------:R-:W-:-:S03]  /*50f0*/  PRMT R25, RZ, 0x7610, R25 ;  /* 0x00007610ff197816 */ /* 0x000fc60000000019 */
[----:B------:R-:W-:-:S03]  /*5100*/  IMAD.X R5, R21, 0x1, R3, P3 ;  /* 0x0000000115057824 */ /* 0x000fc600018e0603 */
[----:B------:R0:W2:Y:S04]  /*5110*/  @P0 LDG.E.U16 R25, [R8.64] ;  /* 0x0000000408190981 */ /* 0x0000a8000c1e1500 */
[----:B------:R3:W2:Y:S01]  /*5120*/  @P0 LDG.E.U16 R24, [R4.64] ;  /* 0x0000000404180981 */ /* 0x0006a2000c1e1500 */
[----:B0-----:R-:W-:Y:S02]  /*5130*/  PRMT R8, RZ, 0x7610, R8 ;  /* 0x00007610ff087816 */ /* 0x001fe40000000008 */
[----:B------:R-:W-:Y:S02]  /*5140*/  PRMT R9, RZ, 0x7610, R9 ;  /* 0x00007610ff097816 */ /* 0x000fe40000000009 */
[-C--:B----4-:R-:W-:Y:S02]  /*5150*/  IADD3 R6, P1, R26, R2.reuse, RZ ;  /* 0x000000021a067210 */ /* 0x090fe40007f3e0ff */
[----:B---3--:R-:W-:-:S05]  /*5160*/  IADD3 R4, P2, R12, R2, RZ ;  /* 0x000000020c047210 */ /* 0x008fca0007f5e0ff */
[--C-:B------:R-:W-:Y:S01]  /*5170*/  IMAD.X R5, R13, 0x1, R3.reuse, P2 ;  /* 0x000000010d057824 */ /* 0x100fe200010e0603 */
[----:B--2---:R-:W-:Y:S01]  /*5180*/  STL [R1+0x64c], R18 ;  /* 0x00064c1201007387 */ /* 0x004fe20000100800 */
[----:B------:R-:W-:-:S03]  /*5190*/  IMAD.X R7, R27, 0x1, R3, P1 ;  /* 0x000000011b077824 */ /* 0x000fc600008e0603 */
[----:B------:R0:W-:Y:S04]  /*51a0*/  STL [R1+0x650], R19 ;  /* 0x0006501301007387 */ /* 0x0001e80000100800 */
[----:B------:R-:W2:Y:S04]  /*51b0*/  @P0 LDG.E.U16 R8, [R4.64] ;  /* 0x0000000404080981 */ /* 0x000ea8000c1e1500 */
[----:B------:R-:W3:Y:S04]  /*51c0*/  LDL.64 R20, [R1+0x6d8] ;  /* 0x0006d80001147983 */ /* 0x000ee80000100a00 */
[----:B0-----:R-:W4:Y:S04]  /*51d0*/  LDL.64 R18, [R1+0x6e0] ;  /* 0x0006e00001127983 */ /* 0x001f280000100a00 */
[----:B------:R4:W3:Y:S04]  /*51e0*/  @P0 LDG.E.U16 R9, [R6.64] ;  /* 0x0000000406090981 */ /* 0x0008e8000c1e1500 */
[----:B------:R-:W-:Y:S04]  /*51f0*/  STL [R1+0x644], R24 ;  /* 0x0006441801007387 */ /* 0x000fe80000100800 */
[----:B------:R0:W-:Y:S01]  /*5200*/  STL [R1+0x648], R25 ;  /* 0x0006481901007387 */ /* 0x0001e20000100800 */
[----:B------:R-:W-:-:S03]  /*5210*/  ISETP.GT.AND P1, PT, R0, 0x4, PT ;  /* 0x000000040000780c */ /* 0x000fc60003f24270 */
[----:B------:R-:W3:Y:S04]  /*5220*/  LDL.64 R12, [R1+0x6e8] ;  /* 0x0006e800010c7983 */ /* 0x000ee80000100a00 */
[----:B------:R-:W3:Y:S04]  /*5230*/  LDL.64 R26, [R1+0x700] ;  /* 0x00070000011a7983 */ /* 0x000ee80000100a00 */
[----:B0-----:R-:W3:Y:S01]  /*5240*/  LDL.64 R24, [R1+0x6d0] ;  /* 0x0006d00001187983 */ /* 0x001ee20000100a00 */
[----:B------:R-:W-:Y:S02]  /*5250*/  PRMT R22, RZ, 0x7610, R22 ;  /* 0x00007610ff167816 */ /* 0x000fe40000000016 */
[----:B------:R-:W-:Y:S01]  /*5260*/  PRMT R23, RZ, 0x7610, R23 ;  /* 0x00007610ff177816 */ /* 0x000fe20000000017 */
[----:B--2---:R3:W-:Y:S01]  /*5270*/  STL [R1+0x63c], R8 ;  /* 0x00063c0801007387 */ /* 0x0047e20000100800 */
[----:B----4-:R-:W-:-:S02]  /*5280*/  IADD3 R6, P2, R18, R2, RZ ;  /* 0x0000000212067210 */ /* 0x010fc40007f5e0ff */
[----:B---3--:R-:W-:Y:S01]  /*5290*/  IADD3 R8, P0, R20, R2, RZ ;  /* 0x0000000214087210 */ /* 0x008fe20007f1e0ff */
[----:B------:R0:W-:Y:S02]  /*52a0*/  STL [R1+0x640], R9 ;  /* 0x0006400901007387 */ /* 0x0001e40000100800 */
[--C-:B------:R-:W-:Y:S02]  /*52b0*/  IMAD.X R7, R19, 0x1, R3.reuse, P2 ;  /* 0x0000000113077824 */ /* 0x100fe400010e0603 */
[----:B------:R-:W2:Y:S04]  /*52c0*/  LDL.64 R18, [R1+0x6f8] ;  /* 0x0006f80001127983 */ /* 0x000ea80000100a00 */
[----:B------:R1:W3:Y:S01]  /*52d0*/  @P1 LDG.E.U16 R23, [R6.64] ;  /* 0x0000000406171981 */ /* 0x0002e2000c1e1500 */
[----:B0-----:R-:W-:-:S03]  /*52e0*/  IMAD.X R9, R21, 0x1, R3, P0 ;  /* 0x0000000115097824 */ /* 0x001fc600000e0603 */
[----:B------:R-:W4:Y:S04]  /*52f0*/  LDL.LU.64 R20, [R1+0x14a8] ;  /* 0x0014a80001147983 */ /* 0x000f280000300a00 */
[----:B------:R0:W2:Y:S01]  /*5300*/  @P1 LDG.E.U16 R22, [R8.64] ;  /* 0x0000000408161981 */ /* 0x0000a2000c1e1500 */
[-C--:B------:R-:W-:Y:S01]  /*5310*/  IADD3 R4, P2, R24, R2.reuse, RZ ;  /* 0x0000000218047210 */ /* 0x080fe20007f5e0ff */
[----:B-1----:R-:W-:Y:S02]  /*5320*/  IMAD.MOV.U32 R6, RZ, RZ, R24 ;  /* 0x000000ffff067224 */ /* 0x002fe400078e0018 */
[----:B------:R-:W-:Y:S02]  /*5330*/  IMAD.MOV.U32 R7, RZ, RZ, R25 ;  /* 0x000000ffff077224 */ /* 0x000fe400078e0019 */
[----:B------:R-:W3:Y:S02]  /*5340*/  LDL.LU.64 R24, [R1+0x14a0] ;  /* 0x0014a00001187983 */ /* 0x000ee40000300a00 */
[----:B------:R-:W-:Y:S01]  /*5350*/  IMAD.X R5, R7, 0x1, R3, P2 ;  /* 0x0000000107057824 */ /* 0x000fe200010e0603 */
[----:B------:R-:W-:-:S02]  /*5360*/  IADD3 R6, P3, R12, R2, RZ ;  /* 0x000000020c067210 */ /* 0x000fc40007f7e0ff */
[----:B------:R-:W-:Y:S02]  /*5370*/  ISETP.GT.AND P0, PT, R0, 0x5, PT ;  /* 0x000000050000780c */ /* 0x000fe40003f04270 */
[----:B0-----:R-:W-:-:S05]  /*5380*/  IADD3 R8, P2, R26, R2, RZ ;  /* 0x000000021a087210 */ /* 0x001fca0007f5e0ff */
[----:B------:R-:W-:Y:S01]  /*5390*/  IMAD.X R9, R27, 0x1, R3, P2 ;  /* 0x000000011b097824 */ /* 0x000fe200010e0603 */
[----:B----4-:R-:W-:Y:S01]  /*53a0*/  PRMT R21, RZ, 0x7610, R21 ;  /* 0x00007610ff157816 */ /* 0x010fe20000000015 */
[----:B--2---:R-:W-:Y:S05]  /*53b0*/  STL [R1+0x638], R22 ;  /* 0x0006381601007387 */ /* 0x004fea0000100800 */
[----:B------:R0:W2:Y:S01]  /*53c0*/  @P1 LDG.E.U16 R21, [R4.64] ;  /* 0x0000000404151981 */ /* 0x0000a2000c1e1500 */
[----:B------:R-:W-:-:S03]  /*53d0*/  PRMT R20, RZ, 0x7610, R20 ;  /* 0x00007610ff147816 */ /* 0x000fc60000000014 */
[----:B---3--:R1:W-:Y:S01]  /*53e0*/  STL [R1+0x634], R23 ;  /* 0x0006341701007387 */ /* 0x0083e20000100800 */
[----:B0-----:R-:W-:Y:S02]  /*53f0*/  IMAD.MOV.U32 R4, RZ, RZ, R12 ;  /* 0x000000ffff047224 */ /* 0x001fe400078e000c */
[----:B------:R-:W-:Y:S02]  /*5400*/  IMAD.MOV.U32 R5, RZ, RZ, R13 ;  /* 0x000000ffff057224 */ /* 0x000fe400078e000d */
[----:B------:R-:W3:Y:S02]  /*5410*/  LDL.64 R12, [R1+0x708] ;  /* 0x00070800010c7983 */ /* 0x000ee40000100a00 */
[----:B------:R-:W-:Y:S02]  /*5420*/  IMAD.X R7, R5, 0x1, R3, P3 ;  /* 0x0000000105077824 */ /* 0x000fe400018e0603 */
[----:B-1----:R-:W4:Y:S04]  /*5430*/  LDL.64 R22, [R1+0x6f0] ;  /* 0x0006f00001167983 */ /* 0x002f280000100a00 */
[----:B------:R4:W2:Y:S01]  /*5440*/  @P1 LDG.E.U16 R20, [R6.64] ;  /* 0x0000000406141981 */ /* 0x0008a2000c1e1500 */
[----:B------:R-:W-:-:S02]  /*5450*/  IADD3 R4, P3, R18, R2, RZ ;  /* 0x0000000212047210 */ /* 0x000fc40007f7e0ff */
[----:B------:R-:W-:Y:S01]  /*5460*/  PRMT R24, RZ, 0x7610, R24 ;  /* 0x00007610ff187816 */ /* 0x000fe20000000018 */
[----:B------:R-:W2:Y:S01]  /*5470*/  LDL.LU.64 R26, [R1+0x1498] ;  /* 0x00149800011a7983 */ /* 0x000ea20000300a00 */
[----:B------:R-:W-:Y:S01]  /*5480*/  PRMT R25, RZ, 0x7610, R25 ;  /* 0x00007610ff197816 */ /* 0x000fe20000000019 */
[----:B------:R-:W-:-:S05]  /*5490*/  IMAD.X R5, R19, 0x1, R3, P3 ;  /* 0x0000000113057824 */ /* 0x000fca00018e0603 */
[----:B------:R3:W2:Y:S04]  /*54a0*/  @P0 LDG.E.U16 R24, [R4.64] ;  /* 0x0000000404180981 */ /* 0x0006a8000c1e1500 */
[----:B------:R0:W2:Y:S02]  /*54b0*/  @P0 LDG.E.U16 R25, [R8.64] ;  /* 0x0000000408190981 */ /* 0x0000a4000c1e1500 */
[----:B0-----:R-:W-:Y:S02]  /*54c0*/  PRMT R8, RZ, 0x7610, R8 ;  /* 0x00007610ff087816 */ /* 0x001fe40000000008 */
[----:B------:R-:W-:Y:S02]  /*54d0*/  PRMT R9, RZ, 0x7610, R9 ;  /* 0x00007610ff097816 */ /* 0x000fe40000000009 */
[----:B---3--:R-:W-:-:S02]  /*54e0*/  IADD3 R4, P2, R12, R2, RZ ;  /* 0x000000020c047210 */ /* 0x008fc40007f5e0ff */
[----:B----4-:R-:W-:-:S03]  /*54f0*/  IADD3 R6, P1, R22, R2, RZ ;  /* 0x0000000216067210 */ /* 0x010fc60007f3e0ff */
        /* <DEDUP_REMOVED lines=294> */
[----:B------:R0:W-:Y:S04]  /*6760*/  STL [R1+0x598], R25 ;  /* 0x0005981901007387 */ /* 0x0001e80000100800 */
[----:B------:R-:W3:Y:S04]  /*6770*/  LDL.64 R26, [R1+0x868] ;  /* 0x00086800011a7983 */ /* 0x000ee80000100a00 */
[----:B------:R-:W3:Y:S04]  /*6780*/  LDL.64 R12, [R1+0x880] ;  /* 0x00088000010c7983 */ /* 0x000ee80000100a00 */
[----:B0-----:R-:W3:Y:S01]  /*6790*/  LDL.64 R24, [R1+0x850] ;  /* 0x0008500001187983 */ /* 0x001ee20000100a00 */
[----:B------:R-:W-:-:S02]  /*67a0*/  ISETP.GT.AND P1, PT, R0, 0x10, PT ;  /* 0x000000100000780c */ /* 0x000fc40003f24270 */
[----:B------:R-:W-:Y:S02]  /*67b0*/  PRMT R23, RZ, 0x7610, R23 ;  /* 0x00007610ff177816 */ /* 0x000fe40000000017 */
[----:B------:R-:W-:Y:S01]  /*67c0*/  PRMT R22, RZ, 0x7610, R22 ;  /* 0x00007610ff167816 */ /* 0x000fe20000000016 */
[----:B--2---:R3:W-:Y:S01]  /*67d0*/  STL [R1+0x58c], R8 ;  /* 0x00058c0801007387 */ /* 0x0047e20000100800 */
[-C--:B----4-:R-:W-:Y:S02]  /*67e0*/  IADD3 R6, P2, R18, R2.reuse, RZ ;  /* 0x0000000212067210 */ /* 0x090fe40007f5e0ff */
        /* <DEDUP_REMOVED lines=11> */
[----:B------:R-:W2:Y:S02]  /*68a0*/  LDL.LU.64 R24, [R1+0x1410] ;  /* 0x0014100001187983 */ /* 0x000ea40000300a00 */
[----:B------:R-:W-:Y:S01]  /*68b0*/  IMAD.X R5, R7, 0x1, R3, P2 ;  /* 0x0000000107057824 */ /* 0x000fe200010e0603 */
[----:B------:R-:W-:-:S02]  /*68c0*/  IADD3 R6, P3, R26, R2, RZ ;  /* 0x000000021a067210 */ /* 0x000fc40007f7e0ff */
[----:B------:R-:W-:Y:S02]  /*68d0*/  ISETP.GT.AND P0, PT, R0, 0x11, PT ;  /* 0x000000110000780c */ /* 0x000fe40003f04270 */
[----:B0-----:R-:W-:-:S05]  /*68e0*/  IADD3 R8, P2, R12, R2, RZ ;  /* 0x000000020c087210 */ /* 0x001fca0007f5e0ff */
[----:B------:R-:W-:Y:S01]  /*68f0*/  IMAD.X R9, R13, 0x1, R3, P2 ;  /* 0x000000010d097824 */ /* 0x000fe200010e0603 */
[----:B----4-:R-:W-:-:S06]  /*6900*/  PRMT R21, RZ, 0x7610, R21 ;  /* 0x00007610ff157816 */ /* 0x010fcc0000000015 */
[----:B------:R0:W4:Y:S01]  /*6910*/  @P1 LDG.E.U16 R21, [R4.64] ;  /* 0x0000000404151981 */ /* 0x000122000c1e1500 */
[----:B------:R-:W-:Y:S01]  /*6920*/  PRMT R20, RZ, 0x7610, R20 ;  /* 0x00007610ff147816 */ /* 0x000fe20000000014 */
[----:B0-----:R-:W-:Y:S02]  /*6930*/  IMAD.MOV.U32 R5, RZ, RZ, R27 ;  /* 0x000000ffff057224 */ /* 0x001fe400078e001b */
[----:B------:R-:W-:Y:S02]  /*6940*/  IMAD.MOV.U32 R4, RZ, RZ, R26 ;  /* 0x000000ffff047224 */ /* 0x000fe400078e001a */
[----:B------:R-:W-:Y:S01]  /*6950*/  IMAD.X R7, R5, 0x1, R3, P3 ;  /* 0x0000000105077824 */ /* 0x000fe200018e0603 */
[-C--:B--2---:R-:W-:Y:S02]  /*6960*/  IADD3 R4, P3, R18, R2.reuse, RZ ;  /* 0x0000000212047210 */ /* 0x084fe40007f7e0ff */
[----:B------:R-:W-:Y:S02]  /*6970*/  PRMT R24, RZ, 0x7610, R24 ;  /* 0x00007610ff187816 */ /* 0x000fe40000000018 */
[----:B------:R-:W-:Y:S01]  /*6980*/  PRMT R25, RZ, 0x7610, R25 ;  /* 0x00007610ff197816 */ /* 0x000fe20000000019 */
[----:B------:R-:W-:Y:S01]  /*6990*/  IMAD.X R5, R19, 0x1, R3, P3 ;  /* 0x0000000113057824 */ /* 0x000fe200018e0603 */
[----:B------:R-:W2:Y:S04]  /*69a0*/  @P1 LDG.E.U16 R20, [R6.64] ;  /* 0x0000000406141981 */ /* 0x000ea8000c1e1500 */
[----:B------:R-:W-:Y:S04]  /*69b0*/  STL [R1+0x588], R22 ;  /* 0x0005881601007387 */ /* 0x000fe80000100800 */
[----:B------:R-:W4:Y:S04]  /*69c0*/  @P0 LDG.E.U16 R24, [R4.64] ;  /* 0x0000000404180981 */ /* 0x000f28000c1e1500 */
[----:B---3--:R0:W-:Y:S04]  /*69d0*/  STL [R1+0x584], R23 ;  /* 0x0005841701007387 */ /* 0x0081e80000100800 */
[----:B------:R-:W3:Y:S04]  /*69e0*/  @P0 LDG.E.U16 R25, [R8.64] ;  /* 0x0000000408190981 */ /* 0x000ee8000c1e1500 */
[----:B------:R-:W3:Y:S04]  /*69f0*/  LDL.64 R26, [R1+0x888] ;  /* 0x00088800011a7983 */ /* 0x000ee80000100a00 */
[----:B0-----:R-:W3:Y:S04]  /*6a00*/  LDL.64 R22, [R1+0x870] ;  /* 0x0008700001167983 */ /* 0x001ee80000100a00 */
[----:B------:R-:W3:Y:S04]  /*6a10*/  LDL.LU.64 R12, [R1+0x1408] ;  /* 0x00140800010c7983 */ /* 0x000ee80000300a00 */
[----:B--2---:R-:W-:Y:S04]  /*6a20*/  STL [R1+0x580], R20 ;  /* 0x0005801401007387 */ /* 0x004fe80000100800 */
[----:B----4-:R0:W-:Y:S04]  /*6a30*/  STL [R1+0x530], R21 ;  /* 0x0005301501007387 */ /* 0x0101e80000100800 */
[----:B------:R-:W2:Y:S04]  /*6a40*/  LDL.64 R18, [R1+0x898] ;  /* 0x0008980001127983 */ /* 0x000ea80000100a00 */
[----:B0-----:R-:W4:Y:S04]  /*6a50*/  LDL.64 R20, [R1+0x8a0] ;  /* 0x0008a00001147983 */ /* 0x001f280000100a00 */
[----:B------:R-:W-:Y:S04]  /*6a60*/  STL [R1+0x578], R24 ;  /* 0x0005781801007387 */ /* 0x000fe80000100800 */
[----:B---3--:R0:W-:Y:S01]  /*6a70*/  STL [R1+0x57c], R25 ;  /* 0x00057c1901007387 */ /* 0x0081e20000100800 */
[----:B------:R-:W-:-:S03]  /*6a80*/  IADD3 R6, P1, R22, R2, RZ ;  /* 0x0000000216067210 */ /* 0x000fc60007f3e0ff */
[----:B0-----:R-:W3:Y:S04]  /*6a90*/  LDL.64 R24, [R1+0x890] ;  /* 0x0008900001187983 */ /* 0x001ee80000100a00 */
[----:B------:R-:W2:Y:S01]  /*6aa0*/  LDL.LU R22, [R1+0x1400] ;  /* 0x0014000001167983 */ /* 0x000ea20000300800 */
[----:B------:R-:W-:Y:S01]  /*6ab0*/  IMAD.X R7, R23, 0x1, R3, P1 ;  /* 0x0000000117077824 */ /* 0x000fe200008e0603 */
[----:B------:R-:W-:Y:S02]  /*6ac0*/  IADD3 R4, P2, R26, R2, RZ ;  /* 0x000000021a047210 */ /* 0x000fe40007f5e0ff */
[----:B------:R-:W-:-:S03]  /*6ad0*/  PRMT R8, RZ, 0x7610, R8 ;  /* 0x00007610ff087816 */ /* 0x000fc60000000008 */
[----:B------:R-:W-:-:S05]  /*6ae0*/  IMAD.X R5, R27, 0x1, R3, P2 ;  /* 0x000000011b057824 */ /* 0x000fca00010e0603 */
[----:B------:R0:W3:Y:S01]  /*6af0*/  @P0 LDG.E.U16 R8, [R4.64] ;  /* 0x0000000404080981 */ /* 0x0000e2000c1e1500 */
[----:B--2---:R-:W-:-:S06]  /*6b00*/  PRMT R22, RZ, 0x7610, R22 ;  /* 0x00007610ff167816 */ /* 0x004fcc0000000016 */
[----:B------:R4:W2:Y:S01]  /*6b10*/  @P0 LDG.E.U16 R22, [R6.64] ;  /* 0x0000000406160981 */ /* 0x0008a2000c1e1500 */
[----:B------:R-:W-:Y:S02]  /*6b20*/  ISETP.GT.AND P1, PT, R0, 0x12, PT ;  /* 0x000000120000780c */ /* 0x000fe40003f24270 */
[----:B------:R-:W-:Y:S02]  /*6b30*/  PRMT R9, RZ, 0x7610, R9 ;  /* 0x00007610ff097816 */ /* 0x000fe40000000009 */
[----:B----4-:R-:W-:-:S03]  /*6b40*/  IADD3 R6, P2, R20, R2, RZ ;  /* 0x0000000214067210 */ /* 0x010fc60007f5e0ff */
[----:B0-----:R-:W-:Y:S02]  /*6b50*/  IMAD.MOV.U32 R5, RZ, RZ, R9 ;  /* 0x000000ffff057224 */ /* 0x001fe400078e0009 */
[----:B------:R-:W-:-:S05]  /*6b60*/  IMAD.X R7, R21, 0x1, R3, P2 ;  /* 0x0000000115077824 */ /* 0x000fca00010e0603 */
[----:B------:R-:W4:Y:S01]  /*6b70*/  @P1 LDG.E.U16 R5, [R6.64] ;  /* 0x0000000406051981 */ /* 0x000f22000c1e1500 */
[----:B------:R-:W-:-:S03]  /*6b80*/  PRMT R13, RZ, 0x7610, R13 ;  /* 0x00007610ff0d7816 */ /* 0x000fc6000000000d */
[----:B--2---:R0:W-:Y:S04]  /*6b90*/  STL [R1+0x574], R22 ;  /* 0x0005741601007387 */ /* 0x0041e80000100800 */
[----:B------:R-:W2:Y:S04]  /*6ba0*/  LDL.64 R26, [R1+0x8c0] ;  /* 0x0008c000011a7983 */ /* 0x000ea80000100a00 */
[----:B0-----:R-:W2:Y:S04]  /*6bb0*/  LDL.64 R22, [R1+0x8a8] ;  /* 0x0008a80001167983 */ /* 0x001ea80000100a00 */
[----:B---3--:R0:W-:Y:S04]  /*6bc0*/  STL [R1+0x570], R8 ;  /* 0x0005700801007387 */ /* 0x0081e80000100800 */
[----:B------:R-:W3:Y:S01]  /*6bd0*/  LDL.64 R20, [R1+0x8b8] ;  /* 0x0008b80001147983 */ /* 0x000ee20000100a00 */
[----:B0-----:R-:W-:-:S03]  /*6be0*/  IADD3 R8, P0, R18, R2, RZ ;  /* 0x0000000212087210 */ /* 0x001fc60007f1e0ff */
[----:B------:R0:W-:Y:S02]  /*6bf0*/  STL.S16 [R1+0x568], R9 ;  /* 0x0005680901007387 */ /* 0x0001e40000100600 */
[----:B0-----:R-:W-:Y:S01]  /*6c00*/  IMAD.X R9, R19, 0x1, R3, P0 ;  /* 0x0000000113097824 */ /* 0x001fe200000e0603 */
[----:B------:R-:W-:Y:S01]  /*6c10*/  PRMT R12, RZ, 0x7610, R12 ;  /* 0x00007610ff0c7816 */ /* 0x000fe2000000000c */
[----:B------:R-:W3:Y:S04]  /*6c20*/  LDL.LU.64 R18, [R1+0x13f8] ;  /* 0x0013f80001127983 */ /* 0x000ee80000300a00 */
[----:B------:R0:W3:Y:S01]  /*6c30*/  @P1 LDG.E.U16 R13, [R8.64] ;  /* 0x00000004080d1981 */ /* 0x0000e2000c1e1500 */
[----:B------:R-:W-:-:S03]  /*6c40*/  IADD3 R4, P2, R24, R2, RZ ;  /* 0x0000000218047210 */ /* 0x000fc60007f5e0ff */
[----:B----4-:R1:W-:Y:S01]  /*6c50*/  @P1 STL [R1+0x568], R5 ;  /* 0x0005680501001387 */ /* 0x0103e20000100800 */
[----:B0-----:R-:W-:Y:S02]  /*6c60*/  IMAD.MOV.U32 R8, RZ, RZ, R12 ;  /* 0x000000ffff087224 */ /* 0x001fe400078e000c */
[----:B-1----:R-:W-:Y:S01]  /*6c70*/  IMAD.X R5, R25, 0x1, R3, P2 ;  /* 0x0000000119057824 */ /* 0x002fe200010e0603 */
[----:B------:R-:W-:Y:S01]  /*6c80*/  PRMT R9, RZ, 0x7610, R9 ;  /* 0x00007610ff097816 */ /* 0x000fe20000000009 */
[----:B------:R-:W4:Y:S04]  /*6c90*/  LDL.LU.64 R24, [R1+0x13f0] ;  /* 0x0013f00001187983 */ /* 0x000f280000300a00 */
[----:B------:R0:W4:Y:S04]  /*6ca0*/  @P1 LDG.E.U16 R8, [R4.64] ;  /* 0x0000000404081981 */ /* 0x000128000c1e1500 */
[----:B------:R-:W-:Y:S01]  /*6cb0*/  STL.S16 [R1+0x564], R12 ;  /* 0x0005640c01007387 */ /* 0x000fe20000100600 */
[----:B--2---:R-:W-:Y:S01]  /*6cc0*/  IADD3 R6, P3, R22, R2, RZ ;  /* 0x0000000216067210 */ /* 0x004fe20007f7e0ff */
[----:B0-----:R-:W-:-:S04]  /*6cd0*/  IMAD.MOV.U32 R5, RZ, RZ, R23 ;  /* 0x000000ffff057224 */ /* 0x001fc800078e0017 */
[----:B------:R-:W-:Y:S02]  /*6ce0*/  IMAD.X R7, R5, 0x1, R3, P3 ;  /* 0x0000000105077824 */ /* 0x000fe400018e0603 */
[----:B------:R-:W-:-:S06]  /*6cf0*/  IMAD.MOV.U32 R5, RZ, RZ, R9 ;  /* 0x000000ffff057224 */ /* 0x000fcc00078e0009 */
[----:B------:R-:W2:Y:S01]  /*6d00*/  @P1 LDG.E.U16 R5, [R6.64] ;  /* 0x0000000406051981 */ /* 0x000ea2000c1e1500 */
[----:B------:R-:W-:-:S03]  /*6d10*/  IMAD.MOV.U32 R4, RZ, RZ, R22 ;  /* 0x000000ffff047224 */ /* 0x000fc600078e0016 */
[----:B---3--:R0:W-:Y:S04]  /*6d20*/  STL [R1+0x56c], R13 ;  /* 0x00056c0d01007387 */ /* 0x0081e80000100800 */
[----:B------:R-:W3:Y:S04]  /*6d30*/  LDL.64 R22, [R1+0x8c8] ;  /* 0x0008c80001167983 */ /* 0x000ee80000100a00 */
[----:B0-----:R-:W3:Y:S01]  /*6d40*/  LDL.64 R12, [R1+0x8b0] ;  /* 0x0008b000010c7983 */ /* 0x001ee20000100a00 */
[----:B------:R-:W-:Y:S02]  /*6d50*/  ISETP.GT.AND P0, PT, R0, 0x13, PT ;  /* 0x000000130000780c */ /* 0x000fe40003f04270 */
[----:B------:R-:W-:Y:S01]  /*6d60*/  IADD3 R4, P3, R20, R2, RZ ;  /* 0x0000000214047210 */ /* 0x000fe20007f7e0ff */
[----:B----4-:R0:W-:Y:S01]  /*6d70*/  @P1 STL [R1+0x564], R8 ;  /* 0x0005640801001387 */ /* 0x0101e20000100800 */
[----:B------:R-:W-:-:S03]  /*6d80*/  PRMT R24, RZ, 0x7610, R24 ;  /* 0x00007610ff187816 */ /* 0x000fc60000000018 */
[----:B------:R1:W-:Y:S01]  /*6d90*/  STL.S16 [R1+0x560], R9 ;  /* 0x0005600901007387 */ /* 0x0003e20000100600 */
[----:B0-----:R-:W-:-:S05]  /*6da0*/  IADD3 R8, P2, R26, R2, RZ ;  /* 0x000000021a087210 */ /* 0x001fca0007f5e0ff */
[----:B-1----:R-:W-:Y:S02]  /*6db0*/  IMAD.X R9, R27, 0x1, R3, P2 ;  /* 0x000000011b097824 */ /* 0x002fe400010e0603 */
[----:B------:R-:W4:Y:S01]  /*6dc0*/  LDL.64 R26, [R1+0x8e0] ;  /* 0x0008e000011a7983 */ /* 0x000f220000100a00 */
[----:B------:R-:W-:-:S06]  /*6dd0*/  PRMT R25, RZ, 0x7610, R25 ;  /* 0x00007610ff197816 */ /* 0x000fcc0000000019 */
[----:B------:R0:W4:Y:S02]  /*6de0*/  @P0 LDG.E.U16 R25, [R8.64] ;  /* 0x0000000408190981 */ /* 0x000124000c1e1500 */
[----:B0-----:R-:W-:Y:S02]  /*6df0*/  PRMT R8, RZ, 0x7610, R8 ;  /* 0x00007610ff087816 */ /* 0x001fe40000000008 */
[----:B------:R-:W-:Y:S01]  /*6e00*/  PRMT R9, RZ, 0x7610, R9 ;  /* 0x00007610ff097816 */ /* 0x000fe20000000009 */
[----:B--2---:R0:W-:Y:S02]  /*6e10*/  @P1 STL [R1+0x560], R5 ;  /* 0x0005600501001387 */ /* 0x0041e40000100800 */
[----:B0-----:R-:W-:Y:S02]  /*6e20*/  IMAD.X R5, R21, 0x1, R3, P3 ;  /* 0x0000000115057824 */ /* 0x001fe400018e0603 */
[----:B------:R-:W2:Y:S04]  /*6e30*/  LDL.64 R20, [R1+0x8d8] ;  /* 0x0008d80001147983 */ /* 0x000ea80000100a00 */
[----:B------:R3:W2:Y:S02]  /*6e40*/  @P0 LDG.E.U16 R24, [R4.64] ;  /* 0x0000000404180981 */ /* 0x0006a4000c1e1500 */
[----:B---3--:R-:W-:-:S02]  /*6e50*/  IADD3 R4, P2, R22, R2, RZ ;  /* 0x0000000216047210 */ /* 0x008fc40007f5e0ff */
[----:B------:R-:W-:-:S03]  /*6e60*/  IADD3 R6, P1, R12, R2, RZ ;  /* 0x000000020c067210 */ /* 0x000fc60007f3e0ff */
[--C-:B------:R-:W-:Y:S02]  /*6e70*/  IMAD.X R5, R23, 0x1, R3.reuse, P2 ;  /* 0x0000000117057824 */ /* 0x100fe400010e0603 */
[----:B------:R-:W-:-:S03]  /*6e80*/  IMAD.X R7, R13, 0x1, R3, P1 ;  /* 0x000000010d077824 */ /* 0x000fc600008e0603 */
[----:B------:R-:W3:Y:S04]  /*6e90*/  @P0 LDG.E.U16 R8, [R4.64] ;  /* 0x0000000404080981 */ /* 0x000ee8000c1e1500 */
[----:B------:R4:W3:Y:S01]  /*6ea0*/  @P0 LDG.E.U16 R9, [R6.64] ;  /* 0x0000000406090981 */ /* 0x0008e2000c1e1500 */
[----:B------:R-:W-:Y:S02]  /*6eb0*/  ISETP.GT.AND P1, PT, R0, 0x14, PT ;  /* 0x000000140000780c */ /* 0x000fe40003f24270 */
[----:B------:R-:W-:Y:S02]  /*6ec0*/  PRMT R18, RZ, 0x7610, R18 ;  /* 0x00007610ff127816 */ /* 0x000fe40000000012 */
[----:B----4-:R-:W-:-:S05]  /*6ed0*/  IADD3 R6, P2, R26, R2, RZ ;  /* 0x000000021a067210 */ /* 0x010fca0007f5e0ff */
[----:B------:R-:W-:Y:S01]  /*6ee0*/  IMAD.X R7, R27, 0x1, R3, P2 ;  /* 0x000000011b077824 */ /* 0x000fe200010e0603 */
[----:B--2---:R-:W-:Y:S04]  /*6ef0*/  STL [R1+0x558], R24 ;  /* 0x0005581801007387 */ /* 0x004fe80000100800 */
[----:B------:R0:W-:Y:S04]  /*6f00*/  STL [R1+0x55c], R25 ;  /* 0x00055c1901007387 */ /* 0x0001e80000100800 */
[----:B0-----:R-:W2:Y:S04]  /*6f10*/  LDL.64 R24, [R1+0x8d0] ;  /* 0x0008d00001187983 */ /* 0x001ea80000100a00 */
[----:B------:R-:W4:Y:S04]  /*6f20*/  LDL.LU.64 R12, [R1+0x13e8] ;  /* 0x0013e800010c7983 */ /* 0x000f280000300a00 */
[----:B------:R-:W4:Y:S04]  /*6f30*/  LDL.64 R22, [R1+0x900] ;  /* 0x0009000001167983 */ /* 0x000f280000100a00 */
[----:B---3--:R0:W-:Y:S04]  /*6f40*/  STL [R1+0x550], R8 ;  /* 0x0005500801007387 */ /* 0x0081e80000100800 */
[----:B------:R1:W-:Y:S04]  /*6f50*/  STL [R1+0x554], R9 ;  /* 0x0005540901007387 */ /* 0x0003e80000100800 */
[----:B------:R-:W3:Y:S01]  /*6f60*/  LDL.64 R26, [R1+0x8f8] ;  /* 0x0008f800011a7983 */ /* 0x000ee20000100a00 */
[----:B0-----:R-:W-:-:S03]  /*6f70*/  IADD3 R8, P0, R20, R2, RZ ;  /* 0x0000000214087210 */ /* 0x001fc60007f1e0ff */
[----:B------:R-:W3:Y:S02]  /*6f80*/  LDL.LU R20, [R1+0x13e4] ;  /* 0x0013e40001147983 */ /* 0x000ee40000300800 */
[----:B-1----:R-:W-:-:S05]  /*6f90*/  IMAD.X R9, R21, 0x1, R3, P0 ;  /* 0x0000000115097824 */ /* 0x002fca00000e0603 */
[----:B------:R0:W3:Y:S04]  /*6fa0*/  @P1 LDG.E.U16 R18, [R8.64] ;  /* 0x0000000408121981 */ /* 0x0000e8000c1e1500 */
[----:B0-----:R-:W3:Y:S01]  /*6fb0*/  LDL.64 R8, [R1+0x8e8] ;  /* 0x0008e80001087983 */ /* 0x001ee20000100a00 */
[----:B------:R-:W-:-:S06]  /*6fc0*/  PRMT R19, RZ, 0x7610, R19 ;  /* 0x00007610ff137816 */ /* 0x000fcc0000000013 */
[----:B------:R0:W3:Y:S01]  /*6fd0*/  @P1 LDG.E.U16 R19, [R6.64] ;  /* 0x0000000406131981 */ /* 0x0000e2000c1e1500 */
[----:B------:R-:W-:Y:S02]  /*6fe0*/  ISETP.GT.AND P0, PT, R0, 0x15, PT ;  /* 0x000000150000780c */ /* 0x000fe40003f04270 */
[----:B--2---:R-:W-:Y:S02]  /*6ff0*/  IADD3 R4, P2, R24, R2, RZ ;  /* 0x0000000218047210 */ /* 0x004fe40007f5e0ff */
[----:B----4-:R-:W-:-:S03]  /*7000*/  PRMT R13, RZ, 0x7610, R13 ;  /* 0x00007610ff0d7816 */ /* 0x010fc6000000000d */
[----:B------:R-:W-:Y:S01]  /*7010*/  IMAD.X R5, R25, 0x1, R3, P2 ;  /* 0x0000000119057824 */ /* 0x000fe200010e0603 */
[----:B------:R-:W-:Y:S01]  /*7020*/  PRMT R12, RZ, 0x7610, R12 ;  /* 0x00007610ff0c7816 */ /* 0x000fe2000000000c */
[----:B------:R-:W2:Y:S04]  /*7030*/  LDL.64 R24, [R1+0x8f0] ;  /* 0x0008f00001187983 */ /* 0x000ea80000100a00 */
[----:B------:R1:W4:Y:S02]  /*7040*/  @P1 LDG.E.U16 R13, [R4.64] ;  /* 0x00000004040d1981 */ /* 0x000324000c1e1500 */
[----:B-1----:R-:W-:Y:S02]  /*7050*/  IADD3 R4, P2, R22, R2, RZ ;  /* 0x0000000216047210 */ /* 0x002fe40007f5e0ff */
[----:B---3--:R-:W-:-:S03]  /*7060*/  PRMT R20, RZ, 0x7610, R20 ;  /* 0x00007610ff147816 */ /* 0x008fc60000000014 */
[----:B------:R-:W-:-:S05]  /*7070*/  IMAD.X R5, R23, 0x1, R3, P2 ;  /* 0x0000000117057824 */ /* 0x000fca00010e0603 */
[----:B------:R-:W3:Y:S01]  /*7080*/  @P0 LDG.E.U16 R20, [R4.64] ;  /* 0x0000000404140981 */ /* 0x000ee2000c1e1500 */
[----:B0-----:R-:W-:-:S05]  /*7090*/  IADD3 R6, P3, R8, R2, RZ ;  /* 0x0000000208067210 */ /* 0x001fca0007f7e0ff */
[----:B------:R-:W-:-:S05]  /*70a0*/  IMAD.X R7, R9, 0x1, R3, P3 ;  /* 0x0000000109077824 */ /* 0x000fca00018e0603 */
[----:B------:R0:W2:Y:S01]  /*70b0*/  @P1 LDG.E.U16 R12, [R6.64] ;  /* 0x00000004060c1981 */ /* 0x0000a2000c1e1500 */
[----:B------:R-:W-:-:S05]  /*70c0*/  IADD3 R8, P3, R26, R2, RZ ;  /* 0x000000021a087210 */ /* 0x000fca0007f7e0ff */
[----:B------:R-:W-:Y:S01]  /*70d0*/  IMAD.X R9, R27, 0x1, R3, P3 ;  /* 0x000000011b097824 */ /* 0x000fe200018e0603 */
[----:B0-----:R-:W-:Y:S01]  /*70e0*/  PRMT R6, RZ, 0x7610, R6 ;  /* 0x00007610ff067816 */ /* 0x001fe20000000006 */
[----:B------:R-:W-:Y:S04]  /*70f0*/  STL [R1+0x54c], R18 ;  /* 0x00054c1201007387 */ /* 0x000fe80000100800 */
[----:B------:R0:W-:Y:S04]  /*7100*/  STL [R1+0x548], R19 ;  /* 0x0005481301007387 */ /* 0x0001e80000100800 */
[----:B------:R-:W3:Y:S04]  /*7110*/  @P0 LDG.E.U16 R6, [R8.64] ;  /* 0x0000000408060981 */ /* 0x000ee8000c1e1500 */
[----:B0-----:R-:W3:Y:S04]  /*7120*/  LDL.64 R18, [R1+0x908] ;  /* 0x0009080001127983 */ /* 0x001ee80000100a00 */
[----:B------:R-:W3:Y:S04]  /*7130*/  LDL.LU R22, [R1+0x13e0] ;  /* 0x0013e00001167983 */ /* 0x000ee80000300800 */
[----:B--2---:R-:W-:Y:S04]  /*7140*/  STL [R1+0x540], R12 ;  /* 0x0005400c01007387 */ /* 0x004fe80000100800 */
[----:B----4-:R0:W-:Y:S04]  /*7150*/  STL [R1+0x544], R13 ;  /* 0x0005440d01007387 */ /* 0x0101e80000100800 */
[----:B0-----:R-:W2:Y:S04]  /*7160*/  LDL.64 R12, [R1+0x920] ;  /* 0x00092000010c7983 */ /* 0x001ea80000100a00 */
[----:B------:R-:W4:Y:S04]  /*7170*/  LDL.LU.64 R26, [R1+0x13d8] ;  /* 0x0013d800011a7983 */ /* 0x000f280000300a00 */
[----:B---3--:R0:W-:Y:S04]  /*7180*/  STL [R1+0x53c], R20 ;  /* 0x00053c1401007387 */ /* 0x0081e80000100800 */
[----:B0-----:R-:W3:Y:S01]  /*7190*/  LDL.64 R20, [R1+0x918] ;  /* 0x0009180001147983 */ /* 0x001ee20000100a00 */
[----:B------:R-:W-:-:S03]  /*71a0*/  IADD3 R4, P2, R24, R2, RZ ;  /* 0x0000000218047210 */ /* 0x000fc60007f5e0ff */
[----:B------:R0:W-:Y:S01]  /*71b0*/  STL [R1+0x538], R6 ;  /* 0x0005380601007387 */ /* 0x0001e20000100800 */
[----:B------:R-:W-:Y:S01]  /*71c0*/  PRMT R22, RZ, 0x7610, R22 ;  /* 0x00007610ff167816 */ /* 0x000fe20000000016 */
[----:B------:R-:W-:Y:S01]  /*71d0*/  IMAD.X R5, R25, 0x1, R3, P2 ;  /* 0x0000000119057824 */ /* 0x000fe200010e0603 */
[----:B------:R-:W-:Y:S01]  /*71e0*/  ISETP.GT.AND P2, PT, R0, 0x16, PT ;  /* 0x000000160000780c */ /* 0x000fe20003f44270 */
[----:B------:R-:W3:Y:S04]  /*71f0*/  LDL.64 R24, [R1+0x910] ;  /* 0x0009100001187983 */ /* 0x000ee80000100a00 */
[----:B------:R2:W3:Y:S01]  /*7200*/  @P0 LDG.E.U16 R22, [R4.64] ;  /* 0x0000000404160981 */ /* 0x0004e2000c1e1500 */
[----:B0-----:R-:W-:-:S05]  /*7210*/  IADD3 R6, P1, R18, R2, RZ ;  /* 0x0000000212067210 */ /* 0x001fca0007f3e0ff */
[----:B------:R-:W-:Y:S01]  /*7220*/  IMAD.X R7, R19, 0x1, R3, P1 ;  /* 0x0000000113077824 */ /* 0x000fe200008e0603 */
[----:B------:R-:W-:Y:S01]  /*7230*/  PRMT R28, RZ, 0x7610, R28 ;  /* 0x00007610ff1c7816 */ /* 0x000fe2000000001c */
[----:B------:R-:W3:Y:S01]  /*7240*/  LDL.LU.64 R18, [R1+0x13d0] ;  /* 0x0013d00001127983 */ /* 0x000ee20000300a00 */
[----:B--2---:R-:W-:Y:S02]  /*7250*/  IADD3 R4, P1, R12, R2, RZ ;  /* 0x000000020c047210 */ /* 0x004fe40007f3e0ff */
[----:B----4-:R-:W-:-:S03]  /*7260*/  PRMT R27, RZ, 0x7610, R27 ;  /* 0x00007610ff1b7816 */ /* 0x010fc6000000001b */
[----:B------:R-:W-:Y:S01]  /*7270*/  IMAD.X R5, R13, 0x1, R3, P1 ;  /* 0x000000010d057824 */ /* 0x000fe200008e0603 */
[----:B------:R-:W-:Y:S02]  /*7280*/  PRMT R26, RZ, 0x7610, R26 ;  /* 0x00007610ff1a7816 */ /* 0x000fe4000000001a */
[----:B------:R3:W2:Y:S04]  /*7290*/  @P0 LDG.E.U16 R27, [R6.64] ;  /* 0x00000004061b0981 */ /* 0x0006a8000c1e1500 */
[----:B------:R0:W4:Y:S01]  /*72a0*/  @P2 LDG.E.U16 R26, [R4.64] ;  /* 0x00000004041a2981 */ /* 0x000122000c1e1500 */
[----:B---3--:R-:W-:-:S05]  /*72b0*/  IADD3 R6, P0, R20, R2, RZ ;  /* 0x0000000214067210 */ /* 0x008fca0007f1e0ff */
[----:B------:R-:W-:-:S05]  /*72c0*/  IMAD.X R7, R21, 0x1, R3, P0 ;  /* 0x0000000115077824 */ /* 0x000fca00000e0603 */
[----:B------:R-:W3:Y:S04]  /*72d0*/  @P2 LDG.E.U16 R28, [R6.64] ;  /* 0x00000004061c2981 */ /* 0x000ee8000c1e1500 */
[----:B------:R1:W-:Y:S01]  /*72e0*/  STL [R1+0x52c], R22 ;  /* 0x00052c1601007387 */ /* 0x0003e20000100800 */
[----:B0-----:R-:W-:-:S03]  /*72f0*/  IADD3 R4, P0, R24, R2, RZ ;  /* 0x0000000218047210 */ /* 0x001fc60007f1e0ff */
[----:B-1----:R-:W3:Y:S04]  /*7300*/  LDL.64 R22, [R1+0x928] ;  /* 0x0009280001167983 */ /* 0x002ee80000100a00 */
[----:B------:R-:W3:Y:S04]  /*7310*/  LDL.LU.64 R12, [R1+0x13c8] ;  /* 0x0013c800010c7983 */ /* 0x000ee80000300a00 */
[----:B----4-:R-:W-:Y:S04]  /*7320*/  STL [R1+0x524], R26 ;  /* 0x0005241a01007387 */ /* 0x010fe80000100800 */
[----:B--2---:R0:W-:Y:S04]  /*7330*/  STL [R1+0x528], R27 ;  /* 0x0005281b01007387 */ /* 0x0041e80000100800 */
[----:B------:R-:W2:Y:S04]  /*7340*/  LDL.64 R20, [R1+0x938] ;  /* 0x0009380001147983 */ /* 0x000ea80000100a00 */
[----:B0-----:R-:W4:Y:S04]  /*7350*/  LDL.64 R26, [R1+0x940] ;  /* 0x00094000011a7983 */ /* 0x001f280000100a00 */
[----:B---3--:R0:W-:Y:S04]  /*7360*/  STL [R1+0x520], R28 ;  /* 0x0005201c01007387 */ /* 0x0081e80000100800 */
[----:B0-----:R-:W3:Y:S04]  /*7370*/  LDL.LU R28, [R1+0x13c0] ;  /* 0x0013c000011c7983 */ /* 0x001ee80000300800 */
[----:B------:R-:W2:Y:S01]  /*7380*/  LDL.LU R24, [R1+0x13bc] ;  /* 0x0013bc0001187983 */ /* 0x000ea20000300800 */
[----:B------:R-:W-:Y:S01]  /*7390*/  IMAD.X R5, R25, 0x1, R3, P0 ;  /* 0x0000000119057824 */ /* 0x000fe200000e0603 */
[----:B--2---:R-:W-:-:S06]  /*73a0*/  PRMT R24, RZ, 0x7610, R24 ;  /* 0x00007610ff187816 */ /* 0x004fcc0000000018 */
[----:B------:R0:W2:Y:S02]  /*73b0*/  @P2 LDG.E.U16 R24, [R4.64] ;  /* 0x0000000404182981 */ /* 0x0000a4000c1e1500 */
[----:B0-----:R-:W-:Y:S02]  /*73c0*/  IADD3 R4, P0, R22, R2, RZ ;  /* 0x0000000216047210 */ /* 0x001fe40007f1e0ff */
[----:B--2---:R0:W-:Y:S04]  /*73d0*/  STL [R1+0x51c], R24 ;  /* 0x00051c1801007387 */ /* 0x0041e80000100800 */
[----:B0-----:R-:W2:Y:S04]  /*73e0*/  LDL.64 R24, [R1+0x930] ;  /* 0x0009300001187983 */ /* 0x001ea80000100a00 */
[----:B------:R-:W2:Y:S01]  /*73f0*/  LDL.LU R22, [R1+0x13b8] ;  /* 0x0013b80001167983 */ /* 0x000ea20000300800 */
[----:B------:R-:W-:Y:S01]  /*7400*/  IMAD.X R5, R23, 0x1, R3, P0 ;  /* 0x0000000117057824 */ /* 0x000fe200000e0603 */
[----:B--2---:R-:W-:-:S06]  /*7410*/  PRMT R22, RZ, 0x7610, R22 ;  /* 0x00007610ff167816 */ /* 0x004fcc0000000016 */
[----:B------:R4:W2:Y:S02]  /*7420*/  @P2 LDG.E.U16 R22, [R4.64] ;  /* 0x0000000404162981 */ /* 0x0008a4000c1e1500 */
[----:B----4-:R-:W-:-:S05]  /*7430*/  IADD3 R4, P0, R26, R2, RZ ;  /* 0x000000021a047210 */ /* 0x010fca0007f1e0ff */
[----:B------:R-:W-:Y:S01]  /*7440*/  IMAD.X R5, R27, 0x1, R3, P0 ;  /* 0x000000011b057824 */ /* 0x000fe200000e0603 */
[----:B------:R-:W-:Y:S02]  /*7450*/  ISETP.GT.AND P1, PT, R0, 0x17, PT ;  /* 0x000000170000780c */ /* 0x000fe40003f24270 */
[----:B---3--:R-:W-:-:S11]  /*7460*/  PRMT R28, RZ, 0x7610, R28 ;  /* 0x00007610ff1c7816 */ /* 0x008fd6000000001c */
[----:B------:R0:W3:Y:S04]  /*7470*/  @P1 LDG.E.U16 R28, [R4.64] ;  /* 0x00000004041c1981 */ /* 0x0000e8000c1e1500 */
[----:B--2---:R1:W-:Y:S04]  /*7480*/  STL [R1+0x518], R22 ;  /* 0x0005181601007387 */ /* 0x0043e80000100800 */
[----:B-1----:R-:W2:Y:S04]  /*7490*/  LDL.64 R22, [R1+0x948] ;  /* 0x0009480001167983 */ /* 0x002ea80000100a00 */
[----:B------:R-:W4:Y:S01]  /*74a0*/  LDL.LU.64 R26, [R1+0x13b0] ;  /* 0x0013b000011a7983 */ /* 0x000f220000300a00 */
[----:B0-----:R-:W-:-:S05]  /*74b0*/  IADD3 R4, P0, R20, R2, RZ ;  /* 0x0000000214047210 */ /* 0x001fca0007f1e0ff */
[----:B------:R-:W-:Y:S01]  /*74c0*/  IMAD.X R5, R21, 0x1, R3, P0 ;  /* 0x0000000115057824 */ /* 0x000fe200000e0603 */
[----:B------:R-:W-:Y:S01]  /*74d0*/  PRMT R29, RZ, 0x7610, R29 ;  /* 0x00007610ff1d7816 */ /* 0x000fe2000000001d */
[----:B---3--:R-:W-:Y:S04]  /*74e0*/  STL [R1+0x6c], R28 ;  /* 0x00006c1c01007387 */ /* 0x008fe80000100800 */
[----:B------:R-:W3:Y:S01]  /*74f0*/  LDL.64 R20, [R1+0x960] ;  /* 0x0009600001147983 */ /* 0x000ee20000100a00 */
[----:B----4-:R-:W-:-:S06]  /*7500*/  PRMT R27, RZ, 0x7610, R27 ;  /* 0x00007610ff1b7816 */ /* 0x010fcc000000001b */
[----:B------:R0:W4:Y:S01]  /*7510*/  @P1 LDG.E.U16 R27, [R4.64] ;  /* 0x00000004041b1981 */ /* 0x000122000c1e1500 */
[----:B------:R-:W-:Y:S02]  /*7520*/  PRMT R26, RZ, 0x7610, R26 ;  /* 0x00007610ff1a7816 */ /* 0x000fe4000000001a */
[----:B0-----:R-:W-:-:S05]  /*7530*/  IADD3 R4, P0, R24, R2, RZ ;  /* 0x0000000218047210 */ /* 0x001fca0007f1e0ff */
[----:B------:R-:W-:Y:S02]  /*7540*/  IMAD.X R5, R25, 0x1, R3, P0 ;  /* 0x0000000119057824 */ /* 0x000fe400000e0603 */
[----:B------:R-:W4:Y:S04]  /*7550*/  LDL.64 R24, [R1+0x958] ;  /* 0x0009580001187983 */ /* 0x000f280000100a00 */
[----:B------:R2:W4:Y:S02]  /*7560*/  @P1 LDG.E.U16 R26, [R4.64] ;  /* 0x00000004041a1981 */ /* 0x000524000c1e1500 */
[----:B--2---:R-:W-:-:S05]  /*7570*/  IADD3 R4, P0, R22, R2, RZ ;  /* 0x0000000216047210 */ /* 0x004fca0007f1e0ff */
[--C-:B------:R-:W-:Y:S02]  /*7580*/  IMAD.X R5, R23, 0x1, R3.reuse, P0 ;  /* 0x0000000117057824 */ /* 0x100fe400000e0603 */
[----:B------:R-:W2:Y:S04]  /*7590*/  LDL.64 R22, [R1+0x950] ;  /* 0x0009500001167983 */ /* 0x000ea80000100a00 */
[----:B------:R3:W2:Y:S02]  /*75a0*/  @P1 LDG.E.U16 R29, [R4.64] ;  /* 0x00000004041d1981 */ /* 0x0006a4000c1e1500 */
[----:B---3--:R-:W-:Y:S02]  /*75b0*/  IADD3 R4, P0, R20, R2, RZ ;  /* 0x0000000214047210 */ /* 0x008fe40007f1e0ff */
[----:B----4-:R-:W-:Y:S04]  /*75c0*/  STL [R1+0x64], R26 ;  /* 0x0000641a01007387 */ /* 0x010fe80000100800 */
[----:B------:R0:W-:Y:S04]  /*75d0*/  STL [R1+0x68], R27 ;  /* 0x0000681b01007387 */ /* 0x0001e80000100800 */
[----:B0-----:R-:W3:Y:S04]  /*75e0*/  LDL.64 R26, [R1+0x968] ;  /* 0x00096800011a7983 */ /* 0x001ee80000100a00 */
[----:B--2---:R-:W-:Y:S04]  /*75f0*/  STL [R1+0x12d4], R29 ;  /* 0x0012d41d01007387 */ /* 0x004fe80000100800 */
[----:B------:R-:W2:Y:S01]  /*7600*/  LDL.LU R20, [R1+0x13a8] ;  /* 0x0013a80001147983 */ /* 0x000ea20000300800 */
[----:B------:R-:W-:Y:S01]  /*7610*/  ISETP.GT.AND P1, PT, R0, 0x18, PT ;  /* 0x000000180000780c */ /* 0x000fe20003f24270 */
[----:B------:R-:W-:Y:S01]  /*7620*/  IMAD.X R5, R21, 0x1, R3, P0 ;  /* 0x0000000115057824 */ /* 0x000fe200000e0603 */
[----:B--2---:R-:W-:-:S11]  /*7630*/  PRMT R20, RZ, 0x7610, R20 ;  /* 0x00007610ff147816 */ /* 0x004fd60000000014 */
[----:B------:R0:W2:Y:S02]  /*7640*/  @P1 LDG.E.U16 R20, [R4.64] ;  /* 0x0000000404141981 */ /* 0x0000a4000c1e1500 */
[----:B0-----:R-:W-:Y:S02]  /*7650*/  IADD3 R4, P0, R24, R2, RZ ;  /* 0x0000000218047210 */ /* 0x001fe40007f1e0ff */
[----:B--2---:R0:W-:Y:S04]  /*7660*/  STL [R1+0x5c], R20 ;  /* 0x00005c1401007387 */ /* 0x0041e80000100800 */
[----:B0-----:R-:W2:Y:S04]  /*7670*/  LDL.64 R20, [R1+0x980] ;  /* 0x0009800001147983 */ /* 0x001ea80000100a00 */
[----:B------:R-:W4:Y:S01]  /*7680*/  LDL.LU R24, [R1+0x13a4] ;  /* 0x0013a40001187983 */ /* 0x000f220000300800 */
[----:B------:R-:W-:Y:S01]  /*7690*/  IMAD.X R5, R25, 0x1, R3, P0 ;  /* 0x0000000119057824 */ /* 0x000fe200000e0603 */
[----:B----4-:R-:W-:-:S06]  /*76a0*/  PRMT R24, RZ, 0x7610, R24 ;  /* 0x00007610ff187816 */ /* 0x010fcc0000000018 */
[----:B------:R0:W4:Y:S02]  /*76b0*/  @P1 LDG.E.U16 R24, [R4.64] ;  /* 0x0000000404181981 */ /* 0x000124000c1e1500 */
[----:B0-----:R-:W-:Y:S02]  /*76c0*/  IADD3 R4, P0, R22, R2, RZ ;  /* 0x0000000216047210 */ /* 0x001fe40007f1e0ff */
[----:B----4-:R0:W-:Y:S04]  /*76d0*/  STL [R1+0x58], R24 ;  /* 0x0000581801007387 */ /* 0x0101e80000100800 */
[----:B0-----:R-:W4:Y:S04]  /*76e0*/  LDL.64 R24, [R1+0x978] ;  /* 0x0009780001187983 */ /* 0x001f280000100a00 */
[----:B------:R-:W2:Y:S01]  /*76f0*/  LDL.LU R22, [R1+0x13a0] ;  /* 0x0013a00001167983 */ /* 0x000ea20000300800 */
[----:B------:R-:W-:Y:S01]  /*7700*/  IMAD.X R5, R23, 0x1, R3, P0 ;  /* 0x0000000117057824 */ /* 0x000fe200000e0603 */
[----:B--2---:R-:W-:-:S06]  /*7710*/  PRMT R22, RZ, 0x7610, R22 ;  /* 0x00007610ff167816 */ /* 0x004fcc0000000016 */
[----:B------:R3:W2:Y:S02]  /*7720*/  @P1 LDG.E.U16 R22, [R4.64] ;  /* 0x0000000404161981 */ /* 0x0006a4000c1e1500 */
[----:B---3--:R-:W-:Y:S02]  /*7730*/  IADD3 R4, P0, R26, R2, RZ ;  /* 0x000000021a047210 */ /* 0x008fe40007f1e0ff */
[----:B--2---:R0:W-:Y:S04]  /*7740*/  STL [R1+0x54], R22 ;  /* 0x0000541601007387 */ /* 0x0041e80000100800 */
[----:B0-----:R-:W2:Y:S04]  /*7750*/  LDL.64 R22, [R1+0x970] ;  /* 0x0009700001167983 */ /* 0x001ea80000100a00 */
[----:B------:R-:W3:Y:S01]  /*7760*/  LDL.LU R26, [R1+0x139c] ;  /* 0x00139c00011a7983 */ /* 0x000ee20000300800 */
[----:B------:R-:W-:Y:S01]  /*7770*/  IMAD.X R5, R27, 0x1, R3, P0 ;  /* 0x000000011b057824 */ /* 0x000fe200000e0603 */
[----:B---3--:R-:W-:-:S06]  /*7780*/  PRMT R26, RZ, 0x7610, R26 ;  /* 0x00007610ff1a7816 */ /* 0x008fcc000000001a */
[----:B------:R0:W3:Y:S02]  /*7790*/  @P1 LDG.E.U16 R26, [R4.64] ;  /* 0x00000004041a1981 */ /* 0x0000e4000c1e1500 */
[----:B0-----:R-:W-:Y:S02]  /*77a0*/  IADD3 R4, P0, R20, R2, RZ ;  /* 0x0000000214047210 */ /* 0x001fe40007f1e0ff */
[----:B---3--:R0:W-:Y:S04]  /*77b0*/  STL [R1+0x50], R26 ;  /* 0x0000501a01007387 */ /* 0x0081e80000100800 */
[----:B0-----:R-:W3:Y:S04]  /*77c0*/  LDL.64 R26, [R1+0x988] ;  /* 0x00098800011a7983 */ /* 0x001ee80000100a00 */
[----:B------:R-:W2:Y:S01]  /*77d0*/  LDL.LU R20, [R1+0x1398] ;  /* 0x0013980001147983 */ /* 0x000ea20000300800 */
[----:B------:R-:W-:Y:S01]  /*77e0*/  ISETP.GT.AND P1, PT, R0, 0x19, PT ;  /* 0x000000190000780c */ /* 0x000fe20003f24270 */
[----:B------:R-:W-:Y:S01]  /*77f0*/  IMAD.X R5, R21, 0x1, R3, P0 ;  /* 0x0000000115057824 */ /* 0x000fe200000e0603 */
[----:B--2---:R-:W-:-:S11]  /*7800*/  PRMT R20, RZ, 0x7610, R20 ;  /* 0x00007610ff147816 */ /* 0x004fd60000000014 */
[----:B------:R4:W2:Y:S02]  /*7810*/  @P1 LDG.E.U16 R20, [R4.64] ;  /* 0x0000000404141981 */ /* 0x0008a4000c1e1500 */
[----:B----4-:R-:W-:Y:S02]  /*7820*/  IADD3 R4, P0, R24, R2, RZ ;  /* 0x0000000218047210 */ /* 0x010fe40007f1e0ff */
        /* <DEDUP_REMOVED lines=40> */
[----:B------:R-:W-:-:S02]  /*7ab0*/  PRMT R19, RZ, 0x7610, R19 ;  /* 0x00007610ff137816 */ /* 0x000fc40000000013 */
[----:B------:R-:W-:Y:S02]  /*7ac0*/  PRMT R18, RZ, 0x7610, R18 ;  /* 0x00007610ff127816 */ /* 0x000fe40000000012 */
[----:B--2---:R-:W-:-:S06]  /*7ad0*/  PRMT R22, RZ, 0x7610, R22 ;  /* 0x00007610ff167816 */ /* 0x004fcc0000000016 */
[----:B------:R3:W2:Y:S02]  /*7ae0*/  @P1 LDG.E.U16 R22, [R4.64] ;  /* 0x0000000404161981 */ /* 0x0006a4000c1e1500 */
[----:B---3--:R-:W-:-:S05]  /*7af0*/  IADD3 R4, P0, R26, R2, RZ ;  /* 0x000000021a047210 */ /* 0x008fca0007f1e0ff */
[----:B------:R-:W-:-:S05]  /*7b00*/  IMAD.X R5, R27, 0x1, R3, P0 ;  /* 0x000000011b057824 */ /* 0x000fca00000e0603 */
[----:B------:R0:W3:Y:S01]  /*7b10*/  @P1 LDG.E.U16 R19, [R4.64] ;  /* 0x0000000404131981 */ /* 0x0000e2000c1e1500 */
[----:B------:R-:W-:Y:S02]  /*7b20*/  ISETP.GT.AND P1, PT, R0, 0x1b, PT ;  /* 0x0000001b0000780c */ /* 0x000fe40003f24270 */
[----:B0-----:R-:W-:-:S05]  /*7b30*/  IADD3 R4, P0, R20, R2, RZ ;  /* 0x0000000214047210 */ /* 0x001fca0007f1e0ff */
[----:B------:R-:W-:-:S06]  /*7b40*/  IMAD.X R5, R21, 0x1, R3, P0 ;  /* 0x0000000115057824 */ /* 0x000fcc00000e0603 */
[----:B------:R4:W3:Y:S02]  /*7b50*/  @P1 LDG.E.U16 R18, [R4.64] ;  /* 0x0000000404121981 */ /* 0x0008e4000c1e1500 */
[----:B----4-:R-:W-:Y:S02]  /*7b60*/  IADD3 R4, P0, R24, R2, RZ ;  /* 0x0000000218047210 */ /* 0x010fe40007f1e0ff */
[----:B--2---:R0:W-:Y:S04]  /*7b70*/  STL [R1+0x34], R22 ;  /* 0x0000341601007387 */ /* 0x0041e80000100800 */
[----:B------:R-:W2:Y:S04]  /*7b80*/  LDL.64 R26, [R1+0x9c8] ;  /* 0x0009c800011a7983 */ /* 0x000ea80000100a00 */
[----:B0-----:R-:W4:Y:S04]  /*7b90*/  LDL.64 R22, [R1+0x9b0] ;  /* 0x0009b00001167983 */ /* 0x001f280000100a00 */
[----:B------:R-:W2:Y:S04]  /*7ba0*/  LDL.LU.64 R20, [R1+0x1378] ;  /* 0x0013780001147983 */ /* 0x000ea80000300a00 */
[----:B---3--:R-:W-:Y:S04]  /*7bb0*/  STL [R1+0x2c], R18 ;  /* 0x00002c1201007387 */ /* 0x008fe80000100800 */
[----:B------:R0:W-:Y:S04]  /*7bc0*/  STL [R1+0x30], R19 ;  /* 0x0000301301007387 */ /* 0x0001e80000100800 */
[----:B0-----:R-:W3:Y:S04]  /*7bd0*/  LDL.64 R18, [R1+0x9e0] ;  /* 0x0009e00001127983 */ /* 0x001ee80000100a00 */
[----:B------:R-:W2:Y:S01]  /*7be0*/  LDL.LU R24, [R1+0x1370] ;  /* 0x0013700001187983 */ /* 0x000ea20000300800 */
[----:B------:R-:W-:Y:S01]  /*7bf0*/  IMAD.X R5, R25, 0x1, R3, P0 ;  /* 0x0000000119057824 */ /* 0x000fe200000e0603 */
[----:B--2---:R-:W-:-:S06]  /*7c00*/  PRMT R24, RZ, 0x7610, R24 ;  /* 0x00007610ff187816 */ /* 0x004fcc0000000018 */
[----:B------:R4:W2:Y:S01]  /*7c10*/  @P1 LDG.E.U16 R24, [R4.64] ;  /* 0x0000000404181981 */ /* 0x0008a2000c1e1500 */
[----:B------:R-:W-:Y:S02]  /*7c20*/  PRMT R21, RZ, 0x7610, R21 ;  /* 0x00007610ff157816 */ /* 0x000fe40000000015 */
[----:B----4-:R-:W-:-:S05]  /*7c30*/  IADD3 R4, P0, R22, R2, RZ ;  /* 0x0000000216047210 */ /* 0x010fca0007f1e0ff */
[----:B------:R-:W-:-:S05]  /*7c40*/  IMAD.X R5, R23, 0x1, R3, P0 ;  /* 0x0000000117057824 */ /* 0x000fca00000e0603 */
[----:B------:R0:W4:Y:S01]  /*7c50*/  @P1 LDG.E.U16 R21, [R4.64] ;  /* 0x0000000404151981 */ /* 0x000122000c1e1500 */
[----:B------:R-:W-:Y:S02]  /*7c60*/  PRMT R20, RZ, 0x7610, R20 ;  /* 0x00007610ff147816 */ /* 0x000fe40000000014 */
[----:B0-----:R-:W-:-:S05]  /*7c70*/  IADD3 R4, P0, R26, R2, RZ ;  /* 0x000000021a047210 */ /* 0x001fca0007f1e0ff */
[----:B------:R-:W-:-:S05]  /*7c80*/  IMAD.X R5, R27, 0x1, R3, P0 ;  /* 0x000000011b057824 */ /* 0x000fca00000e0603 */
[----:B------:R3:W4:Y:S04]  /*7c90*/  @P1 LDG.E.U16 R20, [R4.64] ;  /* 0x0000000404141981 */ /* 0x000728000c1e1500 */
[----:B--2---:R0:W-:Y:S01]  /*7ca0*/  STL [R1+0x28], R24 ;  /* 0x0000281801007387 */ /* 0x0041e20000100800 */
[----:B------:R-:W-:Y:S02]  /*7cb0*/  ISETP.GT.AND P1, PT, R0, 0x1c, PT ;  /* 0x0000001c0000780c */ /* 0x000fe40003f24270 */
[----:B---3--:R-:W-:Y:S01]  /*7cc0*/  IADD3 R4, P0, R18, R2, RZ ;  /* 0x0000000212047210 */ /* 0x008fe20007f1e0ff */
[----:B------:R-:W2:Y:S04]  /*7cd0*/  LDL.64 R22, [R1+0x9d0] ;  /* 0x0009d00001167983 */ /* 0x000ea80000100a00 */
[----:B0-----:R-:W3:Y:S01]  /*7ce0*/  LDL.64 R24, [R1+0x9d8] ;  /* 0x0009d80001187983 */ /* 0x001ee20000100a00 */
[----:B------:R-:W-:Y:S01]  /*7cf0*/  PRMT R15, RZ, 0x7610, R15 ;  /* 0x00007610ff0f7816 */ /* 0x000fe2000000000f */
[----:B------:R-:W-:Y:S01]  /*7d00*/  IMAD.X R5, R19, 0x1, R3, P0 ;  /* 0x0000000113057824 */ /* 0x000fe200000e0603 */
[----:B------:R-:W-:Y:S01]  /*7d10*/  PRMT R14, RZ, 0x7610, R14 ;  /* 0x00007610ff0e7816 */ /* 0x000fe2000000000e */
[----:B------:R-:W2:Y:S04]  /*7d20*/  LDL.LU.64 R26, [R1+0x1368] ;  /* 0x00136800011a7983 */ /* 0x000ea80000300a00 */
[----:B------:R3:W2:Y:S04]  /*7d30*/  @P1 LDG.E.U16 R15, [R4.64] ;  /* 0x00000004040f1981 */ /* 0x0006a8000c1e1500 */
[----:B----4-:R-:W-:Y:S04]  /*7d40*/  STL [R1+0x20], R20 ;  /* 0x0000201401007387 */ /* 0x010fe80000100800 */
[----:B------:R0:W-:Y:S01]  /*7d50*/  STL [R1+0x24], R21 ;  /* 0x0000241501007387 */ /* 0x0001e20000100800 */
[----:B------:R-:W-:-:S03]  /*7d60*/  PRMT R13, RZ, 0x7610, R13 ;  /* 0x00007610ff0d7816 */ /* 0x000fc6000000000d */
[----:B------:R-:W4:Y:S04]  /*7d70*/  LDL.64 R18, [R1+0xa00] ;  /* 0x000a000001127983 */ /* 0x000f280000100a00 */
[----:B0-----:R-:W4:Y:S01]  /*7d80*/  LDL.64 R20, [R1+0x9e8] ;  /* 0x0009e80001147983 */ /* 0x001f220000100a00 */
[----:B---3--:R-:W-:-:S05]  /*7d90*/  IADD3 R4, P0, R24, R2, RZ ;  /* 0x0000000218047210 */ /* 0x008fca0007f1e0ff */
[----:B------:R-:W-:Y:S02]  /*7da0*/  IMAD.X R5, R25, 0x1, R3, P0 ;  /* 0x0000000119057824 */ /* 0x000fe400000e0603 */
[----:B------:R-:W3:Y:S04]  /*7db0*/  LDL.LU.64 R24, [R1+0x1360] ;  /* 0x0013600001187983 */ /* 0x000ee80000300a00 */
[----:B------:R2:W3:Y:S02]  /*7dc0*/  @P1 LDG.E.U16 R14, [R4.64] ;  /* 0x00000004040e1981 */ /* 0x0004e4000c1e1500 */
[----:B--2---:R-:W-:-:S05]  /*7dd0*/  IADD3 R4, P0, R22, R2, RZ ;  /* 0x0000000216047210 */ /* 0x004fca0007f1e0ff */
[----:B------:R-:W-:-:S05]  /*7de0*/  IMAD.X R5, R23, 0x1, R3, P0 ;  /* 0x0000000117057824 */ /* 0x000fca00000e0603 */
[----:B------:R4:W2:Y:S01]  /*7df0*/  @P1 LDG.E.U16 R13, [R4.64] ;  /* 0x00000004040d1981 */ /* 0x0008a2000c1e1500 */
[----:B------:R-:W-:Y:S02]  /*7e00*/  PRMT R12, RZ, 0x7610, R12 ;  /* 0x00007610ff0c7816 */ /* 0x000fe4000000000c */
[----:B----4-:R-:W-:-:S05]  /*7e10*/  IADD3 R4, P0, R20, R2, RZ ;  /* 0x0000000214047210 */ /* 0x010fca0007f1e0ff */
[----:B------:R-:W-:-:S05]  /*7e20*/  IMAD.X R5, R21, 0x1, R3, P0 ;  /* 0x0000000115057824 */ /* 0x000fca00000e0603 */
[----:B------:R0:W4:Y:S04]  /*7e30*/  @P1 LDG.E.U16 R12, [R4.64] ;  /* 0x00000004040c1981 */ /* 0x000128000c1e1500 */
[----:B---3--:R-:W-:Y:S04]  /*7e40*/  STL [R1+0x18], R14 ;  /* 0x0000180e01007387 */ /* 0x008fe80000100800 */
[----:B------:R1:W-:Y:S04]  /*7e50*/  STL [R1+0x1c], R15 ;  /* 0x00001c0f01007387 */ /* 0x0003e80000100800 */
[----:B-1----:R-:W3:Y:S01]  /*7e60*/  LDL.64 R14, [R1+0x9f8] ;  /* 0x0009f800010e7983 */ /* 0x002ee20000100a00 */
[----:B------:R-:W-:-:S02]  /*7e70*/  ISETP.GT.AND P1, PT, R0, 0x1d, PT ;  /* 0x0000001d0000780c */ /* 0x000fc40003f24270 */
[----:B0-----:R-:W-:Y:S01]  /*7e80*/  IADD3 R4, P0, R18, R2, RZ ;  /* 0x0000000212047210 */ /* 0x001fe20007f1e0ff */
[----:B------:R-:W3:Y:S01]  /*7e90*/  LDL.LU.64 R22, [R1+0x1358] ;  /* 0x0013580001167983 */ /* 0x000ee20000300a00 */
[----:B------:R-:W-:-:S03]  /*7ea0*/  PRMT R17, RZ, 0x7610, R17 ;  /* 0x00007610ff117816 */ /* 0x000fc60000000011 */
[----:B------:R-:W-:Y:S01]  /*7eb0*/  IMAD.X R5, R19, 0x1, R3, P0 ;  /* 0x0000000113057824 */ /* 0x000fe200000e0603 */
[----:B------:R-:W3:Y:S05]  /*7ec0*/  LDL.64 R20, [R1+0x9f0] ;  /* 0x0009f00001147983 */ /* 0x000eea0000100a00 */
[----:B------:R3:W3:Y:S01]  /*7ed0*/  @P1 LDG.E.U16 R17, [R4.64] ;  /* 0x0000000404111981 */ /* 0x0006e2000c1e1500 */
[----:B------:R-:W-:-:S03]  /*7ee0*/  PRMT R29, RZ, 0x7610, R29 ;  /* 0x00007610ff1d7816 */ /* 0x000fc6000000001d */
[----:B----4-:R-:W-:Y:S04]  /*7ef0*/  STL [R1+0x10], R12 ;  /* 0x0000100c01007387 */ /* 0x010fe80000100800 */
[----:B--2---:R0:W-:Y:S04]  /*7f00*/  STL [R1+0x14], R13 ;  /* 0x0000140d01007387 */ /* 0x0041e80000100800 */
[----:B------:R-:W2:Y:S04]  /*7f10*/  LDL.64 R18, [R1+0xa20] ;  /* 0x000a200001127983 */ /* 0x000ea80000100a00 */
[----:B0-----:R-:W4:Y:S01]  /*7f20*/  LDL.64 R12, [R1+0xa08] ;  /* 0x000a0800010c7983 */ /* 0x001f220000100a00 */
[----:B---3--:R-:W-:-:S05]  /*7f30*/  IADD3 R4, P0, R14, R2, RZ ;  /* 0x000000020e047210 */ /* 0x008fca0007f1e0ff */
[----:B------:R-:W-:Y:S02]  /*7f40*/  IMAD.X R5, R15, 0x1, R3, P0 ;  /* 0x000000010f057824 */ /* 0x000fe400000e0603 */
[----:B------:R-:W3:Y:S04]  /*7f50*/  LDL.64 R14, [R1+0xa18] ;  /* 0x000a1800010e7983 */ /* 0x000ee80000100a00 */
[----:B------:R0:W2:Y:S01]  /*7f60*/  @P1 LDG.E.U16 R29, [R4.64] ;  /* 0x00000004041d1981 */ /* 0x0000a2000c1e1500 */
[----:B------:R-:W-:Y:S02]  /*7f70*/  PRMT R16, RZ, 0x7610, R16 ;  /* 0x00007610ff107816 */ /* 0x000fe40000000010 */
[----:B0-----:R-:W-:-:S05]  /*7f80*/  IADD3 R4, P0, R20, R2, RZ ;  /* 0x0000000214047210 */ /* 0x001fca0007f1e0ff */
[----:B------:R-:W-:-:S05]  /*7f90*/  IMAD.X R5, R21, 0x1, R3, P0 ;  /* 0x0000000115057824 */ /* 0x000fca00000e0603 */
[----:B------:R4:W3:Y:S02]  /*7fa0*/  @P1 LDG.E.U16 R16, [R4.64] ;  /* 0x0000000404101981 */ /* 0x0008e4000c1e1500 */
[----:B----4-:R-:W-:-:S05]  /*7fb0*/  IADD3 R4, P0, R12, R2, RZ ;  /* 0x000000020c047210 */ /* 0x010fca0007f1e0ff */
[----:B------:R-:W-:Y:S01]  /*7fc0*/  IMAD.X R5, R13, 0x1, R3, P0 ;  /* 0x000000010d057824 */ /* 0x000fe200000e0603 */
[----:B------:R-:W-:Y:S02]  /*7fd0*/  PRMT R27, RZ, 0x7610, R27 ;  /* 0x00007610ff1b7816 */ /* 0x000fe4000000001b */
[----:B------:R-:W-:Y:S01]  /*7fe0*/  PRMT R26, RZ, 0x7610, R26 ;  /* 0x00007610ff1a7816 */ /* 0x000fe2000000001a */
[----:B--2---:R0:W-:Y:S04]  /*7ff0*/  STL [R1+0x1320], R29 ;  /* 0x0013201d01007387 */ /* 0x0041e80000100800 */
[----:B------:R-:W2:Y:S01]  /*8000*/  LDL.LU.64 R20, [R1+0x1350] ;  /* 0x0013500001147983 */ /* 0x000ea20000300a00 */
[----:B0-----:R-:W-:-:S06]  /*8010*/  PRMT R29, RZ, 0x7610, R29 ;  /* 0x00007610ff1d7816 */ /* 0x001fcc000000001d */
[----:B------:R0:W4:Y:S01]  /*8020*/  @P1 LDG.E.U16 R29, [R4.64] ;  /* 0x00000004041d1981 */ /* 0x000122000c1e1500 */
[----:B------:R-:W-:Y:S02]  /*8030*/  ISETP.GT.AND P1, PT, R0, 0x1e, PT ;  /* 0x0000001e0000780c */ /* 0x000fe40003f24270 */
[----:B0-----:R-:W-:-:S05]  /*8040*/  IADD3 R4, P0, R18, R2, RZ ;  /* 0x0000000212047210 */ /* 0x001fca0007f1e0ff */
[----:B------:R-:W-:-:S06]  /*8050*/  IMAD.X R5, R19, 0x1, R3, P0 ;  /* 0x0000000113057824 */ /* 0x000fcc00000e0603 */
[----:B------:R3:W2:Y:S02]  /*8060*/  @P1 LDG.E.U16 R27, [R4.64] ;  /* 0x00000004041b1981 */ /* 0x0006a4000c1e1500 */
[----:B---3--:R-:W-:-:S05]  /*8070*/  IADD3 R4, P0, R14, R2, RZ ;  /* 0x000000020e047210 */ /* 0x008fca0007f1e0ff */
[----:B------:R-:W-:-:S05]  /*8080*/  IMAD.X R5, R15, 0x1, R3, P0 ;  /* 0x000000010f057824 */ /* 0x000fca00000e0603 */
[----:B------:R-:W3:Y:S04]  /*8090*/  @P1 LDG.E.U16 R26, [R4.64] ;  /* 0x00000004041a1981 */ /* 0x000ee8000c1e1500 */
[----:B------:R-:W-:Y:S04]  /*80a0*/  STL [R1+0x4], R16 ;  /* 0x0000041001007387 */ /* 0x000fe80000100800 */
[----:B------:R0:W-:Y:S04]  /*80b0*/  STL [R1+0xc], R17 ;  /* 0x00000c1101007387 */ /* 0x0001e80000100800 */
[----:B0-----:R-:W4:Y:S04]  /*80c0*/  LDL.64 R16, [R1+0xa10] ;  /* 0x000a100001107983 */ /* 0x001f280000100a00 */
[----:B------:R-:W4:Y:S04]  /*80d0*/  LDL.LU.64 R12, [R1+0x1348] ;  /* 0x00134800010c7983 */ /* 0x000f280000300a00 */
[----:B------:R-:W4:Y:S04]  /*80e0*/  LDL.LU.64 R18, [R1+0x1340] ;  /* 0x0013400001127983 */ /* 0x000f280000300a00 */
[----:B--2---:R-:W-:Y:S04]  /*80f0*/  STL [R1+0x12e8], R27 ;  /* 0x0012e81b01007387 */ /* 0x004fe80000100800 */
[----:B------:R-:W2:Y:S04]  /*8100*/  LDL.LU.64 R14, [R1+0x1338] ;  /* 0x00133800010e7983 */ /* 0x000ea80000300a00 */
[----:B---3--:R0:W-:Y:S04]  /*8110*/  STL [R1+0x12ec], R26 ;  /* 0x0012ec1a01007387 */ /* 0x0081e80000100800 */
[----:B0-----:R-:W3:Y:S01]  /*8120*/  LDL.64 R26, [R1+0xa28] ;  /* 0x000a2800011a7983 */ /* 0x001ee20000100a00 */
[----:B------:R-:W-:-:S02]  /*8130*/  PRMT R25, RZ, 0x7610, R25 ;  /* 0x00007610ff197816 */ /* 0x000fc40000000019 */
[----:B----4-:R-:W-:-:S05]  /*8140*/  IADD3 R4, P0, R16, R2, RZ ;  /* 0x0000000210047210 */ /* 0x010fca0007f1e0ff */
[----:B------:R-:W-:Y:S01]  /*8150*/  IMAD.X R5, R17, 0x1, R3, P0 ;  /* 0x0000000111057824 */ /* 0x000fe200000e0603 */
[----:B------:R-:W-:Y:S01]  /*8160*/  PRMT R24, RZ, 0x7610, R24 ;  /* 0x00007610ff187816 */ /* 0x000fe20000000018 */
[----:B------:R-:W4:Y:S04]  /*8170*/  LDL.64 R16, [R1+0xa38] ;  /* 0x000a380001107983 */ /* 0x000f280000100a00 */
[----:B------:R3:W2:Y:S02]  /*8180*/  @P1 LDG.E.U16 R25, [R4.64] ;  /* 0x0000000404191981 */ /* 0x0006a4000c1e1500 */
[----:B---3--:R-:W-:-:S05]  /*8190*/  IADD3 R4, P0, R26, R2, RZ ;  /* 0x000000021a047210 */ /* 0x008fca0007f1e0ff */
[----:B------:R-:W-:-:S05]  /*81a0*/  IMAD.X R5, R27, 0x1, R3, P0 ;  /* 0x000000011b057824 */ /* 0x000fca00000e0603 */
[----:B------:R-:W3:Y:S04]  /*81b0*/  @P1 LDG.E.U16 R24, [R4.64] ;  /* 0x0000000404181981 */ /* 0x000ee8000c1e1500 */
[----:B--2---:R-:W-:Y:S04]  /*81c0*/  STL [R1+0x12f0], R25 ;  /* 0x0012f01901007387 */ /* 0x004fe80000100800 */
[----:B------:R-:W2:Y:S04]  /*81d0*/  LDL.64 R26, [R1+0xa30] ;  /* 0x000a3000011a7983 */ /* 0x000ea80000100a00 */
[----:B---3--:R0:W-:Y:S04]  /*81e0*/  STL [R1+0x12f4], R24 ;  /* 0x0012f41801007387 */ /* 0x0081e80000100800 */
[----:B0-----:R-:W3:Y:S01]  /*81f0*/  LDL.64 R24, [R1+0xa40] ;  /* 0x000a400001187983 */ /* 0x001ee20000100a00 */
[----:B------:R-:W-:-:S02]  /*8200*/  ISETP.GT.AND P1, PT, R0, 0x1f, PT ;  /* 0x0000001f0000780c */ /* 0x000fc40003f24270 */
[----:B------:R-:W-:Y:S02]  /*8210*/  PRMT R23, RZ, 0x7610, R23 ;  /* 0x00007610ff177816 */ /* 0x000fe40000000017 */
[----:B------:R-:W-:Y:S02]  /*8220*/  PRMT R22, RZ, 0x7610, R22 ;  /* 0x00007610ff167816 */ /* 0x000fe40000000016 */
[----:B---3--:R-:W-:-:S05]  /*8230*/  IADD3 R4, P0, R24, R2, RZ ;  /* 0x0000000218047210 */ /* 0x008fca0007f1e0ff */
[----:B------:R-:W-:Y:S02]  /*8240*/  IMAD.X R5, R25, 0x1, R3, P0 ;  /* 0x0000000119057824 */ /* 0x000fe400000e0603 */
[----:B------:R-:W3:Y:S04]  /*8250*/  LDL.64 R24, [R1+0xa48] ;  /* 0x000a480001187983 */ /* 0x000ee80000100a00 */
[----:B------:R4:W3:Y:S02]  /*8260*/  @P1 LDG.E.U16 R23, [R4.64] ;  /* 0x0000000404171981 */ /* 0x0008e4000c1e1500 */
[----:B----4-:R-:W-:-:S05]  /*8270*/  IADD3 R4, P0, R16, R2, RZ ;  /* 0x0000000210047210 */ /* 0x010fca0007f1e0ff */
[----:B------:R-:W-:-:S05]  /*8280*/  IMAD.X R5, R17, 0x1, R3, P0 ;  /* 0x0000000111057824 */ /* 0x000fca00000e0603 */
[----:B------:R2:W4:Y:S01]  /*8290*/  @P1 LDG.E.U16 R22, [R4.64] ;  /* 0x0000000404161981 */ /* 0x000522000c1e1500 */
[----:B------:R-:W-:Y:S02]  /*82a0*/  PRMT R21, RZ, 0x7610, R21 ;  /* 0x00007610ff157816 */ /* 0x000fe40000000015 */
[----:B--2---:R-:W-:-:S05]  /*82b0*/  IADD3 R4, P0, R26, R2, RZ ;  /* 0x000000021a047210 */ /* 0x004fca0007f1e0ff */
[----:B------:R-:W-:-:S05]  /*82c0*/  IMAD.X R5, R27, 0x1, R3, P0 ;  /* 0x000000011b057824 */ /* 0x000fca00000e0603 */
[----:B------:R3:W2:Y:S01]  /*82d0*/  @P1 LDG.E.U16 R21, [R4.64] ;  /* 0x0000000404151981 */ /* 0x0006a2000c1e1500 */
[----:B------:R-:W-:Y:S02]  /*82e0*/  PRMT R20, RZ, 0x7610, R20 ;  /* 0x00007610ff147816 */ /* 0x000fe40000000014 */
[----:B---3--:R-:W-:-:S05]  /*82f0*/  IADD3 R4, P0, R24, R2, RZ ;  /* 0x0000000218047210 */ /* 0x008fca0007f1e0ff */
[----:B------:R-:W-:-:S05]  /*8300*/  IMAD.X R5, R25, 0x1, R3, P0 ;  /* 0x0000000119057824 */ /* 0x000fca00000e0603 */
[----:B------:R0:W3:Y:S04]  /*8310*/  @P1 LDG.E.U16 R20, [R4.64] ;  /* 0x0000000404141981 */ /* 0x0000e8000c1e1500 */
[----:B------:R1:W-:Y:S04]  /*8320*/  STL [R1], R29 ;  /* 0x0000001d01007387 */ /* 0x0003e80000100800 */
[----:B-1----:R-:W1:Y:S04]  /*8330*/  S2R R29, SR_TID.X ;  /* 0x00000000001d7919 */ /* 0x002e680000002100 */
[----:B------:R1:W-:Y:S04]  /*8340*/  STL [R1+0x12d8], R23 ;  /* 0x0012d81701007387 */ /* 0x0003e80000100800 */
[----:B------:R-:W3:Y:S04]  /*8350*/  LDL.LU.64 R16, [R1+0x1330] ;  /* 0x0013300001107983 */ /* 0x000ee80000300a00 */
[----:B----4-:R-:W-:Y:S01]  /*8360*/  STL [R1+0x12dc], R22 ;  /* 0x0012dc1601007387 */ /* 0x010fe20000100800 */
[----:B------:R-:W-:-:S02]  /*8370*/  PRMT R19, RZ, 0x7610, R19 ;  /* 0x00007610ff137816 */ /* 0x000fc40000000013 */
[C---:B-1----:R-:W-:Y:S02]  /*8380*/  LOP3.LUT R23, R29.reuse, 0x1f, RZ, 0xc0, !PT ;  /* 0x0000001f1d177812 */ /* 0x042fe400078ec0ff */
[----:B------:R-:W-:Y:S01]  /*8390*/  LOP3.LUT R29, R29, 0x1f, RZ, 0xc0, !PT ;  /* 0x0000001f1d1d7812 */ /* 0x000fe200078ec0ff */
[----:B--2---:R1:W-:Y:S01]  /*83a0*/  STL [R1+0x12e0], R21 ;  /* 0x0012e01501007387 */ /* 0x0043e20000100800 */
[----:B------:R-:W-:-:S03]  /*83b0*/  ISETP.GE.AND P2, PT, R23, R0, PT ;  /* 0x000000001700720c */ /* 0x000fc60003f46270 */
[----:B------:R2:W-:Y:S01]  /*83c0*/  STL [R1+0xb18], R0 ;  /* 0x000b180001007387 */ /* 0x0005e20000100800 */
[----:B------:R-:W-:-:S03]  /*83d0*/  IMAD R26, R29, c[0x0][0x18c], RZ ;  /* 0x000063001d1a7a24 */ /* 0x000fc600078e02ff */
[----:B------:R4:W-:Y:S04]  /*83e0*/  STL.64 [R1+0xac8], R2 ;  /* 0x000ac80201007387 */ /* 0x0009e80000100a00 */
[----:B------:R-:W3:Y:S01]  /*83f0*/  LDL.LU R24, [R1+0x490] ;  /* 0x0004900001187983 */ /* 0x000ee20000300800 */
[----:B-1----:R-:W-:-:S03]  /*8400*/  IMAD.MOV.U32 R21, RZ, RZ, R14 ;  /* 0x000000ffff157224 */ /* 0x002fc600078e000e */
[----:B--2---:R-:W2:Y:S01]  /*8410*/  LDL.LU R0, [R1+0x494] ;  /* 0x0004940001007983 */ /* 0x004ea20000300800 */
[----:B----4-:R-:W-:Y:S02]  /*8420*/  IMAD.MOV.U32 R2, RZ, RZ, R13 ;  /* 0x000000ffff027224 */ /* 0x010fe400078e000d */
[----:B------:R-:W-:-:S04]  /*8430*/  IMAD.MOV.U32 R3, RZ, RZ, R12 ;  /* 0x000000ffff037224 */ /* 0x000fc800078e000c */
[----:B0-----:R-:W-:Y:S01]  /*8440*/  IMAD.WIDE R4, R26, 0x2, R2 ;  /* 0x000000021a047825 */ /* 0x001fe200078e0202 */
[----:B------:R-:W-:Y:S01]  /*8450*/  BAR.SYNC.DEFER_BLOCKING 0x0 ;  /* 0x0000000000007b1d */ /* 0x000fe20000010000 */
[----:B------:R-:W-:-:S05]  /*8460*/  PRMT R18, RZ, 0x7610, R18 ;  /* 0x00007610ff127816 */ /* 0x000fca0000000012 */
[----:B------:R0:W4:Y:S04]  /*8470*/  @!P2 LDG.E.U16 R19, [R4.64] ;  /* 0x000000040413a981 */ /* 0x000128000c1e1500 */
[----:B---3--:R1:W-:Y:S02]  /*8480*/  STL [R1+0x12e4], R20 ;  /* 0x0012e41401007387 */ /* 0x0083e40000100800 */
[----:B-1----:R-:W-:-:S04]  /*8490*/  IMAD.MOV.U32 R20, RZ, RZ, R15 ;  /* 0x000000ffff147224 */ /* 0x002fc800078e000f */
[----:B0-----:R-:W-:-:S05]  /*84a0*/  IMAD.WIDE R4, R26, 0x2, R20 ;  /* 0x000000021a047825 */ /* 0x001fca00078e0214 */
[----:B------:R0:W3:Y:S04]  /*84b0*/  @!P2 LDG.E.U16 R18, [R4.64] ;  /* 0x000000040412a981 */ /* 0x0000e8000c1e1500 */
[----:B------:R1:W-:Y:S02]  /*84c0*/  STL.64 [R1+0xae0], R2 ;  /* 0x000ae00201007387 */ /* 0x0003e40000100a00 */
[--C-:B-1----:R-:W-:Y:S02]  /*84d0*/  IMAD.MOV.U32 R2, RZ, RZ, R17.reuse ;  /* 0x000000ffff027224 */ /* 0x102fe400078e0011 */
[----:B------:R-:W-:Y:S01]  /*84e0*/  IMAD.MOV.U32 R3, RZ, RZ, R16 ;  /* 0x000000ffff037224 */ /* 0x000fe200078e0010 */
[----:B------:R-:W-:-:S03]  /*84f0*/  PRMT R17, RZ, 0x7610, R17 ;  /* 0x00007610ff117816 */ /* 0x000fc60000000011 */
[----:B0-----:R-:W-:-:S05]  /*8500*/  IMAD.WIDE R4, R26, 0x2, R2 ;  /* 0x000000021a047825 */ /* 0x001fca00078e0202 */
[----:B------:R0:W2:Y:S04]  /*8510*/  @!P2 LDG.E.U16 R17, [R4.64] ;  /* 0x000000040411a981 */ /* 0x0000a8000c1e1500 */
[----:B----4-:R-:W-:Y:S04]  /*8520*/  STL [R1+0x12f8], R19 ;  /* 0x0012f81301007387 */ /* 0x010fe80000100800 */
[----:B------:R1:W-:Y:S04]  /*8530*/  STL.64 [R1+0x4e8], R20 ;  /* 0x0004e81401007387 */ /* 0x0003e80000100a00 */
[----:B------:R-:W4:Y:S04]  /*8540*/  LDL.LU R22, [R1+0x498] ;  /* 0x0004980001167983 */ /* 0x000f280000300800 */
[----:B-1----:R-:W4:Y:S04]  /*8550*/  LDL.LU R21, [R1+0x49c] ;  /* 0x00049c0001157983 */ /* 0x002f280000300800 */
[----:B---3--:R-:W-:Y:S04]  /*8560*/  STL [R1+0x12fc], R18 ;  /* 0x0012fc1201007387 */ /* 0x008fe80000100800 */
[----:B------:R2:W-:Y:S04]  /*8570*/  STL.64 [R1+0x4e0], R2 ;  /* 0x0004e00201007387 */ /* 0x0005e80000100a00 */
[----:B------:R-:W3:Y:S04]  /*8580*/  LDL.LU R20, [R1+0x4a0] ;  /* 0x0004a00001147983 */ /* 0x000ee80000300800 */
[----:B------:R-:W3:Y:S01]  /*8590*/  LDL.LU R19, [R1+0x4a4] ;  /* 0x0004a40001137983 */ /* 0x000ee20000300800 */
[----:B------:R-:W-:Y:S01]  /*85a0*/  PRMT R16, RZ, 0x7610, R16 ;  /* 0x00007610ff107816 */ /* 0x000fe20000000010 */
[----:B--2---:R-:W-:-:S02]  /*85b0*/  IMAD.MOV.U32 R2, RZ, RZ, R0 ;  /* 0x000000ffff027224 */ /* 0x004fc400078e0000 */
[----:B------:R-:W-:-:S04]  /*85c0*/  IMAD.MOV.U32 R3, RZ, RZ, R24 ;  /* 0x000000ffff037224 */ /* 0x000fc800078e0018 */
[----:B0-----:R-:W-:Y:S01]  /*85d0*/  IMAD.WIDE R4, R26, 0x2, R2 ;  /* 0x000000021a047825 */ /* 0x001fe200078e0202 */
[----:B------:R-:W-:Y:S01]  /*85e0*/  PRMT R15, RZ, 0x7610, R15 ;  /* 0x00007610ff0f7816 */ /* 0x000fe2000000000f */
[----:B------:R-:W-:Y:S04]  /*85f0*/  STL [R1+0x1300], R17 ;  /* 0x0013001101007387 */ /* 0x000fe80000100800 */
[----:B------:R-:W2:Y:S04]  /*8600*/  LDL.LU R18, [R1+0x4a8] ;  /* 0x0004a80001127983 */ /* 0x000ea80000300800 */
[----:B------:R0:W2:Y:S04]  /*8610*/  @!P2 LDG.E.U16 R16, [R4.64] ;  /* 0x000000040410a981 */ /* 0x0000a8000c1e1500 */
[----:B------:R-:W2:Y:S04]  /*8620*/  LDL.LU R0, [R1+0x4ac] ;  /* 0x0004ac0001007983 */ /* 0x000ea80000300800 */
[----:B------:R3:W-:Y:S01]  /*8630*/  STL.64 [R1+0xae8], R2 ;  /* 0x000ae80201007387 */ /* 0x0007e20000100a00 */
[----:B------:R-:W-:Y:S01]  /*8640*/  PRMT R14, RZ, 0x7610, R14 ;  /* 0x00007610ff0e7816 */ /* 0x000fe2000000000e */
[----:B----4-:R-:W-:-:S02]  /*8650*/  IMAD.MOV.U32 R25, RZ, RZ, R22 ;  /* 0x000000ffff197224 */ /* 0x010fc400078e0016 */
[----:B------:R-:W-:-:S04]  /*8660*/  IMAD.MOV.U32 R24, RZ, RZ, R21 ;  /* 0x000000ffff187224 */ /* 0x000fc800078e0015 */
[----:B0-----:R-:W-:-:S05]  /*8670*/  IMAD.WIDE R4, R26, 0x2, R24 ;  /* 0x000000021a047825 */ /* 0x001fca00078e0218 */
[----:B------:R0:W4:Y:S01]  /*8680*/  @!P2 LDG.E.U16 R15, [R4.64] ;  /* 0x00000004040fa981 */ /* 0x000122000c1e1500 */
[----:B---3--:R-:W-:Y:S02]  /*8690*/  IMAD.MOV.U32 R3, RZ, RZ, R20 ;  /* 0x000000ffff037224 */ /* 0x008fe400078e0014 */
[----:B------:R-:W-:-:S04]  /*86a0*/  IMAD.MOV.U32 R2, RZ, RZ, R19 ;  /* 0x000000ffff027224 */ /* 0x000fc800078e0013 */
[----:B0-----:R-:W-:-:S05]  /*86b0*/  IMAD.WIDE R4, R26, 0x2, R2 ;  /* 0x000000021a047825 */ /* 0x001fca00078e0202 */
[----:B------:R0:W3:Y:S01]  /*86c0*/  @!P2 LDG.E.U16 R14, [R4.64] ;  /* 0x00000004040ea981 */ /* 0x0000e2000c1e1500 */
[----:B------:R-:W-:-:S03]  /*86d0*/  PRMT R13, RZ, 0x7610, R13 ;  /* 0x00007610ff0d7816 */ /* 0x000fc6000000000d */
[----:B--2---:R1:W-:Y:S01]  /*86e0*/  STL [R1+0x1304], R16 ;  /* 0x0013041001007387 */ /* 0x0043e20000100800 */
[----:B------:R-:W-:Y:S02]  /*86f0*/  IMAD.MOV.U32 R19, RZ, RZ, R18 ;  /* 0x000000ffff137224 */ /* 0x000fe400078e0012 */
[----:B------:R-:W-:Y:S01]  /*8700*/  IMAD.MOV.U32 R18, RZ, RZ, R0 ;  /* 0x000000ffff127224 */ /* 0x000fe200078e0000 */
[----:B-1----:R-:W2:Y:S04]  /*8710*/  LDL.LU R16, [R1+0x4b4] ;  /* 0x0004b40001107983 */ /* 0x002ea80000300800 */
[----:B------:R1:W-:Y:S04]  /*8720*/  STL.64 [R1+0x4d0], R24 ;  /* 0x0004d01801007387 */ /* 0x0003e80000100a00 */
[----:B------:R-:W2:Y:S01]  /*8730*/  LDL.LU R17, [R1+0x4b0] ;  /* 0x0004b00001117983 */ /* 0x000ea20000300800 */
[----:B0-----:R-:W-:-:S05]  /*8740*/  IMAD.WIDE R4, R26, 0x2, R18 ;  /* 0x000000021a047825 */ /* 0x001fca00078e0212 */
[----:B------:R0:W2:Y:S04]  /*8750*/  @!P2 LDG.E.U16 R13, [R4.64] ;  /* 0x00000004040da981 */ /* 0x0000a8000c1e1500 */
[----:B----4-:R4:W-:Y:S04]  /*8760*/  STL [R1+0x1308], R15 ;  /* 0x0013080f01007387 */ /* 0x0109e80000100800 */
[----:B-1----:R-:W2:Y:S04]  /*8770*/  LDL.LU R24, [R1+0x48c] ;  /* 0x00048c0001187983 */ /* 0x002ea80000300800 */
[----:B------:R2:W-:Y:S04]  /*8780*/  STL.64 [R1+0xb10], R2 ;  /* 0x000b100201007387 */ /* 0x0005e80000100a00 */
[----:B---3--:R-:W-:Y:S04]  /*8790*/  STL [R1+0x130c], R14 ;  /* 0x00130c0e01007387 */ /* 0x008fe80000100800 */
[----:B----4-:R-:W3:Y:S04]  /*87a0*/  LDL.LU R15, [R1+0x534] ;  /* 0x00053400010f7983 */ /* 0x010ee80000300800 */
[----:B------:R-:W4:Y:S04]  /*87b0*/  LDL.LU R0, [R1+0xa5c] ;  /* 0x000a5c0001007983 */ /* 0x000f280000300800 */
[----:B------:R-:W1:Y:S01]  /*87c0*/  S2R R28, SR_TID.X ;  /* 0x00000000001c7919 */ /* 0x000e620000002100 */
[----:B------:R-:W-:Y:S01]  /*87d0*/  PRMT R12, RZ, 0x7610, R12 ;  /* 0x00007610ff0c7816 */ /* 0x000fe2000000000c */
[----:B--2---:R-:W-:-:S02]  /*87e0*/  IMAD.MOV.U32 R2, RZ, RZ, R16 ;  /* 0x000000ffff027224 */ /* 0x004fc400078e0010 */
[----:B------:R-:W-:Y:S01]  /*87f0*/  IMAD.MOV.U32 R3, RZ, RZ, R17 ;  /* 0x000000ffff037224 */ /* 0x000fe200078e0011 */
[----:B-1----:R-:W-:-:S03]  /*8800*/  LOP3.LUT R28, R28, 0x7f, RZ, 0xc0, !PT ;  /* 0x0000007f1c1c7812 */ /* 0x002fc600078ec0ff */
[----:B0-----:R-:W-:-:S04]  /*8810*/  IMAD.WIDE R4, R26, 0x2, R2 ;  /* 0x000000021a047825 */ /* 0x001fc800078e0202 */
[----:B------:R-:W-:Y:S01]  /*8820*/  IMAD.SHL.U32 R28, R28, 0x2, RZ ;  /* 0x000000021c1c7824 */ /* 0x000fe200078e00ff */
[----:B------:R0:W2:Y:S04]  /*8830*/  @!P2 LDG.E.U16 R12, [R4.64] ;  /* 0x00000004040ca981 */ /* 0x0000a8000c1e1500 */
[----:B------:R1:W-:Y:S04]  /*8840*/  STS.U16 [R28+0x100], R11 ;  /* 0x0001000b1c007388 */ /* 0x0003e80000000400 */
[----:B------:R-:W-:Y:S04]  /*8850*/  STL.64 [R1+0x4c0], R18 ;  /* 0x0004c01201007387 */ /* 0x000fe80000100a00 */
[----:B------:R-:W2:Y:S01]  /*8860*/  LDL.LU R27, [R1+0x488] ;  /* 0x00048800011b7983 */ /* 0x000ea20000300800 */
[----:B-1----:R-:W-:-:S03]  /*8870*/  PRMT R11, RZ, 0x7610, R11 ;  /* 0x00007610ff0b7816 */ /* 0x002fc6000000000b */
[----:B------:R1:W-:Y:S04]  /*8880*/  STL [R1+0x1310], R13 ;  /* 0x0013100d01007387 */ /* 0x0003e80000100800 */
[----:B------:R-:W2:Y:S04]  /*8890*/  LDL.LU R14, [R1+0xa60] ;  /* 0x000a6000010e7983 */ /* 0x000ea80000300800 */
[----:B-1----:R-:W2:Y:S04]  /*88a0*/  LDL.LU R13, [R1+0xa64] ;  /* 0x000a6400010d7983 */ /* 0x002ea80000300800 */
[----:B------:R-:W2:Y:S01]  /*88b0*/  LDL.LU R29, [R1+0x478] ;  /* 0x00047800011d7983 */ /* 0x000ea20000300800 */
[----:B---3--:R-:W-:-:S02]  /*88c0*/  IMAD.MOV.U32 R17, RZ, RZ, R15 ;  /* 0x000000ffff117224 */ /* 0x008fc400078e000f */
[----:B----4-:R-:W-:-:S04]  /*88d0*/  IMAD.MOV.U32 R16, RZ, RZ, R0 ;  /* 0x000000ffff107224 */ /* 0x010fc800078e0000 */
[----:B0-----:R-:W-:-:S05]  /*88e0*/  IMAD.WIDE R4, R26, 0x2, R16 ;  /* 0x000000021a047825 */ /* 0x001fca00078e0210 */
[----:B------:R0:W3:Y:S04]  /*88f0*/  @!P2 LDG.E.U16 R11, [R4.64] ;  /* 0x00000004040ba981 */ /* 0x0000e8000c1e1500 */
[----:B------:R1:W-:Y:S04]  /*8900*/  STL [R1+0xb20], R2 ;  /* 0x000b200201007387 */ /* 0x0003e80000100800 */
[----:B------:R-:W-:Y:S04]  /*8910*/  STL [R1+0xb1c], R3 ;  /* 0x000b1c0301007387 */ /* 0x000fe80000100800 */
[----:B------:R4:W-:Y:S04]  /*8920*/  STS.U16 [R28], R10 ;  /* 0x0000000a1c007388 */ /* 0x0009e80000000400 */
[----:B--2---:R-:W-:Y:S04]  /*8930*/  STL [R1+0x1314], R12 ;  /* 0x0013140c01007387 */ /* 0x004fe80000100800 */
[----:B-1----:R-:W2:Y:S04]  /*8940*/  LDL.LU R2, [R1+0xa6c] ;  /* 0x000a6c0001027983 */ /* 0x002ea80000300800 */
[----:B------:R-:W2:Y:S04]  /*8950*/  LDL.LU R0, [R1+0xa70] ;  /* 0x000a700001007983 */ /* 0x000ea80000300800 */
[----:B------:R-:W2:Y:S04]  /*8960*/  LDL.LU R25, [R1+0x47c] ;  /* 0x00047c0001197983 */ /* 0x000ea80000300800 */
[----:B------:R-:W-:Y:S04]  /*8970*/  STL.64 [R1+0x4b0], R16 ;  /* 0x0004b01001007387 */ /* 0x000fe80000100a00 */
[----:B------:R-:W2:Y:S01]  /*8980*/  LDL.LU R26, [R1+0x484] ;  /* 0x00048400011a7983 */ /* 0x000ea20000300800 */
[----:B0-----:R-:W-:-:S02]  /*8990*/  IMAD.MOV.U32 R5, RZ, RZ, R14 ;  /* 0x000000ffff057224 */ /* 0x001fc400078e000e */
[----:B------:R-:W-:Y:S01]  /*89a0*/  IMAD.MOV.U32 R4, RZ, RZ, R13 ;  /* 0x000000ffff047224 */ /* 0x000fe200078e000d */
[----:B----4-:R-:W-:Y:S01]  /*89b0*/  PRMT R10, RZ, 0x7610, R10 ;  /* 0x00007610ff0a7816 */ /* 0x010fe2000000000a */
[----:B---3--:R0:W-:Y:S04]  /*89c0*/  STL [R1+0x1318], R11 ;  /* 0x0013180b01007387 */ /* 0x0081e80000100800 */
[----:B------:R-:W3:Y:S04]  /*89d0*/  LDL.LU R14, [R1+0xa74] ;  /* 0x000a7400010e7983 */ /* 0x000ee80000300800 */
[----:B------:R-:W4:Y:S01]  /*89e0*/  LDL.LU R13, [R1+0xa78] ;  /* 0x000a7800010d7983 */ /* 0x000f220000300800 */
[----:B0-----:R-:W-:-:S03]  /*89f0*/  IMAD R11, R23, c[0x0][0x18c], RZ ;  /* 0x00006300170b7a24 */ /* 0x001fc600078e02ff */
[----:B------:R-:W3:Y:S04]  /*8a00*/  LDL.LU R12, [R1+0xa7c] ;  /* 0x000a7c00010c7983 */ /* 0x000ee80000300800 */
[----:B------:R0:W-:Y:S04]  /*8a10*/  STL.64 [R1+0x4a8], R4 ;  /* 0x0004a80401007387 */ /* 0x0001e80000100a00 */
[----:B------:R-:W3:Y:S01]  /*8a20*/  LDL.LU R3, [R1+0xa80] ;  /* 0x000a800001037983 */ /* 0x000ee20000300800 */
[----:B0-----:R-:W-:-:S05]  /*8a30*/  IMAD.WIDE R4, R11, 0x2, R4 ;  /* 0x000000020b047825 */ /* 0x001fca00078e0204 */
[----:B------:R2:W3:Y:S01]  /*8a40*/  @!P2 LDG.E.U16 R10, [R4.64] ;  /* 0x00000004040aa981 */ /* 0x0004e2000c1e1500 */
[----:B------:R-:W-:Y:S01]  /*8a50*/  PRMT R9, RZ, 0x7610, R9 ;  /* 0x00007610ff097816 */ /* 0x000fe20000000009 */
[----:B--2---:R-:W-:Y:S02]  /*8a60*/  IMAD.MOV.U32 R4, RZ, RZ, R0 ;  /* 0x000000ffff047224 */ /* 0x004fe400078e0000 */
[----:B------:R-:W-:Y:S01]  /*8a70*/  IMAD.MOV.U32 R5, RZ, RZ, R2 ;  /* 0x000000ffff057224 */ /* 0x000fe200078e0002 */
[----:B---3--:R-:W-:Y:S04]  /*8a80*/  STL [R1+0x131c], R10 ;  /* 0x00131c0a01007387 */ /* 0x008fe80000100800 */
[----:B------:R-:W2:Y:S04]  /*8a90*/  LDL.LU R2, [R1+0xa84] ;  /* 0x000a840001027983 */ /* 0x000ea80000300800 */
[----:B------:R-:W3:Y:S04]  /*8aa0*/  LDL.LU R0, [R1+0xa8c] ;  /* 0x000a8c0001007983 */ /* 0x000ee80000300800 */
[----:B------:R0:W-:Y:S02]  /*8ab0*/  STL.64 [R1+0x4a0], R4 ;  /* 0x0004a00401007387 */ /* 0x0001e40000100a00 */
[----:B0-----:R-:W-:-:S05]  /*8ac0*/  IMAD.WIDE R4, R11, 0x2, R4 ;  /* 0x000000020b047825 */ /* 0x001fca00078e0204 */
[----:B------:R4:W2:Y:S04]  /*8ad0*/  @!P2 LDG.E.U16 R9, [R4.64] ;  /* 0x000000040409a981 */ /* 0x0008a8000c1e1500 */
[----:B------:R0:W-:Y:S01]  /*8ae0*/  STS.U16 [R28+0x300], R27 ;  /* 0x0003001b1c007388 */ /* 0x0001e20000000400 */
[----:B------:R-:W-:Y:S01]  /*8af0*/  PRMT R8, RZ, 0x7610, R8 ;  /* 0x00007610ff087816 */ /* 0x000fe20000000008 */
[----:B----4-:R-:W-:Y:S02]  /*8b00*/  IMAD.MOV.U32 R4, RZ, RZ, R13 ;  /* 0x000000ffff047224 */ /* 0x010fe400078e000d */
[----:B------:R-:W-:Y:S01]  /*8b10*/  IMAD.MOV.U32 R5, RZ, RZ, R14 ;  /* 0x000000ffff057224 */ /* 0x000fe200078e000e */
[----:B------:R1:W-:Y:S04]  /*8b20*/  STS.U16 [R28+0x2000], R29 ;  /* 0x0020001d1c007388 */ /* 0x0003e80000000400 */
[----:B0-----:R-:W4:Y:S04]  /*8b30*/  LDL.LU R27, [R1+0x480] ;  /* 0x00048000011b7983 */ /* 0x001f280000300800 */
[----:B--2---:R-:W-:Y:S04]  /*8b40*/  STL [R1+0x1324], R9 ;  /* 0x0013240901007387 */ /* 0x004fe80000100800 */
[----:B-1----:R-:W2:Y:S04]  /*8b50*/  LDL.LU R29, [R1+0x530] ;  /* 0x00053000011d7983 */ /* 0x002ea80000300800 */
[----:B------:R0:W-:Y:S02]  /*8b60*/  STL.64 [R1+0x498], R4 ;  /* 0x0004980401007387 */ /* 0x0001e40000100a00 */
[----:B0-----:R-:W-:-:S05]  /*8b70*/  IMAD.WIDE R4, R11, 0x2, R4 ;  /* 0x000000020b047825 */ /* 0x001fca00078e0204 */
[----:B------:R0:W2:Y:S02]  /*8b80*/  @!P2 LDG.E.U16 R8, [R4.64] ;  /* 0x000000040408a981 */ /* 0x0000a4000c1e1500 */
[----:B0-----:R-:W-:Y:S02]  /*8b90*/  IMAD.MOV.U32 R4, RZ, RZ, R3 ;  /* 0x000000ffff047224 */ /* 0x001fe400078e0003 */
[----:B------:R-:W-:Y:S02]  /*8ba0*/  IMAD.MOV.U32 R5, RZ, RZ, R12 ;  /* 0x000000ffff057224 */ /* 0x000fe400078e000c */
[----:B------:R-:W-:Y:S02]  /*8bb0*/  IMAD.MOV.U32 R3, RZ, RZ, R2 ;  /* 0x000000ffff037224 */ /* 0x000fe400078e0002 */
[----:B---3--:R-:W-:Y:S01]  /*8bc0*/  IMAD.MOV.U32 R2, RZ, RZ, R0 ;  /* 0x000000ffff027224 */ /* 0x008fe200078e0000 */
[----:B------:R-:W-:Y:S01]  /*8bd0*/  PRMT R7, RZ, 0x7610, R7 ;  /* 0x00007610ff077816 */ /* 0x000fe20000000007 */
[----:B------:R-:W-:Y:S04]  /*8be0*/  STS.U16 [R28+0x2100], R25 ;  /* 0x002100191c007388 */ /* 0x000fe80000000400 */
[----:B----4-:R-:W-:Y:S04]  /*8bf0*/  STS.U16 [R28+0x2300], R27 ;  /* 0x0023001b1c007388 */ /* 0x010fe80000000400 */
[----:B--2---:R0:W-:Y:S04]  /*8c00*/  STL [R1+0x1328], R8 ;  /* 0x0013280801007387 */ /* 0x0041e80000100800 */
[----:B------:R-:W2:Y:S04]  /*8c10*/  LDL.LU R13, [R1+0xa90] ;  /* 0x000a9000010d7983 */ /* 0x000ea80000300800 */
[----:B------:R-:W3:Y:S04]  /*8c20*/  LDL.LU R10, [R1+0xa94] ;  /* 0x000a9400010a7983 */ /* 0x000ee80000300800 */
[----:B------:R1:W-:Y:S04]  /*8c30*/  STL.64 [R1+0x490], R4 ;  /* 0x0004900401007387 */ /* 0x0003e80000100a00 */
[----:B------:R4:W-:Y:S04]  /*8c40*/  STL.64 [R1+0x488], R2 ;  /* 0x0004880201007387 */ /* 0x0009e80000100a00 */
[----:B------:R-:W3:Y:S04]  /*8c50*/  LDL.LU R9, [R1+0xa98] ;  /* 0x000a980001097983 */ /* 0x000ee80000300800 */
[----:B0-----:R-:W3:Y:S01]  /*8c60*/  LDL.LU R8, [R1+0xa9c] ;  /* 0x000a9c0001087983 */ /* 0x001ee20000300800 */
[----:B-1----:R-:W-:-:S03]  /*8c70*/  IMAD.WIDE R4, R11, 0x2, R4 ;  /* 0x000000020b047825 */ /* 0x002fc600078e0204 */
[----:B------:R-:W3:Y:S04]  /*8c80*/  LDL.LU R12, [R1+0x588] ;  /* 0x00058800010c7983 */ /* 0x000ee80000300800 */
[----:B------:R0:W3:Y:S02]  /*8c90*/  @!P2 LDG.E.U16 R7, [R4.64] ;  /* 0x000000040407a981 */ /* 0x0000e4000c1e1500 */
[----:B0-----:R-:W-:Y:S02]  /*8ca0*/  IMAD.WIDE R4, R11, 0x2, R2 ;  /* 0x000000020b047825 */ /* 0x001fe400078e0202 */
[----:B----4-:R-:W4:Y:S04]  /*8cb0*/  LDL.LU R3, [R1+0x584] ;  /* 0x0005840001037983 */ /* 0x010f280000300800 */
[----:B------:R-:W4:Y:S04]  /*8cc0*/  LDL.LU R2, [R1+0x580] ;  /* 0x0005800001027983 */ /* 0x000f280000300800 */
[----:B------:R-:W4:Y:S04]  /*8cd0*/  LDL.LU R0, [R1+0x54] ;  /* 0x0000540001007983 */ /* 0x000f280000300800 */
[----:B------:R-:W4:Y:S04]  /*8ce0*/  LDL.LU R18, [R1+0x58] ;  /* 0x0000580001127983 */ /* 0x000f280000300800 */
[----:B------:R-:W4:Y:S04]  /*8cf0*/  LDL.LU R19, [R1+0x5c] ;  /* 0x00005c0001137983 */ /* 0x000f280000300800 */
[----:B------:R-:W4:Y:S04]  /*8d00*/  LDL.LU R21, [R1+0x50] ;  /* 0x0000500001157983 */ /* 0x000f280000300800 */
[----:B------:R-:W4:Y:S04]  /*8d10*/  LDL.LU R22, [R1+0x660] ;  /* 0x0006600001167983 */ /* 0x000f280000300800 */
[----:B------:R-:W4:Y:S04]  /*8d20*/  LDL.LU R25, [R1+0x664] ;  /* 0x0006640001197983 */ /* 0x000f280000300800 */
[----:B------:R-:W4:Y:S01]  /*8d30*/  LDL.LU R27, [R1+0x668] ;  /* 0x00066800011b7983 */ /* 0x000f220000300800 */
[----:B------:R-:W-:-:S06]  /*8d40*/  PRMT R6, RZ, 0x7610, R6 ;  /* 0x00007610ff067816 */ /* 0x000fcc0000000006 */
[----:B------:R0:W4:Y:S02]  /*8d50*/  @!P2 LDG.E.U16 R6, [R4.64] ;  /* 0x000000040406a981 */ /* 0x000124000c1e1500 */
[----:B0-----:R-:W-:Y:S02]  /*8d60*/  PRMT R5, RZ, 0x7610, R5 ;  /* 0x00007610ff057816 */ /* 0x001fe40000000005 */
[----:B------:R-:W-:Y:S04]  /*8d70*/  STS.U16 [R28+0x4000], R29 ;  /* 0x0040001d1c007388 */ /* 0x000fe80000000400 */
[----:B------:R-:W-:Y:S04]  /*8d80*/  STS.U16 [R28+0x2200], R26 ;  /* 0x0022001a1c007388 */ /* 0x000fe80000000400 */
[----:B------:R-:W-:Y:S01]  /*8d90*/  STS.U16 [R28+0x200], R24 ;  /* 0x000200181c007388 */ /* 0x000fe20000000400 */
[----:B--2---:R-:W-:-:S02]  /*8da0*/  IMAD.MOV.U32 R15, RZ, RZ, R13 ;  /* 0x000000ffff0f7224 */ /* 0x004fc400078e000d */
[----:B---3--:R-:W-:-:S05]  /*8db0*/  IMAD.MOV.U32 R14, RZ, RZ, R10 ;  /* 0x000000ffff0e7224 */ /* 0x008fca00078e000a */
[----:B------:R0:W-:Y:S04]  /*8dc0*/  STL.64 [R1+0x480], R14 ;  /* 0x0004800e01007387 */ /* 0x0001e80000100a00 */
[----:B------:R-:W2:Y:S01]  /*8dd0*/  LDL.LU R13, [R1+0x65c] ;  /* 0x00065c00010d7983 */ /* 0x000ea20000300800 */
[----:B0-----:R-:W-:-:S05]  /*8de0*/  IMAD.WIDE R14, R11, 0x2, R14 ;  /* 0x000000020b0e7825 */ /* 0x001fca00078e020e */
[----:B------:R0:W3:Y:S04]  /*8df0*/  @!P2 LDG.E.U16 R5, [R14.64] ;  /* 0x000000040e05a981 */ /* 0x0000e8000c1e1500 */
[----:B0-----:R-:W3:Y:S04]  /*8e00*/  LDL.LU R14, [R1+0x5f0] ;  /* 0x0005f000010e7983 */ /* 0x001ee80000300800 */
[----:B------:R-:W3:Y:S04]  /*8e10*/  LDL.LU R15, [R1+0x5f4] ;  /* 0x0005f400010f7983 */ /* 0x000ee80000300800 */
[----:B------:R-:W3:Y:S04]  /*8e20*/  LDL.LU R29, [R1+0x5f8] ;  /* 0x0005f800011d7983 */ /* 0x000ee80000300800 */
[----:B------:R-:W3:Y:S04]  /*8e30*/  LDL.LU R16, [R1+0x5ec] ;  /* 0x0005ec0001107983 */ /* 0x000ee80000300800 */
[----:B------:R-:W3:Y:S04]  /*8e40*/  LDL.LU R17, [R1+0x574] ;  /* 0x0005740001117983 */ /* 0x000ee80000300800 */
[----:B------:R-:W3:Y:S04]  /*8e50*/  LDL.LU R26, [R1+0x578] ;  /* 0x00057800011a7983 */ /* 0x000ee80000300800 */
[----:B------:R-:W-:Y:S04]  /*8e60*/  STL.64 [R1+0x478], R8 ;  /* 0x0004780801007387 */ /* 0x000fe80000100a00 */
[----:B------:R-:W3:Y:S04]  /*8e70*/  LDL.LU R20, [R1+0x57c] ;  /* 0x00057c0001147983 */ /* 0x000ee80000300800 */
[----:B----4-:R0:W-:Y:S04]  /*8e80*/  STS.U16 [R28+0x6000], R0 ;  /* 0x006000001c007388 */ /* 0x0101e80000000400 */
[----:B------:R-:W4:Y:S04]  /*8e90*/  LDL.LU R23, [R1+0x570] ;  /* 0x0005700001177983 */ /* 0x000f280000300800 */
[----:B------:R-:W4:Y:S01]  /*8ea0*/  LDL.LU R24, [R1+0x44] ;  /* 0x0000440001187983 */ /* 0x000f220000300800 */
[----:B0-----:R-:W-:-:S03]  /*8eb0*/  LOP3.LUT R0, R28, 0x10, RZ, 0x3c, !PT ;  /* 0x000000101c007812 */ /* 0x001fc600078e3cff */
[----:B------:R-:W-:Y:S04]  /*8ec0*/  STS.U16 [R28+0x4100], R12 ;  /* 0x0041000c1c007388 */ /* 0x000fe80000000400 */
[----:B------:R-:W-:Y:S04]  /*8ed0*/  STS.U16 [R28+0x4200], R3 ;  /* 0x004200031c007388 */ /* 0x000fe80000000400 */
[----:B------:R-:W-:Y:S04]  /*8ee0*/  STS.U16 [R28+0x4300], R2 ;  /* 0x004300021c007388 */ /* 0x000fe80000000400 */
[----:B------:R0:W-:Y:S04]  /*8ef0*/  STS.U16 [R28+0x6100], R18 ;  /* 0x006100121c007388 */ /* 0x0001e80000000400 */
[----:B------:R1:W-:Y:S04]  /*8f00*/  STS.U16 [R28+0x6200], R19 ;  /* 0x006200131c007388 */ /* 0x0003e80000000400 */
[----:B------:R-:W-:Y:S04]  /*8f10*/  STS.U16 [R28+0x6300], R21 ;  /* 0x006300151c007388 */ /* 0x000fe80000000400 */
[----:B------:R-:W-:Y:S04]  /*8f20*/  STS.U16 [R0+0x400], R22 ;  /* 0x0004001600007388 */ /* 0x000fe80000000400 */
[----:B0-----:R-:W4:Y:S04]  /*8f30*/  LDL.LU R18, [R1+0x48] ;  /* 0x0000480001127983 */ /* 0x001f280000300800 */
[----:B------:R0:W-:Y:S04]  /*8f40*/  STS.U16 [R0+0x500], R25 ;  /* 0x0005001900007388 */ /* 0x0001e80000000400 */
[----:B-1----:R-:W4:Y:S04]  /*8f50*/  LDL.LU R19, [R1+0x4c] ;  /* 0x00004c0001137983 */ /* 0x002f280000300800 */
[----:B0-----:R-:W4:Y:S04]  /*8f60*/  LDL.LU R25, [R1+0x40] ;  /* 0x0000400001197983 */ /* 0x001f280000300800 */
[----:B------:R-:W4:Y:S04]  /*8f70*/  LDL.LU R21, [R1+0x650] ;  /* 0x0006500001157983 */ /* 0x000f280000300800 */
[----:B------:R0:W-:Y:S04]  /*8f80*/  STS.U16 [R0+0x600], R27 ;  /* 0x0006001b00007388 */ /* 0x0001e80000000400 */
[----:B------:R-:W4:Y:S04]  /*8f90*/  LDL.LU R22, [R1+0x658] ;  /* 0x0006580001167983 */ /* 0x000f280000300800 */
[----:B0-----:R-:W4:Y:S01]  /*8fa0*/  LDL.LU R27, [R1+0x654] ;  /* 0x00065400011b7983 */ /* 0x001f220000300800 */
[----:B------:R-:W-:Y:S01]  /*8fb0*/  PRMT R4, RZ, 0x7610, R4 ;  /* 0x00007610ff047816 */ /* 0x000fe20000000004 */
[----:B------:R-:W-:-:S05]  /*8fc0*/  IMAD.WIDE R8, R11, 0x2, R8 ;  /* 0x000000020b087825 */ /* 0x000fca00078e0208 */
[----:B------:R0:W4:Y:S04]  /*8fd0*/  @!P2 LDG.E.U16 R4, [R8.64] ;  /* 0x000000040804a981 */ /* 0x000128000c1e1500 */
[----:B--2---:R-:W-:Y:S04]  /*8fe0*/  STS.U16 [R0+0x700], R13 ;  /* 0x0007000d00007388 */ /* 0x004fe80000000400 */
[----:B---3--:R-:W-:Y:S04]  /*8ff0*/  STS.U16 [R0+0x2400], R14 ;  /* 0x0024000e00007388 */ /* 0x008fe80000000400 */
[----:B------:R-:W-:Y:S04]  /*9000*/  STS.U16 [R0+0x2500], R15 ;  /* 0x0025000f00007388 */ /* 0x000fe80000000400 */
[----:B------:R1:W-:Y:S04]  /*9010*/  STS.U16 [R0+0x2600], R29 ;  /* 0x0026001d00007388 */ /* 0x0003e80000000400 */
[----:B-1----:R-:W1:Y:S04]  /*9020*/  S2R R29, SR_TID.X ;  /* 0x00000000001d7919 */ /* 0x002e680000002100 */
[----:B------:R-:W-:Y:S04]  /*9030*/  STS.U16 [R0+0x2700], R16 ;  /* 0x0027001000007388 */ /* 0x000fe80000000400 */
[----:B------:R-:W-:Y:S04]  /*9040*/  STS.U16 [R0+0x4400], R17 ;  /* 0x0044001100007388 */ /* 0x000fe80000000400 */
[----:B------:R1:W-:Y:S02]  /*9050*/  STS.U16 [R0+0x4500], R26 ;  /* 0x0045001a00007388 */ /* 0x0003e40000000400 */
[----:B-1----:R-:W-:-:S02]  /*9060*/  LOP3.LUT R26, R29, 0x7f, RZ, 0xc0, !PT ;  /* 0x0000007f1d1a7812 */ /* 0x002fc400078ec0ff */
[----:B------:R-:W2:Y:S04]  /*9070*/  LDL.LU R29, [R1+0x64c] ;  /* 0x00064c00011d7983 */ /* 0x000ea80000300800 */
[----:B0-----:R-:W3:Y:S04]  /*9080*/  LDL.LU R8, [R1+0x5e0] ;  /* 0x0005e00001087983 */ /* 0x001ee80000300800 */
[----:B------:R-:W3:Y:S04]  /*9090*/  LDL.LU R28, [R1+0x5e8] ;  /* 0x0005e800011c7983 */ /* 0x000ee80000300800 */
[----:B------:R-:W3:Y:S04]  /*90a0*/  LDL.LU R9, [R1+0x5e4] ;  /* 0x0005e40001097983 */ /* 0x000ee80000300800 */
[----:B------:R-:W3:Y:S04]  /*90b0*/  LDL.LU R10, [R1+0x5dc] ;  /* 0x0005dc00010a7983 */ /* 0x000ee80000300800 */
[----:B------:R-:W3:Y:S04]  /*90c0*/  LDL.LU R11, [R1+0x564] ;  /* 0x00056400010b7983 */ /* 0x000ee80000300800 */
[----:B------:R-:W3:Y:S04]  /*90d0*/  LDL.LU R12, [R1+0x56c] ;  /* 0x00056c00010c7983 */ /* 0x000ee80000300800 */
[----:B------:R0:W-:Y:S04]  /*90e0*/  STS.U16 [R0+0x4600], R20 ;  /* 0x0046001400007388 */ /* 0x0001e80000000400 */
[----:B------:R-:W3:Y:S04]  /*90f0*/  LDL.LU R3, [R1+0x568] ;  /* 0x0005680001037983 */ /* 0x000ee80000300800 */
[----:B0-----:R-:W3:Y:S04]  /*9100*/  LDL.LU R20, [R1+0x560] ;  /* 0x0005600001147983 */ /* 0x001ee80000300800 */
[----:B----4-:R0:W-:Y:S01]  /*9110*/  STS.U16 [R0+0x4700], R23 ;  /* 0x0047001700007388 */ /* 0x0101e20000000400 */
[----:B------:R-:W-:-:S03]  /*9120*/  IMAD.SHL.U32 R2, R26, 0x2, RZ ;  /* 0x000000021a027824 */ /* 0x000fc600078e00ff */
[----:B------:R1:W-:Y:S04]  /*9130*/  STS.U16 [R0+0x6400], R24 ;  /* 0x0064001800007388 */ /* 0x0003e80000000400 */
[----:B------:R-:W-:Y:S04]  /*9140*/  STS.U16 [R0+0x6500], R18 ;  /* 0x0065001200007388 */ /* 0x000fe80000000400 */
[----:B0-----:R-:W4:Y:S04]  /*9150*/  LDL.LU R23, [R1+0x34] ;  /* 0x0000340001177983 */ /* 0x001f280000300800 */
[----:B------:R-:W-:Y:S04]  /*9160*/  STS.U16 [R0+0x6600], R19 ;  /* 0x0066001300007388 */ /* 0x000fe80000000400 */
[----:B-1----:R-:W4:Y:S04]  /*9170*/  LDL.LU R24, [R1+0x38] ;  /* 0x0000380001187983 */ /* 0x002f280000300800 */
[----:B------:R0:W-:Y:S01]  /*9180*/  STS.U16 [R0+0x6700], R25 ;  /* 0x0067001900007388 */ /* 0x0001e20000000400 */
[----:B------:R-:W-:-:S03]  /*9190*/  LOP3.LUT R2, R2, 0x20, RZ, 0x3c, !PT ;  /* 0x0000002002027812 */ /* 0x000fc600078e3cff */
[----:B0-----:R-:W4:Y:S04]  /*91a0*/  LDL.LU R25, [R1+0x3c] ;  /* 0x00003c0001197983 */ /* 0x001f280000300800 */
[----:B------:R-:W4:Y:S04]  /*91b0*/  LDL.LU R13, [R1+0x30] ;  /* 0x00003000010d7983 */ /* 0x000f280000300800 */
[----:B------:R-:W4:Y:S04]  /*91c0*/  LDL.LU R14, [R1+0x640] ;  /* 0x00064000010e7983 */ /* 0x000f280000300800 */
[----:B------:R-:W4:Y:S04]  /*91d0*/  LDL.LU R15, [R1+0x644] ;  /* 0x00064400010f7983 */ /* 0x000f280000300800 */
[----:B------:R-:W4:Y:S04]  /*91e0*/  LDL.LU R16, [R1+0x648] ;  /* 0x0006480001107983 */ /* 0x000f280000300800 */
[----:B------:R-:W-:Y:S04]  /*91f0*/  STS.U16 [R2+0x800], R21 ;  /* 0x0008001502007388 */ /* 0x000fe80000000400 */
[----:B------:R-:W4:Y:S04]  /*9200*/  LDL.LU R17, [R1+0x63c] ;  /* 0x00063c0001117983 */ /* 0x000f280000300800 */
[----:B------:R-:W-:Y:S04]  /*9210*/  STS.U16 [R2+0x900], R22 ;  /* 0x0009001602007388 */ /* 0x000fe80000000400 */
[----:B------:R-:W4:Y:S04]  /*9220*/  LDL.LU R18, [R1+0x5d0] ;  /* 0x0005d00001127983 */ /* 0x000f280000300800 */
[----:B------:R0:W-:Y:S04]  /*9230*/  STS.U16 [R2+0xa00], R27 ;  /* 0x000a001b02007388 */ /* 0x0001e80000000400 */
[----:B------:R-:W4:Y:S04]  /*9240*/  LDL.LU R19, [R1+0x5d4] ;  /* 0x0005d40001137983 */ /* 0x000f280000300800 */
[----:B0-----:R-:W4:Y:S04]  /*9250*/  LDL.LU R27, [R1+0x5d8] ;  /* 0x0005d800011b7983 */ /* 0x001f280000300800 */
[----:B------:R-:W4:Y:S04]  /*9260*/  LDL.LU R0, [R1+0x5cc] ;  /* 0x0005cc0001007983 */ /* 0x000f280000300800 */
[----:B------:R-:W4:Y:S04]  /*9270*/  LDL.LU R21, [R1+0x554] ;  /* 0x0005540001157983 */ /* 0x000f280000300800 */
[----:B------:R-:W4:Y:S04]  /*9280*/  LDL.LU R22, [R1+0x558] ;  /* 0x0005580001167983 */ /* 0x000f280000300800 */
[----:B--2---:R0:W-:Y:S04]  /*9290*/  STS.U16 [R2+0xb00], R29 ;  /* 0x000b001d02007388 */ /* 0x0041e80000000400 */
[----:B0-----:R-:W2:Y:S04]  /*92a0*/  LDL.LU R29, [R1+0x55c] ;  /* 0x00055c00011d7983 */ /* 0x001ea80000300800 */
[----:B---3--:R-:W-:Y:S04]  /*92b0*/  STS.U16 [R2+0x2800], R8 ;  /* 0x0028000802007388 */ /* 0x008fe80000000400 */
[----:B------:R-:W-:Y:S04]  /*92c0*/  STS.U16 [R2+0x2900], R28 ;  /* 0x0029001c02007388 */ /* 0x000fe80000000400 */
[----:B------:R-:W-:Y:S04]  /*92d0*/  STS.U16 [R2+0x2a00], R9 ;  /* 0x002a000902007388 */ /* 0x000fe80000000400 */
[----:B------:R-:W-:Y:S04]  /*92e0*/  STS.U16 [R2+0x2b00], R10 ;  /* 0x002b000a02007388 */ /* 0x000fe80000000400 */
[----:B------:R0:W-:Y:S04]  /*92f0*/  STS.U16 [R2+0x4800], R11 ;  /* 0x0048000b02007388 */ /* 0x0001e80000000400 */
[----:B------:R-:W-:Y:S04]  /*9300*/  STS.U16 [R2+0x4900], R12 ;  /* 0x0049000c02007388 */ /* 0x000fe80000000400 */
[----:B------:R-:W-:Y:S01]  /*9310*/  STS.U16 [R2+0x4a00], R3 ;  /* 0x004a000302007388 */ /* 0x000fe20000000400 */
[----:B0-----:R-:W-:-:S03]  /*9320*/  IMAD.SHL.U32 R11, R26, 0x2, RZ ;  /* 0x000000021a0b7824 */ /* 0x001fc600078e00ff */
[----:B------:R-:W3:Y:S04]  /*9330*/  LDL.LU R8, [R1+0x1328] ;  /* 0x0013280001087983 */ /* 0x000ee80000300800 */
[----:B------:R0:W-:Y:S04]  /*9340*/  STS.U16 [R2+0x4b00], R20 ;  /* 0x004b001402007388 */ /* 0x0001e80000000400 */
[----:B0-----:R-:W3:Y:S04]  /*9350*/  LDL.LU R20, [R1+0x550] ;  /* 0x0005500001147983 */ /* 0x001ee80000300800 */
[----:B------:R-:W3:Y:S04]  /*9360*/  LDL.LU R26, [R1+0x24] ;  /* 0x00002400011a7983 */ /* 0x000ee80000300800 */
[----:B----4-:R0:W-:Y:S01]  /*9370*/  STS.U16 [R2+0x6800], R23 ;  /* 0x0068001702007388 */ /* 0x0101e20000000400 */
[----:B------:R-:W-:-:S03]  /*9380*/  LOP3.LUT R11, R11, 0x30, RZ, 0x3c, !PT ;  /* 0x000000300b0b7812 */ /* 0x000fc600078e3cff */
[----:B------:R1:W-:Y:S04]  /*9390*/  STS.U16 [R2+0x6900], R24 ;  /* 0x0069001802007388 */ /* 0x0003e80000000400 */
[----:B0-----:R-:W4:Y:S04]  /*93a0*/  LDL.LU R23, [R1+0x28] ;  /* 0x0000280001177983 */ /* 0x001f280000300800 */
[----:B------:R0:W-:Y:S04]  /*93b0*/  STS.U16 [R2+0x6a00], R25 ;  /* 0x006a001902007388 */ /* 0x0001e80000000400 */
[----:B-1----:R-:W4:Y:S04]  /*93c0*/  LDL.LU R24, [R1+0x2c] ;  /* 0x00002c0001187983 */ /* 0x002f280000300800 */
[----:B0-----:R-:W4:Y:S04]  /*93d0*/  LDL.LU R25, [R1+0x20] ;  /* 0x0000200001197983 */ /* 0x001f280000300800 */
[----:B------:R-:W-:Y:S04]  /*93e0*/  STS.U16 [R2+0x6b00], R13 ;  /* 0x006b000d02007388 */ /* 0x000fe80000000400 */
[----:B------:R-:W-:Y:S04]  /*93f0*/  STS.U16 [R11+0xc00], R14 ;  /* 0x000c000e0b007388 */ /* 0x000fe80000000400 */
[----:B------:R-:W-:Y:S04]  /*9400*/  STS.U16 [R11+0xd00], R15 ;  /* 0x000d000f0b007388 */ /* 0x000fe80000000400 */
[----:B------:R-:W-:Y:S04]  /*9410*/  STS.U16 [R11+0xe00], R16 ;  /* 0x000e00100b007388 */ /* 0x000fe80000000400 */
[----:B------:R-:W-:Y:S04]  /*9420*/  STS.U16 [R11+0xf00], R17 ;  /* 0x000f00110b007388 */ /* 0x000fe80000000400 */
[----:B------:R-:W-:Y:S04]  /*9430*/  STS.U16 [R11+0x2c00], R18 ;  /* 0x002c00120b007388 */ /* 0x000fe80000000400 */
[----:B------:R-:W-:Y:S04]  /*9440*/  STS.U16 [R11+0x2d00], R19 ;  /* 0x002d00130b007388 */ /* 0x000fe80000000400 */
[----:B------:R0:W-:Y:S04]  /*9450*/  STS.U16 [R11+0x2e00], R27 ;  /* 0x002e001b0b007388 */ /* 0x0001e80000000400 */
[----:B0-----:R-:W4:Y:S04]  /*9460*/  LDL.LU R27, [R1+0x630] ;  /* 0x00063000011b7983 */ /* 0x001f280000300800 */
[----:B------:R-:W-:Y:S04]  /*9470*/  STS.U16 [R11+0x2f00], R0 ;  /* 0x002f00000b007388 */ /* 0x000fe80000000400 */
[----:B------:R-:W-:Y:S04]  /*9480*/  STS.U16 [R11+0x4c00], R21 ;  /* 0x004c00150b007388 */ /* 0x000fe80000000400 */
[----:B------:R-:W-:Y:S04]  /*9490*/  STS.U16 [R11+0x4d00], R22 ;  /* 0x004d00160b007388 */ /* 0x000fe80000000400 */
[----:B------:R-:W4:Y:S04]  /*94a0*/  LDL.LU R9, [R1+0x638] ;  /* 0x0006380001097983 */ /* 0x000f280000300800 */
[----:B--2---:R0:W-:Y:S04]  /*94b0*/  STS.U16 [R11+0x4e00], R29 ;  /* 0x004e001d0b007388 */ /* 0x0041e80000000400 */
[----:B0-----:R-:W2:Y:S04]  /*94c0*/  LDL.LU R29, [R1+0x634] ;  /* 0x00063400011d7983 */ /* 0x001ea80000300800 */
[----:B------:R-:W2:Y:S04]  /*94d0*/  LDL.LU R28, [R1+0x62c] ;  /* 0x00062c00011c7983 */ /* 0x000ea80000300800 */
        /* <DEDUP_REMOVED lines=9> */
[----:B---3--:R-:W-:Y:S04]  /*9570*/  STS.U16 [R11+0x4f00], R20 ;  /* 0x004f00140b007388 */ /* 0x008fe80000000400 */
[----:B------:R0:W-:Y:S04]  /*9580*/  STS.U16 [R11+0x6c00], R26 ;  /* 0x006c001a0b007388 */ /* 0x0001e80000000400 */
[----:B------:R-:W3:Y:S04]  /*9590*/  LDL.LU R15, [R1+0x18] ;  /* 0x00001800010f7983 */ /* 0x000ee80000300800 */
[----:B------:R-:W3:Y:S04]  /*95a0*/  LDL.LU R16, [R1+0x1c] ;  /* 0x00001c0001107983 */ /* 0x000ee80000300800 */
[----:B0-----:R-:W0:Y:S04]  /*95b0*/  S2R R26, SR_TID.X ;  /* 0x00000000001a7919 */ /* 0x001e280000002100 */
[----:B------:R-:W3:Y:S04]  /*95c0*/  LDL.LU R17, [R1+0x10] ;  /* 0x0000100001117983 */ /* 0x000ee80000300800 */
[----:B------:R-:W3:Y:S04]  /*95d0*/  LDL.LU R18, [R1+0x620] ;  /* 0x0006200001127983 */ /* 0x000ee80000300800 */
[----:B------:R-:W3:Y:S04]  /*95e0*/  LDL.LU R19, [R1+0x624] ;  /* 0x0006240001137983 */ /* 0x000ee80000300800 */
[----:B------:R-:W3:Y:S04]  /*95f0*/  LDL.LU R20, [R1+0x628] ;  /* 0x0006280001147983 */ /* 0x000ee80000300800 */
[----:B----4-:R0:W-:Y:S04]  /*9600*/  STS.U16 [R11+0x6d00], R23 ;  /* 0x006d00170b007388 */ /* 0x0101e80000000400 */
[----:B------:R1:W-:Y:S01]  /*9610*/  STS.U16 [R11+0x6e00], R24 ;  /* 0x006e00180b007388 */ /* 0x0003e20000000400 */
[----:B0-----:R-:W-:-:S03]  /*9620*/  LOP3.LUT R23, R26, 0x7f, RZ, 0xc0, !PT ;  /* 0x0000007f1a177812 */ /* 0x001fc600078ec0ff */
[----:B------:R0:W-:Y:S04]  /*9630*/  STS.U16 [R11+0x6f00], R25 ;  /* 0x006f00190b007388 */ /* 0x0001e80000000400 */
[----:B-1----:R-:W3:Y:S01]  /*9640*/  LDL.LU R24, [R1+0x61c] ;  /* 0x00061c0001187983 */ /* 0x002ee20000300800 */
[----:B0-----:R-:W-:-:S03]  /*9650*/  IMAD.SHL.U32 R11, R23, 0x2, RZ ;  /* 0x00000002170b7824 */ /* 0x001fc600078e00ff */
[----:B------:R-:W3:Y:S02]  /*9660*/  LDL.LU R25, [R1+0x5b0] ;  /* 0x0005b00001197983 */ /* 0x000ee40000300800 */
[----:B------:R-:W-:Y:S02]  /*9670*/  LOP3.LUT R11, R11, 0x40, RZ, 0x3c, !PT ;  /* 0x000000400b0b7812 */ /* 0x000fe400078e3cff */
[----:B------:R-:W3:Y:S04]  /*9680*/  LDL.LU R26, [R1+0x5b4] ;  /* 0x0005b400011a7983 */ /* 0x000ee80000300800 */
[----:B------:R0:W-:Y:S04]  /*9690*/  STS.U16 [R11+0x1000], R27 ;  /* 0x0010001b0b007388 */ /* 0x0001e80000000400 */
[----:B0-----:R-:W3:Y:S04]  /*96a0*/  LDL.LU R27, [R1+0x5b8] ;  /* 0x0005b800011b7983 */ /* 0x001ee80000300800 */
[----:B------:R0:W-:Y:S04]  /*96b0*/  STS.U16 [R11+0x1100], R9 ;  /* 0x001100090b007388 */ /* 0x0001e80000000400 */
[----:B0-----:R-:W3:Y:S04]  /*96c0*/  LDL.LU R9, [R1+0x1324] ;  /* 0x0013240001097983 */ /* 0x001ee80000300800 */
[----:B--2---:R0:W-:Y:S04]  /*96d0*/  STS.U16 [R11+0x1200], R29 ;  /* 0x0012001d0b007388 */ /* 0x0041e80000000400 */
[----:B------:R-:W-:Y:S04]  /*96e0*/  STS.U16 [R11+0x1300], R28 ;  /* 0x0013001c0b007388 */ /* 0x000fe80000000400 */
[----:B------:R-:W-:Y:S04]  /*96f0*/  STS.U16 [R11+0x3000], R10 ;  /* 0x0030000a0b007388 */ /* 0x000fe80000000400 */
[----:B------:R-:W-:Y:S04]  /*9700*/  STS.U16 [R11+0x3100], R12 ;  /* 0x0031000c0b007388 */ /* 0x000fe80000000400 */
[----:B------:R1:W-:Y:S04]  /*9710*/  STS.U16 [R11+0x3200], R3 ;  /* 0x003200030b007388 */ /* 0x0003e80000000400 */
[----:B------:R2:W-:Y:S04]  /*9720*/  STS.U16 [R11+0x3300], R2 ;  /* 0x003300020b007388 */ /* 0x0005e80000000400 */
[----:B0-----:R-:W4:Y:S04]  /*9730*/  LDL.LU R29, [R1+0x1320] ;  /* 0x00132000011d7983 */ /* 0x001f280000300800 */
[----:B------:R-:W-:Y:S04]  /*9740*/  STS.U16 [R11+0x5000], R13 ;  /* 0x0050000d0b007388 */ /* 0x000fe80000000400 */
[----:B------:R-:W-:Y:S04]  /*9750*/  STS.U16 [R11+0x5100], R14 ;  /* 0x0051000e0b007388 */ /* 0x000fe80000000400 */
[----:B-1----:R-:W4:Y:S01]  /*9760*/  LDL.LU R3, [R1+0x5ac] ;  /* 0x0005ac0001037983 */ /* 0x002f220000300800 */
[----:B------:R-:W-:-:S03]  /*9770*/  IMAD.SHL.U32 R10, R23, 0x2, RZ ;  /* 0x00000002170a7824 */ /* 0x000fc600078e00ff */
[----:B------:R0:W-:Y:S04]  /*9780*/  STS.U16 [R11+0x5200], R0 ;  /* 0x005200000b007388 */ /* 0x0001e80000000400 */
[----:B--2---:R-:W2:Y:S04]  /*9790*/  LDL.LU R2, [R1+0x52c] ;  /* 0x00052c0001027983 */ /* 0x004ea80000300800 */
[----:B------:R1:W-:Y:S04]  /*97a0*/  STS.U16 [R11+0x5300], R21 ;  /* 0x005300150b007388 */ /* 0x0003e80000000400 */
[----:B0-----:R-:W2:Y:S04]  /*97b0*/  LDL.LU R0, [R1+0x538] ;  /* 0x0005380001007983 */ /* 0x001ea80000300800 */
[----:B------:R0:W-:Y:S04]  /*97c0*/  STS.U16 [R11+0x7000], R22 ;  /* 0x007000160b007388 */ /* 0x0001e80000000400 */
[----:B-1----:R-:W2:Y:S04]  /*97d0*/  LDL.LU R21, [R1+0x53c] ;  /* 0x00053c0001157983 */ /* 0x002ea80000300800 */
[----:B0-----:R-:W2:Y:S04]  /*97e0*/  LDL.LU R22, [R1+0x528] ;  /* 0x0005280001167983 */ /* 0x001ea80000300800 */
[----:B------:R-:W2:Y:S01]  /*97f0*/  LDL.LU R23, [R1+0x4] ;  /* 0x0000040001177983 */ /* 0x000ea20000300800 */
[----:B------:R-:W-:-:S03]  /*9800*/  LOP3.LUT R10, R10, 0x50, RZ, 0x3c, !PT ;  /* 0x000000500a0a7812 */ /* 0x000fc600078e3cff */
[----:B---3--:R-:W-:Y:S04]  /*9810*/  STS.U16 [R11+0x7100], R15 ;  /* 0x0071000f0b007388 */ /* 0x008fe80000000400 */
[----:B------:R-:W-:Y:S04]  /*9820*/  STS.U16 [R11+0x7200], R16 ;  /* 0x007200100b007388 */ /* 0x000fe80000000400 */
[----:B------:R-:W-:Y:S04]  /*9830*/  STS.U16 [R11+0x7300], R17 ;  /* 0x007300110b007388 */ /* 0x000fe80000000400 */
[----:B------:R-:W-:Y:S04]  /*9840*/  STS.U16 [R10+0x1400], R18 ;  /* 0x001400120a007388 */ /* 0x000fe80000000400 */
[----:B------:R-:W-:Y:S04]  /*9850*/  STS.U16 [R10+0x1500], R19 ;  /* 0x001500130a007388 */ /* 0x000fe80000000400 */
[----:B------:R0:W-:Y:S04]  /*9860*/  STS.U16 [R10+0x1600], R20 ;  /* 0x001600140a007388 */ /* 0x0001e80000000400 */
[----:B0-----:R-:W3:Y:S04]  /*9870*/  LDL.LU R20, [R1+0xc] ;  /* 0x00000c0001147983 */ /* 0x001ee80000300800 */
[----:B------:R-:W3:Y:S04]  /*9880*/  LDL.LU R11, [R1] ;  /* 0x00000000010b7983 */ /* 0x000ee80000300800 */
[----:B------:R-:W3:Y:S04]  /*9890*/  LDL.LU R12, [R1+0x610] ;  /* 0x00061000010c7983 */ /* 0x000ee80000300800 */
[----:B------:R-:W3:Y:S04]  /*98a0*/  LDL.LU R13, [R1+0x618] ;  /* 0x00061800010d7983 */ /* 0x000ee80000300800 */
[----:B------:R-:W3:Y:S04]  /*98b0*/  LDL.LU R14, [R1+0x614] ;  /* 0x00061400010e7983 */ /* 0x000ee80000300800 */
[----:B------:R-:W3:Y:S04]  /*98c0*/  LDL.LU R15, [R1+0x60c] ;  /* 0x00060c00010f7983 */ /* 0x000ee80000300800 */
[----:B------:R-:W3:Y:S04]  /*98d0*/  LDL.LU R16, [R1+0x5a0] ;  /* 0x0005a00001107983 */ /* 0x000ee80000300800 */
[----:B------:R-:W3:Y:S04]  /*98e0*/  LDL.LU R17, [R1+0x5a8] ;  /* 0x0005a80001117983 */ /* 0x000ee80000300800 */
[----:B------:R-:W3:Y:S04]  /*98f0*/  LDL.LU R18, [R1+0x5a4] ;  /* 0x0005a40001127983 */ /* 0x000ee80000300800 */
[----:B------:R0:W-:Y:S04]  /*9900*/  STS.U16 [R10+0x1700], R24 ;  /* 0x001700180a007388 */ /* 0x0001e80000000400 */
[----:B------:R-:W3:Y:S04]  /*9910*/  LDL.LU R19, [R1+0x59c] ;  /* 0x00059c0001137983 */ /* 0x000ee80000300800 */
[----:B------:R1:W-:Y:S04]  /*9920*/  STS.U16 [R10+0x3400], R25 ;  /* 0x003400190a007388 */ /* 0x0003e80000000400 */
[----:B0-----:R-:W3:Y:S04]  /*9930*/  LDL.LU R24, [R1+0x51c] ;  /* 0x00051c0001187983 */ /* 0x001ee80000300800 */
[----:B------:R0:W-:Y:S04]  /*9940*/  STS.U16 [R10+0x3500], R26 ;  /* 0x0035001a0a007388 */ /* 0x0001e80000000400 */
[----:B-1----:R-:W3:Y:S04]  /*9950*/  LDL.LU R25, [R1+0x520] ;  /* 0x0005200001197983 */ /* 0x002ee80000300800 */
[----:B------:R1:W-:Y:S04]  /*9960*/  STS.U16 [R10+0x3600], R27 ;  /* 0x0036001b0a007388 */ /* 0x0003e80000000400 */
[----:B0-----:R-:W3:Y:S04]  /*9970*/  LDL.LU R26, [R1+0x524] ;  /* 0x00052400011a7983 */ /* 0x001ee80000300800 */
[----:B-1----:R-:W3:Y:S04]  /*9980*/  LDL.LU R27, [R1+0x518] ;  /* 0x00051800011b7983 */ /* 0x002ee80000300800 */
[----:B----4-:R-:W-:Y:S04]  /*9990*/  STS.U16 [R10+0x3700], R3 ;  /* 0x003700030a007388 */ /* 0x010fe80000000400 */
[----:B--2---:R-:W-:Y:S04]  /*99a0*/  STS.U16 [R10+0x5400], R2 ;  /* 0x005400020a007388 */ /* 0x004fe80000000400 */
[----:B------:R-:W-:Y:S04]  /*99b0*/  STS.U16 [R10+0x5500], R0 ;  /* 0x005500000a007388 */ /* 0x000fe80000000400 */
[----:B------:R0:W-:Y:S04]  /*99c0*/  STS.U16 [R10+0x5600], R21 ;  /* 0x005600150a007388 */ /* 0x0001e80000000400 */
[----:B------:R1:W-:Y:S04]  /*99d0*/  STS.U16 [R10+0x5700], R22 ;  /* 0x005700160a007388 */ /* 0x0003e80000000400 */
[----:B------:R-:W-:Y:S04]  /*99e0*/  STS.U16 [R10+0x7400], R23 ;  /* 0x007400170a007388 */ /* 0x000fe80000000400 */
[----:B------:R2:W-:Y:S04]  /*99f0*/  STS.U16 [R10+0x7500], R29 ;  /* 0x0075001d0a007388 */ /* 0x0005e80000000400 */
[----:B0-----:R-:W4:Y:S04]  /*9a00*/  LDL.LU R21, [R1+0x600] ;  /* 0x0006000001157983 */ /* 0x001f280000300800 */
[----:B-1----:R-:W4:Y:S04]  /*9a10*/  LDL.LU R22, [R1+0x604] ;  /* 0x0006040001167983 */ /* 0x002f280000300800 */
[----:B--2---:R-:W0:Y:S04]  /*9a20*/  S2R R29, SR_TID.X ;  /* 0x00000000001d7919 */ /* 0x004e280000002100 */
[----:B------:R-:W2:Y:S04]  /*9a30*/  LDL.LU R23, [R1+0x608] ;  /* 0x0006080001177983 */ /* 0x000ea80000300800 */
[----:B---3--:R1:W-:Y:S01]  /*9a40*/  STS.U16 [R10+0x7600], R20 ;  /* 0x007600140a007388 */ /* 0x0083e20000000400 */
[----:B0-----:R-:W-:-:S03]  /*9a50*/  LOP3.LUT R0, R29, 0x7f, RZ, 0xc0, !PT ;  /* 0x0000007f1d007812 */ /* 0x001fc600078ec0ff */
[----:B------:R-:W3:Y:S02]  /*9a60*/  LDL.LU R29, [R1+0x5fc] ;  /* 0x0005fc00011d7983 */ /* 0x000ee40000300800 */
[----:B-1----:R-:W-:Y:S02]  /*9a70*/  IMAD.SHL.U32 R20, R0, 0x2, RZ ;  /* 0x0000000200147824 */ /* 0x002fe400078e00ff */
[----:B------:R-:W2:Y:S03]  /*9a80*/  LDL.LU R2, [R1+0x58c] ;  /* 0x00058c0001027983 */ /* 0x000ea60000300800 */
[----:B------:R-:W-:Y:S01]  /*9a90*/  LOP3.LUT R20, R20, 0x60, RZ, 0x3c, !PT ;  /* 0x0000006014147812 */ /* 0x000fe200078e3cff */
[----:B------:R-:W2:Y:S04]  /*9aa0*/  LDL.LU R28, [R1+0x68] ;  /* 0x00006800011c7983 */ /* 0x000ea80000300800 */
[----:B------:R-:W2:Y:S04]  /*9ab0*/  LDL.LU R3, [R1+0x6c] ;  /* 0x00006c0001037983 */ /* 0x000ea80000300800 */
[----:B------:R0:W-:Y:S04]  /*9ac0*/  STS.U16 [R10+0x7700], R11 ;  /* 0x0077000b0a007388 */ /* 0x0001e80000000400 */
[----:B------:R1:W-:Y:S04]  /*9ad0*/  STS.U16 [R20+0x1800], R12 ;  /* 0x0018000c14007388 */ /* 0x0003e80000000400 */
[----:B------:R1:W-:Y:S04]  /*9ae0*/  STS.U16 [R20+0x1900], R13 ;  /* 0x0019000d14007388 */ /* 0x0003e80000000400 */
[----:B0-----:R-:W2:Y:S04]  /*9af0*/  LDL.LU R10, [R1+0x131c] ;  /* 0x00131c00010a7983 */ /* 0x001ea80000300800 */
[----:B------:R-:W2:Y:S04]  /*9b00*/  LDL.LU R11, [R1+0x1318] ;  /* 0x00131800010b7983 */ /* 0x000ea80000300800 */
[----:B-1----:R-:W2:Y:S04]  /*9b10*/  LDL.LU R12, [R1+0x1314] ;  /* 0x00131400010c7983 */ /* 0x002ea80000300800 */
[----:B------:R-:W2:Y:S04]  /*9b20*/  LDL.LU R13, [R1+0x1310] ;  /* 0x00131000010d7983 */ /* 0x000ea80000300800 */
[----:B------:R0:W-:Y:S04]  /*9b30*/  STS.U16 [R20+0x1a00], R14 ;  /* 0x001a000e14007388 */ /* 0x0001e80000000400 */
[----:B------:R1:W-:Y:S04]  /*9b40*/  STS.U16 [R20+0x1b00], R15 ;  /* 0x001b000f14007388 */ /* 0x0003e80000000400 */
[----:B------:R1:W-:Y:S04]  /*9b50*/  STS.U16 [R20+0x3800], R16 ;  /* 0x0038001014007388 */ /* 0x0003e80000000400 */
[----:B0-----:R-:W2:Y:S04]  /*9b60*/  LDL.LU R14, [R1+0x130c] ;  /* 0x00130c00010e7983 */ /* 0x001ea80000300800 */
        /* <DEDUP_REMOVED lines=13> */
[----:B------:R-:W3:Y:S04]  /*9c40*/  LDL.LU R26, [R1+0x12ec] ;  /* 0x0012ec00011a7983 */ /* 0x000ee80000300800 */
[----:B------:R0:W-:Y:S04]  /*9c50*/  STS.U16 [R20+0x5b00], R27 ;  /* 0x005b001b14007388 */ /* 0x0001e80000000400 */
[----:B0-----:R-:W4:Y:S01]  /*9c60*/  LDL.LU R27, [R1+0x12e8] ;  /* 0x0012e800011b7983 */ /* 0x001f220000300800 */
[----:B------:R-:W-:-:S05]  /*9c70*/  IMAD.SHL.U32 R0, R0, 0x2, RZ ;  /* 0x0000000200007824 */ /* 0x000fca00078e00ff */
[----:B------:R-:W-:Y:S01]  /*9c80*/  LOP3.LUT R0, R0, 0x70, RZ, 0x3c, !PT ;  /* 0x0000007000007812 */ /* 0x000fe200078e3cff */
[----:B--2---:R0:W-:Y:S04]  /*9c90*/  STS.U16 [R20+0x7800], R25 ;  /* 0x0078001914007388 */ /* 0x0041e80000000400 */
[----:B---3--:R1:W-:Y:S04]  /*9ca0*/  STS.U16 [R20+0x7900], R26 ;  /* 0x0079001a14007388 */ /* 0x0083e80000000400 */
[----:B0-----:R-:W2:Y:S04]  /*9cb0*/  LDL.LU R25, [R1+0x64] ;  /* 0x0000640001197983 */ /* 0x001ea80000300800 */
[----:B-1----:R-:W3:Y:S04]  /*9cc0*/  LDL.LU R26, [R1+0x598] ;  /* 0x00059800011a7983 */ /* 0x002ee80000300800 */
[----:B----4-:R0:W-:Y:S04]  /*9cd0*/  STS.U16 [R20+0x7a00], R27 ;  /* 0x007a001b14007388 */ /* 0x0101e80000000400 */
[----:B------:R1:W-:Y:S04]  /*9ce0*/  STS.U16 [R20+0x7b00], R24 ;  /* 0x007b001814007388 */ /* 0x0003e80000000400 */
[----:B0-----:R-:W4:Y:S04]  /*9cf0*/  LDL.LU R27, [R1+0x594] ;  /* 0x00059400011b7983 */ /* 0x001f280000300800 */
[----:B-1----:R-:W2:Y:S04]  /*9d00*/  LDL.LU R20, [R1+0x12e4] ;  /* 0x0012e40001147983 */ /* 0x002ea80000300800 */
[----:B------:R-:W2:Y:S04]  /*9d10*/  LDL.LU R24, [R1+0x590] ;  /* 0x0005900001187983 */ /* 0x000ea80000300800 */
[----:B------:R0:W-:Y:S04]  /*9d20*/  STS.U16 [R0+0x1c00], R21 ;  /* 0x001c001500007388 */ /* 0x0001e80000000400 */
[----:B------:R1:W-:Y:S04]  /*9d30*/  STS.U16 [R0+0x1d00], R22 ;  /* 0x001d001600007388 */ /* 0x0003e80000000400 */
[----:B------:R1:W-:Y:S04]  /*9d40*/  STS.U16 [R0+0x1e00], R23 ;  /* 0x001e001700007388 */ /* 0x0003e80000000400 */
[----:B0-----:R-:W3:Y:S04]  /*9d50*/  LDL.LU R21, [R1+0x12e0] ;  /* 0x0012e00001157983 */ /* 0x001ee80000300800 */
[----:B-1----:R-:W3:Y:S04]  /*9d60*/  LDL.LU R22, [R1+0x12dc] ;  /* 0x0012dc0001167983 */ /* 0x002ee80000300800 */
[----:B------:R-:W3:Y:S04]  /*9d70*/  LDL.LU R23, [R1+0x12d8] ;  /* 0x0012d80001177983 */ /* 0x000ee80000300800 */
[----:B------:R0:W-:Y:S04]  /*9d80*/  STS.U16 [R0+0x1f00], R29 ;  /* 0x001f001d00007388 */ /* 0x0001e80000000400 */
[----:B0-----:R-:W3:Y:S04]  /*9d90*/  LDL.LU R29, [R1+0x12d4] ;  /* 0x0012d400011d7983 */ /* 0x001ee80000300800 */
[----:B--2---:R-:W-:Y:S04]  /*9da0*/  STS.U16 [R0+0x3c00], R24 ;  /* 0x003c001800007388 */ /* 0x004fe80000000400 */
[----:B----4-:R-:W-:Y:S04]  /*9db0*/  STS.U16 [R0+0x3d00], R27 ;  /* 0x003d001b00007388 */ /* 0x010fe80000000400 */
[----:B---3--:R-:W-:Y:S04]  /*9dc0*/  STS.U16 [R0+0x3e00], R26 ;  /* 0x003e001a00007388 */ /* 0x008fe80000000400 */
[----:B------:R0:W-:Y:S04]  /*9dd0*/  STS.U16 [R0+0x3f00], R2 ;  /* 0x003f000200007388 */ /* 0x0001e80000000400 */
[----:B0-----:R-:W2:Y:S04]  /*9de0*/  LDL R2, [R1+0xac4] ;  /* 0x000ac40001027983 */ /* 0x001ea80000100800 */
[----:B------:R-:W-:Y:S04]  /*9df0*/  STS.U16 [R0+0x5c00], R25 ;  /* 0x005c001900007388 */ /* 0x000fe80000000400 */
[----:B------:R-:W-:Y:S04]  /*9e00*/  STS.U16 [R0+0x5d00], R28 ;  /* 0x005d001c00007388 */ /* 0x000fe80000000400 */
[----:B------:R0:W-:Y:S04]  /*9e10*/  STS.U16 [R0+0x5e00], R3 ;  /* 0x005e000300007388 */ /* 0x0001e80000000400 */
[----:B0-----:R-:W0:Y:S04]  /*9e20*/  S2R R3, SR_TID.X ;  /* 0x0000000000037919 */ /* 0x001e280000002100 */
[----:B------:R1:W-:Y:S04]  /*9e30*/  STS.U16 [R0+0x5f00], R29 ;  /* 0x005f001d00007388 */ /* 0x0003e80000000400 */
[----:B-1----:R-:W3:Y:S01]  /*9e40*/  LDL.LU R29, [R1+0x12d0] ;  /* 0x0012d000011d7983 */ /* 0x002ee20000300800 */
[----:B0-----:R-:W-:Y:S01]  /*9e50*/  IMAD.SHL.U32 R24, R3, 0x2, RZ ;  /* 0x0000000203187824 */ /* 0x001fe200078e00ff */
[----:B------:R-:W-:-:S04]  /*9e60*/  SHF.R.S32.HI R3, RZ, 0x6, R3 ;  /* 0x00000006ff037819 */ /* 0x000fc80000011403 */
[----:B------:R-:W-:-:S04]  /*9e70*/  SGXT R3, R3, 0x1 ;  /* 0x000000010303781a */ /* 0x000fc80000000200 */
[----:B------:R-:W-:Y:S01]  /*9e80*/  LOP3.LUT R3, R3, 0x90, RZ, 0xc0, !PT ;  /* 0x0000009003037812 */ /* 0x000fe200078ec0ff */
[----:B------:R-:W-:Y:S03]  /*9e90*/  STS.U16 [R0+0x7c00], R21 ;  /* 0x007c001500007388 */ /* 0x000fe60000000400 */
[----:B------:R-:W-:Y:S01]  /*9ea0*/  LOP3.LUT R3, R3, 0x7e, R24, 0x78, !PT ;  /* 0x0000007e03037812 */ /* 0x000fe200078e7818 */
[----:B------:R-:W-:Y:S04]  /*9eb0*/  STS.U16 [R0+0x7d00], R22 ;  /* 0x007d001600007388 */ /* 0x000fe80000000400 */
[----:B------:R-:W-:Y:S04]  /*9ec0*/  STS.U16 [R0+0x7e00], R23 ;  /* 0x007e001700007388 */ /* 0x000fe80000000400 */
[----:B------:R0:W-:Y:S04]  /*9ed0*/  STS.U16 [R0+0x7f00], R20 ;  /* 0x007f001400007388 */ /* 0x0001e80000000400 */
[----:B------:R-:W-:Y:S04]  /*9ee0*/  STS.U16 [R3+0x8000], R19 ;  /* 0x0080001303007388 */ /* 0x000fe80000000400 */
[----:B------:R-:W-:Y:S04]  /*9ef0*/  STS.U16 [R3+0x8200], R17 ;  /* 0x0082001103007388 */ /* 0x000fe80000000400 */
[----:B------:R-:W-:Y:S04]  /*9f00*/  STS.U16 [R3+0x8400], R15 ;  /* 0x0084000f03007388 */ /* 0x000fe80000000400 */
[----:B------:R-:W-:Y:S04]  /*9f10*/  STS.U16 [R3+0x8600], R13 ;  /* 0x0086000d03007388 */ /* 0x000fe80000000400 */
[----:B------:R-:W-:Y:S04]  /*9f20*/  STS.U16 [R3+0x8800], R11 ;  /* 0x0088000b03007388 */ /* 0x000fe80000000400 */
[----:B------:R-:W-:Y:S04]  /*9f30*/  STS.U16 [R3+0x8a00], R9 ;  /* 0x008a000903007388 */ /* 0x000fe80000000400 */
[----:B------:R-:W-:Y:S04]  /*9f40*/  STS.U16 [R3+0x8c00], R7 ;  /* 0x008c000703007388 */ /* 0x000fe80000000400 */
[----:B------:R-:W-:Y:S04]  /*9f50*/  STS.U16 [R3+0x8e00], R5 ;  /* 0x008e000503007388 */ /* 0x000fe80000000400 */
[----:B0-----:R-:W4:Y:S04]  /*9f60*/  LDL R0, [R1+0x474] ;  /* 0x0004740001007983 */ /* 0x001f280000100800 */
[----:B--2---:R-:W-:Y:S04]  /*9f70*/  STS.U16 [R2+0x8100], R18 ;  /* 0x0081001202007388 */ /* 0x004fe80000000400 */
[----:B------:R0:W-:Y:S04]  /*9f80*/  STS.U16 [R2+0x8300], R16 ;  /* 0x0083001002007388 */ /* 0x0001e80000000400 */
[----:B0-----:R-:W2:Y:S04]  /*9f90*/  LDL.LU.64 R16, [R1+0x340] ;  /* 0x0003400001107983 */ /* 0x001ea80000300a00 */
[----:B------:R-:W2:Y:S04]  /*9fa0*/  LDL.LU.64 R18, [R1+0x348] ;  /* 0x0003480001127983 */ /* 0x000ea80000300a00 */
[----:B------:R-:W-:Y:S04]  /*9fb0*/  STS.U16 [R2+0x8500], R14 ;  /* 0x0085000e02007388 */ /* 0x000fe80000000400 */
[----:B------:R-:W-:Y:S04]  /*9fc0*/  STS.U16 [R2+0x8700], R12 ;  /* 0x0087000c02007388 */ /* 0x000fe80000000400 */
[----:B------:R-:W-:Y:S04]  /*9fd0*/  STS.U16 [R2+0x8900], R10 ;  /* 0x0089000a02007388 */ /* 0x000fe80000000400 */
[----:B------:R-:W-:Y:S04]  /*9fe0*/  STS.U16 [R2+0x8b00], R8 ;  /* 0x008b000802007388 */ /* 0x000fe80000000400 */
[----:B------:R-:W-:Y:S04]  /*9ff0*/  STS.U16 [R2+0x8d00], R6 ;  /* 0x008d000602007388 */ /* 0x000fe80000000400 */
[----:B------:R-:W-:Y:S04]  /*a000*/  STS.U16 [R2+0x8f00], R4 ;  /* 0x008f000402007388 */ /* 0x000fe80000000400 */
[----:B------:R-:W-:Y:S06]  /*a010*/  BAR.SYNC.DEFER_BLOCKING 0x0 ;  /* 0x0000000000007b1d */ /* 0x000fec0000010000 */
[----:B---3--:R-:W0:Y:S04]  /*a020*/  LDSM.16.MT88.4 R20, [R29] ;  /* 0x000000001d14783b */ /* 0x008e280000004200 */
[----:B----4-:R-:W1:Y:S04]  /*a030*/  LDSM.16.M88.4 R4, [R0+0x8600] ;  /* 0x008600000004783b */ /* 0x010e680000000200 */
[----:B------:R-:W-:Y:S04]  /*a040*/  LDSM.16.M88.4 R24, [R0+0x8200] ;  /* 0x008200000018783b */ /* 0x000fe80000000200 */
[----:B------:R-:W-:Y:S04]  /*a050*/  LDSM.16.M88.4 R12, [R0+0x8400] ;  /* 0x00840000000c783b */ /* 0x000fe80000000200 */
[----:B------:R-:W-:Y:S04]  /*a060*/  LDSM.16.M88.4 R8, [R0+0x8800] ;  /* 0x008800000008783b */ /* 0x000fe80000000200 */
[----:B--2---:R-:W-:Y:S04]  /*a070*/  STL.64 [R1+0x12a8], R18 ;  /* 0x0012a81201007387 */ /* 0x004fe80000100a00 */
[----:B------:R-:W-:Y:S04]  /*a080*/  STL.64 [R1+0x12a0], R16 ;  /* 0x0012a01001007387 */ /* 0x000fe80000100a00 */
[----:B------:R-:W2:Y:S04]  /*a090*/  LDSM.16.M88.4 R16, [R0+0x8000] ;  /* 0x008000000010783b */ /* 0x000ea80000000200 */
[----:B0-----:R-:W-:Y:S04]  /*a0a0*/  STL.64 [R1+0x12c8], R22 ;  /* 0x0012c81601007387 */ /* 0x001fe80000100a00 */
[----:B------:R-:W-:Y:S04]  /*a0b0*/  STL.64 [R1+0x12c0], R20 ;  /* 0x0012c01401007387 */ /* 0x000fe80000100a00 */
[----:B------:R-:W0:Y:S04]  /*a0c0*/  LDSM.16.M88.4 R20, [R0+0x8a00] ;  /* 0x008a00000014783b */ /* 0x000e280000000200 */
[----:B-1----:R-:W-:Y:S04]  /*a0d0*/  STL.64 [R1+0x12b8], R6 ;  /* 0x0012b80601007387 */ /* 0x002fe80000100a00 */
[----:B------:R1:W-:Y:S04]  /*a0e0*/  STL.64 [R1+0x12b0], R4 ;  /* 0x0012b00401007387 */ /* 0x0003e80000100a00 */
[----:B-1----:R-:W3:Y:S04]  /*a0f0*/  LDL.LU.64 R4, [R1+0x350] ;  /* 0x0003500001047983 */ /* 0x002ee80000300a00 */
[----:B------:R-:W3:Y:S04]  /*a100*/  LDL.LU.64 R6, [R1+0x358] ;  /* 0x0003580001067983 */ /* 0x000ee80000300a00 */
[----:B--2---:R-:W-:Y:S04]  /*a110*/  STL.64 [R1+0x60], R16 ;  /* 0x0000601001007387 */ /* 0x004fe80000100a00 */
[----:B------:R-:W-:Y:S04]  /*a120*/  STL.64 [R1+0x68], R18 ;  /* 0x0000681201007387 */ /* 0x000fe80000100a00 */
[----:B------:R-:W-:Y:S04]  /*a130*/  STL.64 [R1+0x50], R24 ;  /* 0x0000501801007387 */ /* 0x000fe80000100a00 */
[----:B------:R-:W-:Y:S04]  /*a140*/  STL.64 [R1+0x58], R26 ;  /* 0x0000581a01007387 */ /* 0x000fe80000100a00 */
[----:B0-----:R-:W-:Y:S04]  /*a150*/  STL.64 [R1+0x10], R20 ;  /* 0x0000101401007387 */ /* 0x001fe80000100a00 */
[----:B------:R0:W-:Y:S04]  /*a160*/  STL.64 [R1+0x18], R22 ;  /* 0x0000181601007387 */ /* 0x0001e80000100a00 */
[----:B0-----:R-:W3:Y:S04]  /*a170*/  LDL.LU.64 R22, [R1+0x12c8] ;  /* 0x0012c80001167983 */ /* 0x001ee80000300a00 */
[----:B------:R-:W3:Y:S04]  /*a180*/  LDL.LU.64 R20, [R1+0x12c0] ;  /* 0x0012c00001147983 */ /* 0x000ee80000300a00 */
[----:B------:R-:W-:Y:S04]  /*a190*/  STL.64 [R1+0x40], R12 ;  /* 0x0000400c01007387 */ /* 0x000fe80000100a00 */
[----:B------:R-:W-:Y:S01]  /*a1a0*/  STL.64 [R1+0x48], R14 ;  /* 0x0000480e01007387 */ /* 0x000fe20000100a00 */
[C---:B---3--:R-:W-:Y:S03]  /*a1b0*/  HMMA.16816.F32 R16, R20.reuse, R16, R4 ;  /* 0x000000101410723c */ /* 0x048fe60000001804 */
[----:B------:R-:W2:Y:S04]  /*a1c0*/  LDL.LU.64 R6, [R1+0x12b8] ;  /* 0x0012b80001067983 */ /* 0x000ea80000300a00 */
[----:B------:R-:W3:Y:S04]  /*a1d0*/  LDL.LU.64 R4, [R1+0x12b0] ;  /* 0x0012b00001047983 */ /* 0x000ee80000300a00 */
[----:B---3--:R-:W-:Y:S04]  /*a1e0*/  STL.64 [R1+0x30], R4 ;  /* 0x0000300401007387 */ /* 0x008fe80000100a00 */
[----:B--2---:R-:W-:Y:S08]  /*a1f0*/  STL.64 [R1+0x38], R6 ;  /* 0x0000380601007387 */ /* 0x004ff00000100a00 */
[----:B------:R-:W-:Y:S04]  /*a200*/  STL.64 [R1+0x350], R16 ;  /* 0x0003501001007387 */ /* 0x000fe80000100a00 */
[----:B------:R-:W-:Y:S04]  /*a210*/  STL.64 [R1+0x358], R18 ;  /* 0x0003581201007387 */ /* 0x000fe80000100a00 */
[----:B------:R-:W0:Y:S04]  /*a220*/  LDSM.16.M88.4 R16, [R0+0x8c00] ;  /* 0x008c00000010783b */ /* 0x000e280000000200 */
[----:B0-----:R-:W-:Y:S04]  /*a230*/  STL.64 [R1], R16 ;  /* 0x0000001001007387 */ /* 0x001fe80000100a00 */
[----:B------:R0:W-:Y:S04]  /*a240*/  STL.64 [R1+0x8], R18 ;  /* 0x0000081201007387 */ /* 0x0001e80000100a00 */
[----:B0-----:R-:W2:Y:S04]  /*a250*/  LDL.LU.64 R18, [R1+0x12a8] ;  /* 0x0012a80001127983 */ /* 0x001ea80000300a00 */
[----:B------:R-:W2:Y:S04]  /*a260*/  LDL.LU.64 R16, [R1+0x12a0] ;  /* 0x0012a00001107983 */ /* 0x000ea80000300a00 */
[----:B------:R-:W-:Y:S04]  /*a270*/  STL.64 [R1+0x20], R8 ;  /* 0x0000200801007387 */ /* 0x000fe80000100a00 */
[----:B------:R-:W-:Y:S04]  /*a280*/  STL.64 [R1+0x28], R10 ;  /* 0x0000280a01007387 */ /* 0x000fe80000100a00 */
[----:B------:R0:W-:Y:S04]  /*a290*/  STL.64 [R1+0x1298], R8 ;  /* 0x0012980801007387 */ /* 0x0001e80000100a00 */
[----:B0-----:R-:W3:Y:S04]  /*a2a0*/  LDL.LU.64 R8, [R1+0x330] ;  /* 0x0003300001087983 */ /* 0x001ee80000300a00 */
[----:B------:R-:W3:Y:S01]  /*a2b0*/  LDL.LU.64 R10, [R1+0x338] ;  /* 0x00033800010a7983 */ /* 0x000ee20000300a00 */
[C---:B--2---:R-:W-:Y:S11]  /*a2c0*/  HMMA.16816.F32 R16, R20.reuse, R24, R16 ;  /* 0x000000181410723c */ /* 0x044ff60000001810 */
[----:B------:R-:W-:Y:S11]  /*a2d0*/  @!UPT UIADD3 URZ, URZ, URZ, URZ ;  /* 0x0000003f3f3ff290 */ /* 0x000ff6000fffe03f */
[----:B------:R-:W-:Y:S01]  /*a2e0*/  @!UPT UIADD3 URZ, URZ, URZ, URZ ;  /* 0x0000003f3f3ff290 */ /* 0x000fe2000fffe03f */
[----:B------:R0:W-:Y:S02]  /*a2f0*/  STL.64 [R1+0x340], R16 ;  /* 0x0003401001007387 */ /* 0x0001e40000100a00 */
[----:B0-----:R-:W-:Y:S02]  /*a300*/  IMAD.MOV.U32 R17, RZ, RZ, R24 ;  /* 0x000000ffff117224 */ /* 0x001fe400078e0018 */
[----:B------:R-:W-:Y:S02]  /*a310*/  IMAD.MOV.U32 R16, RZ, RZ, R25 ;  /* 0x000000ffff107224 */ /* 0x000fe400078e0019 */
[----:B------:R0:W1:Y:S01]  /*a320*/  LDSM.16.M88.4 R24, [R0+0x8e00] ;  /* 0x008e00000018783b */ /* 0x0000620000000200 */
[----:B---3--:R-:W-:Y:S03]  /*a330*/  HMMA.16816.F32 R8, R20, R12, R8 ;  /* 0x0000000c1408723c */ /* 0x008fe60000001808 */
[----:B------:R2:W-:Y:S11]  /*a340*/  STL.64 [R1+0x348], R18 ;  /* 0x0003481201007387 */ /* 0x0005f60000100a00 */
[----:B------:R-:W-:Y:S10]  /*a350*/  @!UPT UIADD3 URZ, URZ, URZ, URZ ;  /* 0x0000003f3f3ff290 */ /* 0x000ff4000fffe03f */
[----:B------:R-:W-:Y:S02]  /*a360*/  IMAD.MOV.U32 R28, RZ, RZ, R8 ;  /* 0x000000ffff1c7224 */ /* 0x000fe400078e0008 */
[----:B------:R-:W-:Y:S02]  /*a370*/  IMAD.MOV.U32 R3, RZ, RZ, R9 ;  /* 0x000000ffff037224 */ /* 0x000fe400078e0009 */
[----:B------:R-:W-:Y:S02]  /*a380*/  IMAD.MOV.U32 R2, RZ, RZ, R10 ;  /* 0x000000ffff027224 */ /* 0x000fe400078e000a */
[----:B0-----:R-:W-:Y:S01]  /*a390*/  IMAD.MOV.U32 R0, RZ, RZ, R11 ;  /* 0x000000ffff007224 */ /* 0x001fe200078e000b */
[----:B-1----:R-:W-:Y:S04]  /*a3a0*/  STL [R1+0x1274], R26 ;  /* 0x0012741a01007387 */ /* 0x002fe80000100800 */
[----:B------:R-:W-:Y:S04]  /*a3b0*/  STL [R1+0x1270], R27 ;  /* 0x0012701b01007387 */ /* 0x000fe80000100800 */
[----:B------:R-:W3:Y:S04]  /*a3c0*/  LDL.LU.64 R8, [R1+0x320] ;  /* 0x0003200001087983 */ /* 0x000ee80000300a00 */
[----:B------:R-:W3:Y:S01]  /*a3d0*/  LDL.LU.64 R10, [R1+0x328] ;  /* 0x00032800010a7983 */ /* 0x000ee20000300a00 */
[----:B--2---:R-:W-:-:S02]  /*a3e0*/  IMAD.MOV.U32 R19, RZ, RZ, R12 ;  /* 0x000000ffff137224 */ /* 0x004fc400078e000c */
[----:B------:R-:W-:Y:S02]  /*a3f0*/  IMAD.MOV.U32 R18, RZ, RZ, R13 ;  /* 0x000000ffff127224 */ /* 0x000fe400078e000d */
[----:B------:R-:W2:Y:S04]  /*a400*/  LDL.LU.64 R12, [R1+0x310] ;  /* 0x00031000010c7983 */ /* 0x000ea80000300a00 */
[----:B------:R-:W2:Y:S04]  /*a410*/  LDL.LU.64 R14, [R1+0x318] ;  /* 0x00031800010e7983 */ /* 0x000ea80000300a00 */
[----:B------:R-:W-:Y:S04]  /*a420*/  STL.64 [R1+0x1280], R18 ;  /* 0x0012801201007387 */ /* 0x000fe80000100a00 */
[----:B------:R0:W-:Y:S04]  /*a430*/  STL.64 [R1+0x1278], R16 ;  /* 0x0012781001007387 */ /* 0x0001e80000100a00 */
[----:B0-----:R-:W4:Y:S04]  /*a440*/  LDL.LU.64 R16, [R1+0x300] ;  /* 0x0003000001107983 */ /* 0x001f280000300a00 */
[----:B------:R-:W4:Y:S04]  /*a450*/  LDL.LU.64 R18, [R1+0x308] ;  /* 0x0003080001127983 */ /* 0x000f280000300a00 */
[----:B------:R-:W-:Y:S04]  /*a460*/  STL [R1+0xf74], R0 ;  /* 0x000f740001007387 */ /* 0x000fe80000100800 */
[----:B------:R-:W-:Y:S04]  /*a470*/  STL [R1+0xf70], R2 ;  /* 0x000f700201007387 */ /* 0x000fe80000100800 */
[----:B------:R-:W-:Y:S04]  /*a480*/  STL [R1+0xf6c], R3 ;  /* 0x000f6c0301007387 */ /* 0x000fe80000100800 */
[----:B------:R-:W-:Y:S01]  /*a490*/  STL [R1+0xf68], R28 ;  /* 0x000f681c01007387 */ /* 0x000fe20000100800 */
[----:B------:R-:W-:-:S02]  /*a4a0*/  IMAD.MOV.U32 R26, RZ, RZ, R4 ;  /* 0x000000ffff1a7224 */ /* 0x000fc400078e0004 */
[----:B------:R-:W-:Y:S01]  /*a4b0*/  IMAD.MOV.U32 R27, RZ, RZ, R5 ;  /* 0x000000ffff1b7224 */ /* 0x000fe200078e0005 */
[C---:B---3--:R-:W-:Y:S01]  /*a4c0*/  HMMA.16816.F32 R8, R20.reuse, R4, R8 ;  /* 0x000000041408723c */ /* 0x048fe20000001808 */
[----:B------:R-:W-:Y:S11]  /*a4d0*/  LDSM.16.MT88.4 R4, [R29+0x80] ;  /* 0x000080001d04783b */ /* 0x000ff60000004200 */
[----:B------:R-:W-:Y:S11]  /*a4e0*/  @!UPT UIADD3 URZ, URZ, URZ, URZ ;  /* 0x0000003f3f3ff290 */ /* 0x000ff6000fffe03f */
[----:B------:R0:W-:Y:S04]  /*a4f0*/  STL.64 [R1+0x320], R8 ;  /* 0x0003200801007387 */ /* 0x0001e80000100a00 */
[----:B------:R-:W-:Y:S04]  /*a500*/  STL.64 [R1+0x328], R10 ;  /* 0x0003280a01007387 */ /* 0x000fe80000100a00 */
[----:B0-----:R-:W2:Y:S04]  /*a510*/  LDL.LU.64 R8, [R1+0x1298] ;  /* 0x0012980001087983 */ /* 0x001ea80000300a00 */
[----:B------:R-:W-:Y:S04]  /*a520*/  STL.64 [R1+0x1290], R26 ;  /* 0x0012901a01007387 */ /* 0x000fe80000100a00 */
[----:B------:R0:W-:Y:S04]  /*a530*/  STL.64 [R1+0x1288], R24 ;  /* 0x0012881801007387 */ /* 0x0001e80000100a00 */
[----:B0-----:R-:W4:Y:S01]  /*a540*/  LDL.64 R24, [R1+0x10] ;  /* 0x0000100001187983 */ /* 0x001f220000100a00 */
[C---:B--2---:R-:W-:Y:S11]  /*a550*/  HMMA.16816.F32 R12, R20.reuse, R8, R12 ;  /* 0x00000008140c723c */ /* 0x044ff6000000180c */
[----:B------:R-:W-:Y:S11]  /*a560*/  @!UPT UIADD3 URZ, URZ, URZ, URZ ;  /* 0x0000003f3f3ff290 */ /* 0x000ff6000fffe03f */
[----:B------:R-:W-:Y:S01]  /*a570*/  @!UPT UIADD3 URZ, URZ, URZ, URZ ;  /* 0x0000003f3f3ff290 */ /* 0x000fe2000fffe03f */
[----:B------:R0:W-:Y:S02]  /*a580*/  STL.64 [R1+0x310], R12 ;  /* 0x0003100c01007387 */ /* 0x0001e40000100a00 */
[----:B0-----:R-:W-:Y:S02]  /*a590*/  IMAD.MOV.U32 R13, RZ, RZ, R9 ;  /* 0x000000ffff0d7224 */ /* 0x001fe400078e0009 */
[----:B------:R-:W-:Y:S02]  /*a5a0*/  IMAD.MOV.U32 R12, RZ, RZ, R8 ;  /* 0x000000ffff0c7224 */ /* 0x000fe400078e0008 */
[----:B------:R-:W0:Y:S01]  /*a5b0*/  LDSM.16.MT88.4 R8, [R29+0x100] ;  /* 0x000100001d08783b */ /* 0x000e220000004200 */
[----:B----4-:R-:W-:Y:S03]  /*a5c0*/  HMMA.16816.F32 R16, R20, R24, R16 ;  /* 0x000000181410723c */ /* 0x010fe60000001810 */
[----:B------:R-:W-:Y:S11]  /*a5d0*/  STL.64 [R1+0x318], R14 ;  /* 0x0003180e01007387 */ /* 0x000ff60000100a00 */
[----:B------:R-:W-:Y:S10]  /*a5e0*/  @!UPT UIADD3 URZ, URZ, URZ, URZ ;  /* 0x0000003f3f3ff290 */ /* 0x000ff4000fffe03f */
[----:B------:R-:W-:Y:S02]  /*a5f0*/  IMAD.MOV.U32 R0, RZ, RZ, R16 ;  /* 0x000000ffff007224 */ /* 0x000fe400078e0010 */
[----:B------:R-:W-:Y:S02]  /*a600*/  IMAD.MOV.U32 R2, RZ, RZ, R17 ;  /* 0x000000ffff027224 */ /* 0x000fe400078e0011 */
[----:B------:R-:W-:Y:S02]  /*a610*/  IMAD.MOV.U32 R3, RZ, RZ, R18 ;  /* 0x000000ffff037224 */ /* 0x000fe400078e0012 */
[----:B------:R-:W-:Y:S01]  /*a620*/  IMAD.MOV.U32 R28, RZ, RZ, R19 ;  /* 0x000000ffff1c7224 */ /* 0x000fe200078e0013 */
[----:B0-----:R0:W-:Y:S04]  /*a630*/  STL.64 [R1+0x11e0], R10 ;  /* 0x0011e00a01007387 */ /* 0x0011e80000100a00 */
[----:B------:R1:W-:Y:S01]  /*a640*/  STL.64 [R1+0x11d8], R8 ;  /* 0x0011d80801007387 */ /* 0x0003e20000100a00 */
[----:B0-----:R-:W-:-:S02]  /*a650*/  IMAD.MOV.U32 R11, RZ, RZ, R24 ;  /* 0x000000ffff0b7224 */ /* 0x001fc400078e0018 */
[----:B------:R-:W-:Y:S01]  /*a660*/  IMAD.MOV.U32 R10, RZ, RZ, R25 ;  /* 0x000000ffff0a7224 */ /* 0x000fe200078e0019 */
[----:B-1----:R-:W2:Y:S04]  /*a670*/  LDL.64 R8, [R1] ;  /* 0x0000000001087983 */ /* 0x002ea80000100a00 */
[----:B------:R-:W3:Y:S04]  /*a680*/  LDL.LU.64 R26, [R1+0x1290] ;  /* 0x00129000011a7983 */ /* 0x000ee80000300a00 */
[----:B------:R-:W4:Y:S04]  /*a690*/  LDL.LU.64 R24, [R1+0x1288] ;  /* 0x0012880001187983 */ /* 0x000f280000300a00 */
[----:B------:R-:W2:Y:S04]  /*a6a0*/  LDL.LU.64 R16, [R1+0x2f0] ;  /* 0x0002f00001107983 */ /* 0x000ea80000300a00 */
[----:B------:R-:W2:Y:S04]  /*a6b0*/  LDL.LU.64 R18, [R1+0x2f8] ;  /* 0x0002f80001127983 */ /* 0x000ea80000300a00 */
[----:B------:R0:W-:Y:S04]  /*a6c0*/  STL [R1+0x1164], R28 ;  /* 0x0011641c01007387 */ /* 0x0001e80000100800 */
[----:B------:R1:W-:Y:S01]  /*a6d0*/  STL [R1+0x1160], R3 ;  /* 0x0011600301007387 */ /* 0x0003e20000100800 */
[----:B0-----:R-:W-:-:S02]  /*a6e0*/  IMAD.MOV.U32 R28, RZ, RZ, R13 ;  /* 0x000000ffff1c7224 */ /* 0x001fc400078e000d */
[----:B-1----:R-:W-:Y:S02]  /*a6f0*/  IMAD.MOV.U32 R3, RZ, RZ, R12 ;  /* 0x000000ffff037224 */ /* 0x002fe400078e000c */
[----:B------:R-:W0:Y:S04]  /*a700*/  LDSM.16.MT88.4 R12, [R29+0x180] ;  /* 0x000180001d0c783b */ /* 0x000e280000004200 */
[----:B------:R-:W-:Y:S04]  /*a710*/  STL [R1+0x1024], R2 ;  /* 0x0010240201007387 */ /* 0x000fe80000100800 */
[----:B------:R-:W-:Y:S04]  /*a720*/  STL [R1+0x1020], R0 ;  /* 0x0010200001007387 */ /* 0x000fe80000100800 */
[----:B0-----:R-:W-:Y:S04]  /*a730*/  STL.64 [R1+0x1170], R14 ;  /* 0x0011700e01007387 */ /* 0x001fe80000100a00 */
[----:B------:R0:W-:Y:S04]  /*a740*/  STL.64 [R1+0x1168], R12 ;  /* 0x0011680c01007387 */ /* 0x0001e80000100a00 */
[----:B0-----:R-:W3:Y:S01]  /*a750*/  LDL.64 R12, [R1+0x60] ;  /* 0x00006000010c7983 */ /* 0x001ee20000100a00 */
[----:B------:R-:W-:-:S02]  /*a760*/  IMAD.MOV.U32 R14, RZ, RZ, R11 ;  /* 0x000000ffff0e7224 */ /* 0x000fc400078e000b */
[----:B------:R-:W-:Y:S01]  /*a770*/  IMAD.MOV.U32 R15, RZ, RZ, R10 ;  /* 0x000000ffff0f7224 */ /* 0x000fe200078e000a */
[----:B--2---:R-:W-:Y:S01]  /*a780*/  HMMA.16816.F32 R16, R20, R8, R16 ;  /* 0x000000081410723c */ /* 0x004fe20000001810 */
[----:B------:R-:W-:Y:S02]  /*a790*/  IMAD.MOV.U32 R2, RZ, RZ, R8 ;  /* 0x000000ffff027224 */ /* 0x000fe400078e0008 */
[----:B------:R-:W-:Y:S11]  /*a7a0*/  IMAD.MOV.U32 R0, RZ, RZ, R9 ;  /* 0x000000ffff007224 */ /* 0x000ff600078e0009 */
[----:B------:R-:W-:Y:S09]  /*a7b0*/  @!UPT UIADD3 URZ, URZ, URZ, URZ ;  /* 0x0000003f3f3ff290 */ /* 0x000ff2000fffe03f */
[----:B------:R-:W-:Y:S04]  /*a7c0*/  STL.64 [R1+0x2f0], R16 ;  /* 0x0002f01001007387 */ /* 0x000fe80000100a00 */
[----:B------:R0:W-:Y:S04]  /*a7d0*/  STL.64 [R1+0x2f8], R18 ;  /* 0x0002f81201007387 */ /* 0x0001e80000100a00 */
[----:B0-----:R-:W2:Y:S04]  /*a7e0*/  LDL.LU.64 R18, [R1+0x1280] ;  /* 0x0012800001127983 */ /* 0x001ea80000300a00 */
[----:B------:R-:W2:Y:S04]  /*a7f0*/  LDL.LU.64 R16, [R1+0x1278] ;  /* 0x0012780001107983 */ /* 0x000ea80000300a00 */
[----:B------:R-:W2:Y:S04]  /*a800*/  LDL.LU.64 R8, [R1+0x1e0] ;  /* 0x0001e00001087983 */ /* 0x000ea80000300a00 */
[----:B------:R-:W2:Y:S04]  /*a810*/  LDL.LU.64 R10, [R1+0x1e8] ;  /* 0x0001e800010a7983 */ /* 0x000ea80000300a00 */
[----:B--2---:R-:W-:Y:S04]  /*a820*/  STL.64 [R1+0x11f0], R10 ;  /* 0x0011f00a01007387 */ /* 0x004fe80000100a00 */
[----:B------:R0:W-:Y:S02]  /*a830*/  STL.64 [R1+0x11e8], R8 ;  /* 0x0011e80801007387 */ /* 0x0001e40000100a00 */
[----:B0-----:R-:W-:-:S02]  /*a840*/  IMAD.MOV.U32 R8, RZ, RZ, R14 ;  /* 0x000000ffff087224 */ /* 0x001fc400078e000e */
[----:B------:R-:W-:-:S05]  /*a850*/  IMAD.MOV.U32 R9, RZ, RZ, R15 ;  /* 0x000000ffff097224 */ /* 0x000fca00078e000f */
[----:B------:R0:W-:Y:S02]  /*a860*/  STL.64 [R1+0x1208], R8 ;  /* 0x0012080801007387 */ /* 0x0001e40000100a00 */
[----:B0-----:R-:W-:Y:S02]  /*a870*/  IMAD.MOV.U32 R8, RZ, RZ, R3 ;  /* 0x000000ffff087224 */ /* 0x001fe400078e0003 */
[----:B------:R-:W-:-:S05]  /*a880*/  IMAD.MOV.U32 R9, RZ, RZ, R28 ;  /* 0x000000ffff097224 */ /* 0x000fca00078e001c */
[----:B------:R3:W-:Y:S02]  /*a890*/  STL.64 [R1+0x1220], R8 ;  /* 0x0012200801007387 */ /* 0x0007e40000100a00 */
[----:B---3--:R-:W-:Y:S02]  /*a8a0*/  IMAD.MOV.U32 R8, RZ, RZ, R26 ;  /* 0x000000ffff087224 */ /* 0x008fe400078e001a */
[----:B------:R-:W-:Y:S01]  /*a8b0*/  IMAD.MOV.U32 R9, RZ, RZ, R27 ;  /* 0x000000ffff097224 */ /* 0x000fe200078e001b */
[----:B------:R-:W2:Y:S04]  /*a8c0*/  LDL.LU R26, [R1+0x1274] ;  /* 0x00127400011a7983 */ /* 0x000ea80000300800 */
[----:B------:R-:W2:Y:S04]  /*a8d0*/  LDL.LU R27, [R1+0x1270] ;  /* 0x00127000011b7983 */ /* 0x000ea80000300800 */
[----:B------:R0:W-:Y:S02]  /*a8e0*/  STL.64 [R1+0x1238], R8 ;  /* 0x0012380801007387 */ /* 0x0001e40000100a00 */
[----:B0-----:R-:W-:-:S02]  /*a8f0*/  IMAD.MOV.U32 R8, RZ, RZ, R19 ;  /* 0x000000ffff087224 */ /* 0x001fc400078e0013 */
[----:B------:R-:W-:-:S05]  /*a900*/  IMAD.MOV.U32 R9, RZ, RZ, R18 ;  /* 0x000000ffff097224 */ /* 0x000fca00078e0012 */
[----:B------:R0:W-:Y:S02]  /*a910*/  STL.64 [R1+0x1250], R8 ;  /* 0x0012500801007387 */ /* 0x0001e40000100a00 */
[----:B0-----:R-:W-:Y:S02]  /*a920*/  IMAD.MOV.U32 R8, RZ, RZ, R17 ;  /* 0x000000ffff087224 */ /* 0x001fe400078e0011 */
[----:B------:R-:W-:Y:S02]  /*a930*/  IMAD.MOV.U32 R9, RZ, RZ, R16 ;  /* 0x000000ffff097224 */ /* 0x000fe400078e0010 */
[----:B------:R-:W0:Y:S04]  /*a940*/  LDSM.16.MT88.4 R16, [R29+0x200] ;  /* 0x000200001d10783b */ /* 0x000e280000004200 */
[----:B------:R1:W-:Y:S04]  /*a950*/  STL.64 [R1+0x1268], R8 ;  /* 0x0012680801007387 */ /* 0x0003e80000100a00 */
[----:B-1----:R-:W4:Y:S04]  /*a960*/  LDL.LU.64 R8, [R1+0x250] ;  /* 0x0002500001087983 */ /* 0x002f280000300a00 */
[----:B------:R-:W4:Y:S04]  /*a970*/  LDL.LU.64 R10, [R1+0x258] ;  /* 0x00025800010a7983 */ /* 0x000f280000300a00 */
[----:B0-----:R-:W-:Y:S04]  /*a980*/  STL.64 [R1+0x10f0], R18 ;  /* 0x0010f01201007387 */ /* 0x001fe80000100a00 */
[----:B------:R4:W-:Y:S02]  /*a990*/  STL.64 [R1+0x10e8], R16 ;  /* 0x0010e81001007387 */ /* 0x0009e40000100a00 */
[----:B----4-:R-:W-:Y:S02]  /*a9a0*/  HMMA.16816.F32 R16, R20, R24, R8 ;  /* 0x000000181410723c */ /* 0x010fe40000001808 */
[----:B------:R-:W3:Y:S04]  /*a9b0*/  LDL.LU.64 R8, [R1+0x240] ;  /* 0x0002400001087983 */ /* 0x000ee80000300a00 */
[----:B------:R-:W3:Y:S04]  /*a9c0*/  LDL.LU.64 R10, [R1+0x248] ;  /* 0x00024800010a7983 */ /* 0x000ee80000300a00 */
[----:B------:R-:W0:Y:S11]  /*a9d0*/  LDSM.16.MT88.4 R20, [R29+0x280] ;  /* 0x000280001d14783b */ /* 0x000e360000004200 */
[----:B------:R-:W-:Y:S02]  /*a9e0*/  @!UPT UIADD3 URZ, URZ, URZ, URZ ;  /* 0x0000003f3f3ff290 */ /* 0x000fe4000fffe03f */
[----:B------:R-:W-:Y:S04]  /*a9f0*/  STL.64 [R1+0x250], R16 ;  /* 0x0002501001007387 */ /* 0x000fe80000100a00 */
[----:B------:R-:W-:Y:S04]  /*aa00*/  STL.64 [R1+0x258], R18 ;  /* 0x0002581201007387 */ /* 0x000fe80000100a00 */
[----:B--2---:R-:W-:Y:S04]  /*aa10*/  STL.64 [R1+0x1200], R26 ;  /* 0x0012001a01007387 */ /* 0x004fe80000100a00 */
[----:B------:R1:W-:Y:S04]  /*aa20*/  STL.64 [R1+0x11f8], R24 ;  /* 0x0011f81801007387 */ /* 0x0003e80000100a00 */
[----:B-1----:R-:W2:Y:S04]  /*aa30*/  LDL.LU.64 R24, [R1+0x1f0] ;  /* 0x0001f00001187983 */ /* 0x002ea80000300a00 */
[----:B------:R-:W4:Y:S04]  /*aa40*/  LDL.LU.64 R26, [R1+0x1f8] ;  /* 0x0001f800011a7983 */ /* 0x000f280000300a00 */
[----:B----4-:R-:W-:Y:S04]  /*aa50*/  STL.64 [R1+0x1218], R26 ;  /* 0x0012181a01007387 */ /* 0x010fe80000100a00 */
[----:B--2---:R1:W-:Y:S04]  /*aa60*/  STL.64 [R1+0x1210], R24 ;  /* 0x0012101801007387 */ /* 0x0043e80000100a00 */
[----:B-1----:R-:W2:Y:S04]  /*aa70*/  LDL.LU.64 R24, [R1+0x200] ;  /* 0x0002000001187983 */ /* 0x002ea80000300a00 */
[----:B------:R-:W4:Y:S04]  /*aa80*/  LDL.LU.64 R26, [R1+0x208] ;  /* 0x00020800011a7983 */ /* 0x000f280000300a00 */
[----:B----4-:R-:W-:Y:S04]  /*aa90*/  STL.64 [R1+0x1230], R26 ;  /* 0x0012301a01007387 */ /* 0x010fe80000100a00 */
[----:B--2---:R1:W-:Y:S04]  /*aaa0*/  STL.64 [R1+0x1228], R24 ;  /* 0x0012281801007387 */ /* 0x0043e80000100a00 */
[----:B-1----:R-:W2:Y:S04]  /*aab0*/  LDL.LU.64 R24, [R1+0x210] ;  /* 0x0002100001187983 */ /* 0x002ea80000300a00 */
[----:B------:R-:W4:Y:S01]  /*aac0*/  LDL.LU.64 R26, [R1+0x218] ;  /* 0x00021800011a7983 */ /* 0x000f220000300a00 */
[C---:B---3--:R-:W-:Y:S03]  /*aad0*/  HMMA.16816.F32 R8, R4.reuse, R12, R8 ;  /* 0x0000000c0408723c */ /* 0x048fe60000001808 */
[----:B----4-:R-:W-:Y:S04]  /*aae0*/  STL.64 [R1+0x1248], R26 ;  /* 0x0012481a01007387 */ /* 0x010fe80000100a00 */
[----:B--2---:R1:W-:Y:S04]  /*aaf0*/  STL.64 [R1+0x1240], R24 ;  /* 0x0012401801007387 */ /* 0x0043e80000100a00 */
[----:B-1----:R-:W2:Y:S04]  /*ab00*/  LDL.LU.64 R24, [R1+0x220] ;  /* 0x0002200001187983 */ /* 0x002ea80000300a00 */
[----:B------:R-:W3:Y:S04]  /*ab10*/  LDL.LU.64 R26, [R1+0x228] ;  /* 0x00022800011a7983 */ /* 0x000ee80000300a00 */
[----:B---3--:R-:W-:Y:S04]  /*ab20*/  STL.64 [R1+0x1260], R26 ;  /* 0x0012601a01007387 */ /* 0x008fe80000100a00 */
[----:B--2---:R1:W-:Y:S04]  /*ab30*/  STL.64 [R1+0x1258], R24 ;  /* 0x0012581801007387 */ /* 0x0043e80000100a00 */
[----:B-1----:R-:W2:Y:S04]  /*ab40*/  LDL.LU.64 R24, [R1+0x230] ;  /* 0x0002300001187983 */ /* 0x002ea80000300a00 */
[----:B------:R-:W2:Y:S04]  /*ab50*/  LDL.LU.64 R26, [R1+0x238] ;  /* 0x00023800011a7983 */ /* 0x000ea80000300a00 */
[----:B0-----:R-:W-:Y:S04]  /*ab60*/  STL.64 [R1+0x1090], R22 ;  /* 0x0010901601007387 */ /* 0x001fe80000100a00 */
[----:B------:R-:W-:Y:S04]  /*ab70*/  STL.64 [R1+0x1088], R20 ;  /* 0x0010881401007387 */ /* 0x000fe80000100a00 */
[----:B------:R-:W3:Y:S04]  /*ab80*/  LDL.LU.64 R16, [R1+0x100] ;  /* 0x0001000001107983 */ /* 0x000ee80000300a00 */
[----:B------:R-:W3:Y:S04]  /*ab90*/  LDL.LU.64 R18, [R1+0x108] ;  /* 0x0001080001127983 */ /* 0x000ee80000300a00 */
[----:B------:R0:W-:Y:S04]  /*aba0*/  STL.64 [R1+0x240], R8 ;  /* 0x0002400801007387 */ /* 0x0001e80000100a00 */
[----:B------:R2:W-:Y:S04]  /*abb0*/  STL.64 [R1+0x248], R10 ;  /* 0x0002480a01007387 */ /* 0x0005e80000100a00 */
[----:B0-----:R-:W2:Y:S02]  /*abc0*/  LDL.LU.64 R8, [R1+0x1268] ;  /* 0x0012680001087983 */ /* 0x001ea40000300a00 */
[C---:B--2---:R-:W-:Y:S02]  /*abd0*/  HMMA.16816.F32 R8, R4.reuse, R8, R24 ;  /* 0x000000080408723c */ /* 0x044fe40000001818 */
[----:B------:R-:W2:Y:S04]  /*abe0*/  LDL.LU.64 R26, [R1+0x1260] ;  /* 0x00126000011a7983 */ /* 0x000ea80000300a00 */
[----:B------:R-:W2:Y:S11]  /*abf0*/  LDL.LU.64 R24, [R1+0x1258] ;  /* 0x0012580001187983 */ /* 0x000eb60000300a00 */
[----:B------:R-:W-:Y:S06]  /*ac00*/  @!UPT UIADD3 URZ, URZ, URZ, URZ ;  /* 0x0000003f3f3ff290 */ /* 0x000fec000fffe03f */
        /* <DEDUP_REMOVED lines=24> */
[----:B--2---:R-:W-:Y:S02]  /*ad90*/  HMMA.16816.F32 R8, R4, R8, R24 ;  /* 0x000000080408723c */ /* 0x004fe40000001818 */
[----:B------:R-:W2:Y:S04]  /*ada0*/  LDL.LU.64 R26, [R1+0x1200] ;  /* 0x00120000011a7983 */ /* 0x000ea80000300a00 */
[----:B------:R-:W4:Y:S11]  /*adb0*/  LDL.LU.64 R24, [R1+0x11f8] ;  /* 0x0011f80001187983 */ /* 0x000f360000300a00 */
[----:B------:R-:W-:Y:S06]  /*adc0*/  @!UPT UIADD3 URZ, URZ, URZ, URZ ;  /* 0x0000003f3f3ff290 */ /* 0x000fec000fffe03f */
[----:B------:R-:W-:Y:S04]  /*add0*/  STL.64 [R1+0x1f0], R8 ;  /* 0x0001f00801007387 */ /* 0x000fe80000100a00 */
[----:B------:R0:W-:Y:S04]  /*ade0*/  STL.64 [R1+0x1f8], R10 ;  /* 0x0001f80a01007387 */ /* 0x0001e80000100a00 */
[----:B0-----:R-:W2:Y:S04]  /*adf0*/  LDL.LU.64 R10, [R1+0x11f0] ;  /* 0x0011f000010a7983 */ /* 0x001ea80000300a00 */
[----:B------:R-:W2:Y:S01]  /*ae00*/  LDL.LU.64 R8, [R1+0x11e8] ;  /* 0x0011e80001087983 */ /* 0x000ea20000300a00 */
[----:B------:R-:W-:-:S02]  /*ae10*/  IMAD.MOV.U32 R20, RZ, RZ, R2 ;  /* 0x000000ffff147224 */ /* 0x000fc400078e0002 */
[----:B------:R-:W-:-:S07]  /*ae20*/  IMAD.MOV.U32 R21, RZ, RZ, R0 ;  /* 0x000000ffff157224 */ /* 0x000fce00078e0000 */
[C---:B--2---:R-:W-:Y:S11]  /*ae30*/  HMMA.16816.F32 R8, R4.reuse, R20, R8 ;  /* 0x000000140408723c */ /* 0x044ff60000001808 */
[----:B------:R-:W-:Y:S11]  /*ae40*/  @!UPT UIADD3 URZ, URZ, URZ, URZ ;  /* 0x0000003f3f3ff290 */ /* 0x000ff6000fffe03f */
[----:B------:R-:W-:Y:S01]  /*ae50*/  @!UPT UIADD3 URZ, URZ, URZ, URZ ;  /* 0x0000003f3f3ff290 */ /* 0x000fe2000fffe03f */
[----:B------:R-:W-:Y:S04]  /*ae60*/  STL.64 [R1+0x1e0], R8 ;  /* 0x0001e00801007387 */ /* 0x000fe80000100a00 */
[----:B------:R0:W-:Y:S04]  /*ae70*/  STL.64 [R1+0x1e8], R10 ;  /* 0x0001e80a01007387 */ /* 0x0001e80000100a00 */
[----:B0-----:R-:W3:Y:S04]  /*ae80*/  LDL.LU.64 R10, [R1+0x11e0] ;  /* 0x0011e000010a7983 */ /* 0x001ee80000300a00 */
[----:B------:R-:W3:Y:S04]  /*ae90*/  LDL.LU.64 R8, [R1+0x11d8] ;  /* 0x0011d80001087983 */ /* 0x000ee80000300a00 */
[----:B------:R0:W-:Y:S04]  /*aea0*/  STL.64 [R1+0x1198], R20 ;  /* 0x0011981401007387 */ /* 0x0001e80000100a00 */
[----:B0-----:R-:W2:Y:S04]  /*aeb0*/  LDL.LU.64 R20, [R1+0x110] ;  /* 0x0001100001147983 */ /* 0x001ea80000300a00 */
[----:B------:R-:W2:Y:S04]  /*aec0*/  LDL.LU.64 R22, [R1+0x118] ;  /* 0x0001180001167983 */ /* 0x000ea80000300a00 */
[----:B------:R-:W-:Y:S04]  /*aed0*/  STL.64 [R1+0x1180], R26 ;  /* 0x0011801a01007387 */ /* 0x000fe80000100a00 */
[----:B----4-:R-:W-:Y:S01]  /*aee0*/  STL.64 [R1+0x1178], R24 ;  /* 0x0011781801007387 */ /* 0x010fe20000100a00 */
[----:B--2---:R-:W-:Y:S11]  /*aef0*/  HMMA.16816.F32 R4, R4, R24, R20 ;  /* 0x000000180404723c */ /* 0x004ff60000001814 */
[----:B------:R-:W-:Y:S11]  /*af00*/  @!UPT UIADD3 URZ, URZ, URZ, URZ ;  /* 0x0000003f3f3ff290 */ /* 0x000ff6000fffe03f */
[----:B------:R-:W-:Y:S01]  /*af10*/  @!UPT UIADD3 URZ, URZ, URZ, URZ ;  /* 0x0000003f3f3ff290 */ /* 0x000fe2000fffe03f */
[----:B------:R0:W-:Y:S04]  /*af20*/  STL.64 [R1+0x110], R4 ;  /* 0x0001100401007387 */ /* 0x0001e80000100a00 */
[----:B------:R-:W-:Y:S04]  /*af30*/  STL.64 [R1+0x118], R6 ;  /* 0x0001180601007387 */ /* 0x000fe80000100a00 */
[----:B0-----:R-:W2:Y:S01]  /*af40*/  LDL.LU.64 R4, [R1+0x30] ;  /* 0x0000300001047983 */ /* 0x001ea20000300a00 */
[----:B---3--:R-:W-:Y:S03]  /*af50*/  HMMA.16816.F32 R20, R8, R12, R16 ;  /* 0x0000000c0814723c */ /* 0x008fe60000001810 */
[----:B--2---:R0:W-:Y:S04]  /*af60*/  STL.64 [R1+0x11b0], R4 ;  /* 0x0011b00401007387 */ /* 0x0041e80000100a00 */
[----:B0-----:R-:W2:Y:S01]  /*af70*/  LDL.64 R4, [R1+0x40] ;  /* 0x0000400001047983 */ /* 0x001ea20000100a00 */
[----:B------:R-:W-:-:S02]  /*af80*/  IMAD.MOV.U32 R17, RZ, RZ, R12 ;  /* 0x000000ffff117224 */ /* 0x000fc400078e000c */
[----:B------:R-:W-:Y:S01]  /*af90*/  IMAD.MOV.U32 R16, RZ, RZ, R13 ;  /* 0x000000ffff107224 */ /* 0x000fe200078e000d */
[----:B--2---:R0:W-:Y:S04]  /*afa0*/  STL.64 [R1+0x11c8], R4 ;  /* 0x0011c80401007387 */ /* 0x0041e80000100a00 */
[----:B0-----:R-:W2:Y:S08]  /*afb0*/  LDL.64 R4, [R1+0x50] ;  /* 0x0000500001047983 */ /* 0x001eb00000100a00 */
[----:B------:R-:W-:Y:S04]  /*afc0*/  STL.64 [R1+0x100], R20 ;  /* 0x0001001401007387 */ /* 0x000fe80000100a00 */
[----:B------:R-:W-:Y:S04]  /*afd0*/  STL.64 [R1+0x108], R22 ;  /* 0x0001081601007387 */ /* 0x000fe80000100a00 */
[----:B------:R0:W-:Y:S04]  /*afe0*/  STL.64 [R1+0x11d0], R16 ;  /* 0x0011d01001007387 */ /* 0x0001e80000100a00 */
[----:B0-----:R-:W2:Y:S04]  /*aff0*/  LDL.LU.64 R16, [R1+0xf0] ;  /* 0x0000f00001107983 */ /* 0x001ea80000300a00 */
[----:B------:R-:W2:Y:S04]  /*b000*/  LDL.LU.64 R18, [R1+0xf8] ;  /* 0x0000f80001127983 */ /* 0x000ea80000300a00 */
[----:B------:R-:W3:Y:S04]  /*b010*/  LDL.LU.64 R20, [R1+0x1d0] ;  /* 0x0001d00001147983 */ /* 0x000ee80000300a00 */
[----:B------:R-:W4:Y:S04]  /*b020*/  LDL.LU.64 R22, [R1+0x1d8] ;  /* 0x0001d80001167983 */ /* 0x000f280000300a00 */
[----:B----4-:R-:W-:Y:S04]  /*b030*/  STL.64 [R1+0x11a8], R22 ;  /* 0x0011a81601007387 */ /* 0x010fe80000100a00 */
[----:B---3--:R0:W-:Y:S04]  /*b040*/  STL.64 [R1+0x11a0], R20 ;  /* 0x0011a01401007387 */ /* 0x0081e80000100a00 */
[----:B0-----:R-:W3:Y:S04]  /*b050*/  LDL.LU.64 R20, [R1+0xd0] ;  /* 0x0000d00001147983 */ /* 0x001ee80000300a00 */
[----:B------:R-:W4:Y:S01]  /*b060*/  LDL.LU.64 R22, [R1+0xd8] ;  /* 0x0000d80001167983 */ /* 0x000f220000300a00 */
[----:B--2---:R-:W-:Y:S03]  /*b070*/  HMMA.16816.F32 R16, R8, R4, R16 ;  /* 0x000000040810723c */ /* 0x004fe60000001810 */
[----:B----4-:R-:W-:Y:S04]  /*b080*/  STL.64 [R1+0x11c0], R22 ;  /* 0x0011c01601007387 */ /* 0x010fe80000100a00 */
[----:B---3--:R0:W-:Y:S04]  /*b090*/  STL.64 [R1+0x11b8], R20 ;  /* 0x0011b81401007387 */ /* 0x0081e80000100a00 */
[----:B0-----:R-:W2:Y:S04]  /*b0a0*/  LDL.LU.64 R20, [R1+0xe0] ;  /* 0x0000e00001147983 */ /* 0x001ea80000300a00 */
[----:B------:R-:W2:Y:S04]  /*b0b0*/  LDL.LU.64 R22, [R1+0xe8] ;  /* 0x0000e80001167983 */ /* 0x000ea80000300a00 */
[----:B------:R-:W3:Y:S04]  /*b0c0*/  LDL.LU.64 R24, [R1+0x2e0] ;  /* 0x0002e00001187983 */ /* 0x000ee80000300a00 */
[----:B------:R-:W4:Y:S04]  /*b0d0*/  LDL.LU.64 R26, [R1+0x2e8] ;  /* 0x0002e800011a7983 */ /* 0x000f280000300a00 */
[----:B----4-:R-:W-:Y:S04]  /*b0e0*/  STL.64 [R1+0x1190], R26 ;  /* 0x0011901a01007387 */ /* 0x010fe80000100a00 */
[----:B---3--:R0:W-:Y:S04]  /*b0f0*/  STL.64 [R1+0x1188], R24 ;  /* 0x0011881801007387 */ /* 0x0081e80000100a00 */
[----:B0-----:R-:W3:Y:S04]  /*b100*/  LDL.64 R24, [R1+0x20] ;  /* 0x0000200001187983 */ /* 0x001ee80000100a00 */
[----:B------:R-:W4:Y:S04]  /*b110*/  LDL.LU.64 R12, [R1+0x3f0] ;  /* 0x0003f000010c7983 */ /* 0x000f280000300a00 */
[----:B------:R-:W4:Y:S04]  /*b120*/  LDL.LU.64 R14, [R1+0x3f8] ;  /* 0x0003f800010e7983 */ /* 0x000f280000300a00 */
[----:B------:R0:W-:Y:S04]  /*b130*/  STL.64 [R1+0xf0], R16 ;  /* 0x0000f01001007387 */ /* 0x0001e80000100a00 */
[----:B------:R1:W-:Y:S04]  /*b140*/  STL.64 [R1+0xf8], R18 ;  /* 0x0000f81201007387 */ /* 0x0003e80000100a00 */
[----:B0-----:R-:W2:Y:S01]  /*b150*/  LDL.LU.64 R16, [R1+0x11d0] ;  /* 0x0011d00001107983 */ /* 0x001ea20000300a00 */
[----:B-1----:R-:W-:-:S02]  /*b160*/  IMAD.MOV.U32 R19, RZ, RZ, R4 ;  /* 0x000000ffff137224 */ /* 0x002fc400078e0004 */
[----:B------:R-:W-:Y:S02]  /*b170*/  IMAD.MOV.U32 R18, RZ, RZ, R5 ;  /* 0x000000ffff127224 */ /* 0x000fe400078e0005 */
[----:B------:R-:W2:Y:S02]  /*b180*/  LDL.LU.64 R4, [R1+0x11c8] ;  /* 0x0011c80001047983 */ /* 0x000ea40000300a00 */
[C---:B--2---:R-:W-:Y:S01]  /*b190*/  HMMA.16816.F32 R20, R8.reuse, R4, R20 ;  /* 0x000000040814723c */ /* 0x044fe20000001814 */
[----:B------:R-:W-:Y:S02]  /*b1a0*/  IMAD.MOV.U32 R28, RZ, RZ, R4 ;  /* 0x000000ffff1c7224 */ /* 0x000fe400078e0004 */
[----:B------:R-:W-:Y:S11]  /*b1b0*/  IMAD.MOV.U32 R3, RZ, RZ, R5 ;  /* 0x000000ffff037224 */ /* 0x000ff600078e0005 */
[----:B------:R-:W-:Y:S09]  /*b1c0*/  @!UPT UIADD3 URZ, URZ, URZ, URZ ;  /* 0x0000003f3f3ff290 */ /* 0x000ff2000fffe03f */
[----:B------:R-:W-:Y:S04]  /*b1d0*/  STL.64 [R1+0xe0], R20 ;  /* 0x0000e01401007387 */ /* 0x000fe80000100a00 */
[----:B------:R0:W-:Y:S04]  /*b1e0*/  STL.64 [R1+0xe8], R22 ;  /* 0x0000e81601007387 */ /* 0x0001e80000100a00 */
[----:B0-----:R-:W2:Y:S04]  /*b1f0*/  LDL.LU.64 R22, [R1+0x11c0] ;  /* 0x0011c00001167983 */ /* 0x001ea80000300a00 */
[----:B------:R-:W2:Y:S04]  /*b200*/  LDL.LU.64 R20, [R1+0x11b8] ;  /* 0x0011b80001147983 */ /* 0x000ea80000300a00 */
[----:B------:R-:W2:Y:S02]  /*b210*/  LDL.LU.64 R4, [R1+0x11b0] ;  /* 0x0011b00001047983 */ /* 0x000ea40000300a00 */
        /* <DEDUP_REMOVED lines=8> */
[----:B0-----:R-:W2:Y:S01]  /*b2a0*/  LDL.64 R4, [R1+0x10] ;  /* 0x0000100001047983 */ /* 0x001ea20000100a00 */
[----:B---3--:R-:W-:Y:S11]  /*b2b0*/  HMMA.16816.F32 R20, R8, R24, R20 ;  /* 0x000000180814723c */ /* 0x008ff60000001814 */
[----:B------:R-:W-:Y:S11]  /*b2c0*/  @!UPT UIADD3 URZ, URZ, URZ, URZ ;  /* 0x0000003f3f3ff290 */ /* 0x000ff6000fffe03f */
[----:B------:R-:W-:Y:S01]  /*b2d0*/  @!UPT UIADD3 URZ, URZ, URZ, URZ ;  /* 0x0000003f3f3ff290 */ /* 0x000fe2000fffe03f */
[----:B------:R0:W-:Y:S04]  /*b2e0*/  STL.64 [R1+0x1d0], R20 ;  /* 0x0001d01401007387 */ /* 0x0001e80000100a00 */
[----:B------:R1:W-:Y:S04]  /*b2f0*/  STL.64 [R1+0x1d8], R22 ;  /* 0x0001d81601007387 */ /* 0x0003e80000100a00 */
[----:B0-----:R-:W4:Y:S01]  /*b300*/  LDL.LU.64 R20, [R1+0x1198] ;  /* 0x0011980001147983 */ /* 0x001f220000300a00 */
[----:B-1----:R-:W-:-:S03]  /*b310*/  IMAD.MOV.U32 R23, RZ, RZ, R24 ;  /* 0x000000ffff177224 */ /* 0x002fc600078e0018 */
[----:B------:R-:W3:Y:S01]  /*b320*/  LDL.LU.64 R26, [R1+0x1190] ;  /* 0x00119000011a7983 */ /* 0x000ee20000300a00 */
[----:B------:R-:W-:-:S03]  /*b330*/  IMAD.MOV.U32 R22, RZ, RZ, R25 ;  /* 0x000000ffff167224 */ /* 0x000fc600078e0019 */
[----:B------:R-:W3:Y:S01]  /*b340*/  LDL.LU.64 R24, [R1+0x1188] ;  /* 0x0011880001187983 */ /* 0x000ee20000300a00 */
[----:B--2---:R-:W-:Y:S02]  /*b350*/  IMAD.MOV.U32 R2, RZ, RZ, R4 ;  /* 0x000000ffff027224 */ /* 0x004fe400078e0004 */
[----:B------:R-:W-:Y:S01]  /*b360*/  IMAD.MOV.U32 R0, RZ, RZ, R5 ;  /* 0x000000ffff007224 */ /* 0x000fe200078e0005 */
[C---:B---3--:R-:W-:Y:S08]  /*b370*/  HMMA.16816.F32 R24, R8.reuse, R4, R24 ;  /* 0x000000040818723c */ /* 0x048ff00000001818 */
[----:B----4-:R-:W-:Y:S11]  /*b380*/  HMMA.16816.F32 R4, R8, R20, R12 ;  /* 0x000000140804723c */ /* 0x010ff6000000180c */
[----:B------:R-:W-:Y:S04]  /*b390*/  @!UPT UIADD3 URZ, URZ, URZ, URZ ;  /* 0x0000003f3f3ff290 */ /* 0x000fe8000fffe03f */
[----:B------:R-:W-:Y:S04]  /*b3a0*/  STL.64 [R1+0x2e0], R24 ;  /* 0x0002e01801007387 */ /* 0x000fe80000100a00 */
[----:B------:R0:W-:Y:S04]  /*b3b0*/  STL.64 [R1+0x2e8], R26 ;  /* 0x0002e81a01007387 */ /* 0x0001e80000100a00 */
[----:B0-----:R-:W2:Y:S04]  /*b3c0*/  LDL.LU.64 R26, [R1+0x1180] ;  /* 0x00118000011a7983 */ /* 0x001ea80000300a00 */
[----:B------:R-:W3:Y:S04]  /*b3d0*/  LDL.LU.64 R24, [R1+0x1178] ;  /* 0x0011780001187983 */ /* 0x000ee80000300a00 */
[----:B------:R-:W3:Y:S04]  /*b3e0*/  LDL.LU.64 R12, [R1+0x3e0] ;  /* 0x0003e000010c7983 */ /* 0x000ee80000300a00 */
[----:B------:R-:W3:Y:S04]  /*b3f0*/  LDL.LU.64 R14, [R1+0x3e8] ;  /* 0x0003e800010e7983 */ /* 0x000ee80000300a00 */
[----:B------:R0:W-:Y:S04]  /*b400*/  STL.64 [R1+0x3f0], R4 ;  /* 0x0003f00401007387 */ /* 0x0001e80000100a00 */
[----:B------:R1:W-:Y:S04]  /*b410*/  STL.64 [R1+0x3f8], R6 ;  /* 0x0003f80601007387 */ /* 0x0003e80000100a00 */
[----:B0-----:R-:W4:Y:S04]  /*b420*/  LDL.LU.64 R4, [R1+0x440] ;  /* 0x0004400001047983 */ /* 0x001f280000300a00 */
[----:B-1----:R-:W2:Y:S04]  /*b430*/  LDL.LU.64 R6, [R1+0x448] ;  /* 0x0004480001067983 */ /* 0x002ea80000300a00 */
[----:B--2---:R-:W-:Y:S04]  /*b440*/  STL.64 [R1+0x1130], R6 ;  /* 0x0011300601007387 */ /* 0x004fe80000100a00 */
[----:B----4-:R0:W-:Y:S02]  /*b450*/  STL.64 [R1+0x1128], R4 ;  /* 0x0011280401007387 */ /* 0x0101e40000100a00 */
[----:B0-----:R-:W-:-:S02]  /*b460*/  IMAD.MOV.U32 R4, RZ, RZ, R19 ;  /* 0x000000ffff047224 */ /* 0x001fc400078e0013 */
[----:B------:R-:W-:-:S05]  /*b470*/  IMAD.MOV.U32 R5, RZ, RZ, R18 ;  /* 0x000000ffff057224 */ /* 0x000fca00078e0012 */
[----:B------:R0:W-:Y:S02]  /*b480*/  STL.64 [R1+0x1148], R4 ;  /* 0x0011480401007387 */ /* 0x0001e40000100a00 */
[----:B0-----:R-:W-:Y:S02]  /*b490*/  IMAD.MOV.U32 R4, RZ, RZ, R17 ;  /* 0x000000ffff047224 */ /* 0x001fe400078e0011 */
[----:B------:R-:W-:Y:S02]  /*b4a0*/  IMAD.MOV.U32 R5, RZ, RZ, R16 ;  /* 0x000000ffff057224 */ /* 0x000fe400078e0010 */
[----:B------:R-:W2:Y:S04]  /*b4b0*/  LDL.LU.64 R16, [R1+0x430] ;  /* 0x0004300001107983 */ /* 0x000ea80000300a00 */
[----:B------:R-:W4:Y:S01]  /*b4c0*/  LDL.LU.64 R18, [R1+0x438] ;  /* 0x0004380001127983 */ /* 0x000f220000300a00 */
[----:B---3--:R-:W-:Y:S03]  /*b4d0*/  HMMA.16816.F32 R8, R8, R24, R12 ;  /* 0x000000180808723c */ /* 0x008fe6000000180c */
[----:B----4-:R-:W-:Y:S04]  /*b4e0*/  STL.64 [R1+0x1140], R18 ;  /* 0x0011401201007387 */ /* 0x010fe80000100a00 */
[----:B--2---:R0:W-:Y:S04]  /*b4f0*/  STL.64 [R1+0x1138], R16 ;  /* 0x0011381001007387 */ /* 0x0041e80000100a00 */
[----:B0-----:R-:W2:Y:S04]  /*b500*/  LDL.LU.64 R16, [R1+0x450] ;  /* 0x0004500001107983 */ /* 0x001ea80000300a00 */
[----:B------:R-:W3:Y:S04]  /*b510*/  LDL.LU.64 R18, [R1+0x458] ;  /* 0x0004580001127983 */ /* 0x000ee80000300a00 */
[----:B---3--:R-:W-:Y:S04]  /*b520*/  STL.64 [R1+0x1158], R18 ;  /* 0x0011581201007387 */ /* 0x008fe80000100a00 */
[----:B--2---:R0:W-:Y:S04]  /*b530*/  STL.64 [R1+0x1150], R16 ;  /* 0x0011501001007387 */ /* 0x0041e80000100a00 */
[----:B0-----:R-:W2:Y:S04]  /*b540*/  LDL.LU.64 R16, [R1+0x460] ;  /* 0x0004600001107983 */ /* 0x001ea80000300a00 */
[----:B------:R-:W2:Y:S04]  /*b550*/  LDL.LU.64 R18, [R1+0x468] ;  /* 0x0004680001127983 */ /* 0x000ea80000300a00 */
[----:B------:R-:W-:Y:S04]  /*b560*/  STL.64 [R1+0x1108], R20 ;  /* 0x0011081401007387 */ /* 0x000fe80000100a00 */
[----:B------:R-:W2:Y:S04]  /*b570*/  LDL.LU.64 R14, [R1+0x1170] ;  /* 0x00117000010e7983 */ /* 0x000ea80000300a00 */
[----:B------:R-:W2:Y:S04]  /*b580*/  LDL.LU.64 R12, [R1+0x1168] ;  /* 0x00116800010c7983 */ /* 0x000ea80000300a00 */
[----:B------:R-:W-:Y:S04]  /*b590*/  STL.64 [R1+0x1100], R26 ;  /* 0x0011001a01007387 */ /* 0x000fe80000100a00 */
[----:B------:R0:W-:Y:S04]  /*b5a0*/  STL.64 [R1+0x10f8], R24 ;  /* 0x0010f81801007387 */ /* 0x0001e80000100a00 */
[----:B------:R1:W-:Y:S04]  /*b5b0*/  STL.64 [R1+0x3e0], R8 ;  /* 0x0003e00801007387 */ /* 0x0003e80000100a00 */
[----:B------:R-:W-:Y:S01]  /*b5c0*/  STL.64 [R1+0x3e8], R10 ;  /* 0x0003e80a01007387 */ /* 0x000fe20000100a00 */
[----:B0-----:R-:W-:-:S03]  /*b5d0*/  IMAD.MOV.U32 R24, RZ, RZ, R28 ;  /* 0x000000ffff187224 */ /* 0x001fc600078e001c */
[----:B------:R-:W3:Y:S01]  /*b5e0*/  LDL.LU R28, [R1+0x1164] ;  /* 0x00116400011c7983 */ /* 0x000ee20000300800 */
[----:B------:R-:W-:Y:S02]  /*b5f0*/  IMAD.MOV.U32 R25, RZ, RZ, R3 ;  /* 0x000000ffff197224 */ /* 0x000fe400078e0003 */
[----:B-1----:R-:W-:Y:S01]  /*b600*/  IMAD.MOV.U32 R8, RZ, RZ, R23 ;  /* 0x000000ffff087224 */ /* 0x002fe200078e0017 */
[----:B------:R-:W4:Y:S01]  /*b610*/  LDL.LU R3, [R1+0x1160] ;  /* 0x0011600001037983 */ /* 0x000f220000300800 */
[----:B------:R-:W-:-:S03]  /*b620*/  IMAD.MOV.U32 R9, RZ, RZ, R22 ;  /* 0x000000ffff097224 */ /* 0x000fc600078e0016 */
[----:B------:R-:W3:Y:S04]  /*b630*/  LDL.LU.64 R20, [R1+0x410] ;  /* 0x0004100001147983 */ /* 0x000ee80000300a00 */
[----:B------:R-:W3:Y:S01]  /*b640*/  LDL.LU.64 R22, [R1+0x418] ;  /* 0x0004180001167983 */ /* 0x000ee20000300a00 */
[C---:B--2---:R-:W-:Y:S03]  /*b650*/  HMMA.16816.F32 R4, R12.reuse, R4, R16 ;  /* 0x000000040c04723c */ /* 0x044fe60000001810 */
[----:B---3--:R-:W-:Y:S04]  /*b660*/  STL.64 [R1+0x1118], R22 ;  /* 0x0011181601007387 */ /* 0x008fe80000100a00 */
[----:B------:R0:W-:Y:S04]  /*b670*/  STL.64 [R1+0x1110], R20 ;  /* 0x0011101401007387 */ /* 0x0001e80000100a00 */
[----:B0-----:R-:W2:Y:S04]  /*b680*/  LDL.LU.64 R20, [R1+0x420] ;  /* 0x0004200001147983 */ /* 0x001ea80000300a00 */
[----:B------:R-:W2:Y:S04]  /*b690*/  LDL.LU.64 R22, [R1+0x428] ;  /* 0x0004280001167983 */ /* 0x000ea80000300a00 */
[----:B------:R-:W3:Y:S04]  /*b6a0*/  LDL.LU.64 R18, [R1+0x1158] ;  /* 0x0011580001127983 */ /* 0x000ee80000300a00 */
[----:B------:R-:W3:Y:S04]  /*b6b0*/  LDL.LU.64 R16, [R1+0x1150] ;  /* 0x0011500001107983 */ /* 0x000ee80000300a00 */
[----:B------:R0:W-:Y:S04]  /*b6c0*/  STL.64 [R1+0x460], R4 ;  /* 0x0004600401007387 */ /* 0x0001e80000100a00 */
[----:B------:R3:W-:Y:S04]  /*b6d0*/  STL.64 [R1+0x468], R6 ;  /* 0x0004680601007387 */ /* 0x0007e80000100a00 */
[----:B0-----:R-:W3:Y:S02]  /*b6e0*/  LDL.LU.64 R4, [R1+0x1148] ;  /* 0x0011480001047983 */ /* 0x001ee40000300a00 */
[C---:B---3--:R-:W-:Y:S02]  /*b6f0*/  HMMA.16816.F32 R4, R12.reuse, R4, R16 ;  /* 0x000000040c04723c */ /* 0x048fe40000001810 */
[----:B------:R-:W3:Y:S04]  /*b700*/  LDL.LU.64 R18, [R1+0x1140] ;  /* 0x0011400001127983 */ /* 0x000ee80000300a00 */
[----:B------:R-:W3:Y:S11]  /*b710*/  LDL.LU.64 R16, [R1+0x1138] ;  /* 0x0011380001107983 */ /* 0x000ef60000300a00 */
[----:B------:R-:W-:Y:S06]  /*b720*/  @!UPT UIADD3 URZ, URZ, URZ, URZ ;  /* 0x0000003f3f3ff290 */ /* 0x000fec000fffe03f */
[----:B------:R-:W-:Y:S04]  /*b730*/  STL.64 [R1+0x450], R4 ;  /* 0x0004500401007387 */ /* 0x000fe80000100a00 */
[----:B------:R0:W-:Y:S04]  /*b740*/  STL.64 [R1+0x458], R6 ;  /* 0x0004580601007387 */ /* 0x0001e80000100a00 */
[----:B0-----:R-:W2:Y:S04]  /*b750*/  LDL.LU.64 R6, [R1+0x1130] ;  /* 0x0011300001067983 */ /* 0x001ea80000300a00 */
[----:B------:R-:W2:Y:S02]  /*b760*/  LDL.LU.64 R4, [R1+0x1128] ;  /* 0x0011280001047983 */ /* 0x000ea40000300a00 */
[C---:B--2---:R-:W-:Y:S02]  /*b770*/  HMMA.16816.F32 R24, R12.reuse, R24, R4 ;  /* 0x000000180c18723c */ /* 0x044fe40000001804 */
[----:B------:R-:W3:Y:S06]  /*b780*/  LDL.LU.64 R4, [R1+0x1120] ;  /* 0x0011200001047983 */ /* 0x000eec0000300a00 */
[C---:B------:R-:W-:Y:S11]  /*b790*/  HMMA.16816.F32 R20, R12.reuse, R8, R20 ;  /* 0x000000080c14723c */ /* 0x040ff60000001814 */
[----:B------:R-:W-:Y:S04]  /*b7a0*/  @!UPT UIADD3 URZ, URZ, URZ, URZ ;  /* 0x0000003f3f3ff290 */ /* 0x000fe8000fffe03f */
[----:B------:R0:W-:Y:S04]  /*b7b0*/  STL.64 [R1+0x440], R24 ;  /* 0x0004401801007387 */ /* 0x0001e80000100a00 */
[----:B------:R1:W-:Y:S04]  /*b7c0*/  STL.64 [R1+0x448], R26 ;  /* 0x0004481a01007387 */ /* 0x0003e80000100a00 */
[----:B0-----:R-:W2:Y:S04]  /*b7d0*/  LDL.LU.64 R24, [R1+0x400] ;  /* 0x0004000001187983 */ /* 0x001ea80000300a00 */
[----:B-1----:R-:W2:Y:S01]  /*b7e0*/  LDL.LU.64 R26, [R1+0x408] ;  /* 0x00040800011a7983 */ /* 0x002ea20000300a00 */
[----:B---3--:R-:W-:Y:S11]  /*b7f0*/  HMMA.16816.F32 R16, R12, R4, R16 ;  /* 0x000000040c10723c */ /* 0x008ff60000001810 */
[----:B------:R-:W-:Y:S11]  /*b800*/  @!UPT UIADD3 URZ, URZ, URZ, URZ ;  /* 0x0000003f3f3ff290 */ /* 0x000ff6000fffe03f */
[----:B------:R-:W-:Y:S01]  /*b810*/  @!UPT UIADD3 URZ, URZ, URZ, URZ ;  /* 0x0000003f3f3ff290 */ /* 0x000fe2000fffe03f */
[----:B------:R0:W-:Y:S04]  /*b820*/  STL.64 [R1+0x430], R16 ;  /* 0x0004301001007387 */ /* 0x0001e80000100a00 */
[----:B------:R1:W-:Y:S04]  /*b830*/  STL.64 [R1+0x438], R18 ;  /* 0x0004381201007387 */ /* 0x0003e80000100a00 */
[----:B0-----:R-:W3:Y:S04]  /*b840*/  LDL.LU.64 R16, [R1+0x3d0] ;  /* 0x0003d00001107983 */ /* 0x001ee80000300a00 */
[----:B-1----:R-:W3:Y:S04]  /*b850*/  LDL.LU.64 R18, [R1+0x3d8] ;  /* 0x0003d80001127983 */ /* 0x002ee80000300a00 */
[----:B------:R-:W-:Y:S04]  /*b860*/  STL.64 [R1+0x10c8], R4 ;  /* 0x0010c80401007387 */ /* 0x000fe80000100a00 */
[----:B------:R-:W-:Y:S04]  /*b870*/  STL.64 [R1+0x420], R20 ;  /* 0x0004201401007387 */ /* 0x000fe80000100a00 */
[----:B------:R0:W-:Y:S04]  /*b880*/  STL.64 [R1+0x428], R22 ;  /* 0x0004281601007387 */ /* 0x0001e80000100a00 */
[----:B0-----:R-:W2:Y:S04]  /*b890*/  LDL.LU.64 R22, [R1+0x1118] ;  /* 0x0011180001167983 */ /* 0x001ea80000300a00 */
[----:B------:R-:W2:Y:S04]  /*b8a0*/  LDL.LU.64 R20, [R1+0x1110] ;  /* 0x0011100001147983 */ /* 0x000ea80000300a00 */
[----:B------:R0:W-:Y:S04]  /*b8b0*/  STL.64 [R1+0x10c0], R8 ;  /* 0x0010c00801007387 */ /* 0x0001e80000100a00 */
[----:B0-----:R-:W3:Y:S01]  /*b8c0*/  LDL.64 R8, [R1+0x50] ;  /* 0x0000500001087983 */ /* 0x001ee20000100a00 */
[----:B------:R-:W-:-:S02]  /*b8d0*/  IMAD.MOV.U32 R4, RZ, RZ, R2 ;  /* 0x000000ffff047224 */ /* 0x000fc400078e0002 */
[----:B------:R-:W-:-:S07]  /*b8e0*/  IMAD.MOV.U32 R5, RZ, RZ, R0 ;  /* 0x000000ffff057224 */ /* 0x000fce00078e0000 */
[C---:B--2---:R-:W-:Y:S01]  /*b8f0*/  HMMA.16816.F32 R4, R12.reuse, R4, R20 ;  /* 0x000000040c04723c */ /* 0x044fe20000001814 */
[----:B---3--:R0:W-:Y:S04]  /*b900*/  STL.64 [R1+0x10d0], R8 ;  /* 0x0010d00801007387 */ /* 0x0081e80000100a00 */
[----:B0-----:R-:W2:Y:S04]  /*b910*/  LDL.64 R8, [R1+0x60] ;  /* 0x0000600001087983 */ /* 0x001ea80000100a00 */
[----:B------:R-:W3:Y:S11]  /*b920*/  LDL.LU.64 R20, [R1+0x1108] ;  /* 0x0011080001147983 */ /* 0x000ef60000300a00 */
[----:B------:R-:W-:Y:S03]  /*b930*/  @!UPT UIADD3 URZ, URZ, URZ, URZ ;  /* 0x0000003f3f3ff290 */ /* 0x000fe6000fffe03f */
[----:B------:R0:W-:Y:S04]  /*b940*/  STL.64 [R1+0x410], R4 ;  /* 0x0004100401007387 */ /* 0x0001e80000100a00 */
[----:B------:R1:W-:Y:S04]  /*b950*/  STL.64 [R1+0x418], R6 ;  /* 0x0004180601007387 */ /* 0x0003e80000100a00 */
[----:B0-----:R-:W2:Y:S04]  /*b960*/  LDL.LU.64 R4, [R1+0x3b0] ;  /* 0x0003b00001047983 */ /* 0x001ea80000300a00 */
[----:B-1----:R-:W2:Y:S01]  /*b970*/  LDL.LU.64 R6, [R1+0x3b8] ;  /* 0x0003b80001067983 */ /* 0x002ea20000300a00 */
[C---:B---3--:R-:W-:Y:S03]  /*b980*/  HMMA.16816.F32 R20, R12.reuse, R20, R24 ;  /* 0x000000140c14723c */ /* 0x048fe60000001818 */
[----:B--2---:R-:W-:Y:S04]  /*b990*/  STL.64 [R1+0x10e0], R6 ;  /* 0x0010e00601007387 */ /* 0x004fe80000100a00 */
[----:B------:R0:W-:Y:S04]  /*b9a0*/  STL.64 [R1+0x10d8], R4 ;  /* 0x0010d80401007387 */ /* 0x0001e80000100a00 */
[----:B0-----:R-:W2:Y:S04]  /*b9b0*/  LDL.LU.64 R4, [R1+0x3c0] ;  /* 0x0003c00001047983 */ /* 0x001ea80000300a00 */
[----:B------:R-:W2:Y:S04]  /*b9c0*/  LDL.LU.64 R6, [R1+0x3c8] ;  /* 0x0003c80001067983 */ /* 0x000ea80000300a00 */
[----:B------:R-:W3:Y:S04]  /*b9d0*/  LDL.LU.64 R26, [R1+0x1100] ;  /* 0x00110000011a7983 */ /* 0x000ee80000300a00 */
[----:B------:R-:W2:Y:S04]  /*b9e0*/  LDL.LU.64 R24, [R1+0x10f8] ;  /* 0x0010f80001187983 */ /* 0x000ea80000300a00 */
[----:B------:R0:W-:Y:S04]  /*b9f0*/  STL.64 [R1+0x400], R20 ;  /* 0x0004001401007387 */ /* 0x0001e80000100a00 */
[----:B------:R1:W-:Y:S04]  /*ba00*/  STL.64 [R1+0x408], R22 ;  /* 0x0004081601007387 */ /* 0x0003e80000100a00 */
[----:B0-----:R-:W4:Y:S04]  /*ba10*/  LDL.LU.64 R20, [R1+0x390] ;  /* 0x0003900001147983 */ /* 0x001f280000300a00 */
[----:B-1----:R-:W4:Y:S01]  /*ba20*/  LDL.LU.64 R22, [R1+0x398] ;  /* 0x0003980001167983 */ /* 0x002f220000300a00 */
[----:B--2---:R-:W-:Y:S03]  /*ba30*/  HMMA.16816.F32 R12, R12, R24, R16 ;  /* 0x000000180c0c723c */ /* 0x004fe60000001810 */
[----:B------:R-:W2:Y:S04]  /*ba40*/  LDL.LU.64 R18, [R1+0x10f0] ;  /* 0x0010f00001127983 */ /* 0x000ea80000300a00 */
[----:B------:R-:W2:Y:S04]  /*ba50*/  LDL.LU.64 R16, [R1+0x10e8] ;  /* 0x0010e80001107983 */ /* 0x000ea80000300a00 */
[----:B---3--:R-:W-:Y:S04]  /*ba60*/  STL.64 [R1+0x10a0], R26 ;  /* 0x0010a01a01007387 */ /* 0x008fe80000100a00 */
[----:B------:R0:W-:Y:S08]  /*ba70*/  STL.64 [R1+0x1098], R24 ;  /* 0x0010981801007387 */ /* 0x0001f00000100a00 */
[----:B------:R-:W-:Y:S04]  /*ba80*/  STL.64 [R1+0x3d0], R12 ;  /* 0x0003d00c01007387 */ /* 0x000fe80000100a00 */
[----:B------:R-:W-:Y:S04]  /*ba90*/  STL.64 [R1+0x3d8], R14 ;  /* 0x0003d80e01007387 */ /* 0x000fe80000100a00 */
[----:B0-----:R-:W3:Y:S04]  /*baa0*/  LDL.64 R24, [R1] ;  /* 0x0000000001187983 */ /* 0x001ee80000100a00 */
[----:B---3--:R0:W-:Y:S04]  /*bab0*/  STL.64 [R1+0x10b0], R24 ;  /* 0x0010b01801007387 */ /* 0x0081e80000100a00 */
[----:B0-----:R-:W3:Y:S04]  /*bac0*/  LDL.64 R24, [R1+0x40] ;  /* 0x0000400001187983 */ /* 0x001ee80000100a00 */
[----:B------:R-:W3:Y:S01]  /*bad0*/  LDL.LU.64 R12, [R1+0x10] ;  /* 0x00001000010c7983 */ /* 0x000ee20000300a00 */
[----:B--2---:R-:W-:Y:S01]  /*bae0*/  HMMA.16816.F32 R4, R16, R8, R4 ;  /* 0x000000081004723c */ /* 0x004fe20000001804 */
[----:B------:R-:W-:-:S02]  /*baf0*/  IMAD.MOV.U32 R2, RZ, RZ, R8 ;  /* 0x000000ffff027224 */ /* 0x000fc400078e0008 */
[----:B------:R-:W-:Y:S01]  /*bb00*/  IMAD.MOV.U32 R0, RZ, RZ, R9 ;  /* 0x000000ffff007224 */ /* 0x000fe200078e0009 */
[----:B---3--:R0:W-:Y:S04]  /*bb10*/  STL.64 [R1+0x10b8], R12 ;  /* 0x0010b80c01007387 */ /* 0x0081e80000100a00 */
[----:B0-----:R-:W2:Y:S04]  /*bb20*/  LDL.LU.64 R12, [R1+0x3a0] ;  /* 0x0003a000010c7983 */ /* 0x001ea80000300a00 */
[----:B------:R-:W2:Y:S11]  /*bb30*/  LDL.LU.64 R14, [R1+0x3a8] ;  /* 0x0003a800010e7983 */ /* 0x000eb60000300a00 */
[----:B------:R-:W-:Y:S04]  /*bb40*/  STL.64 [R1+0x3c0], R4 ;  /* 0x0003c00401007387 */ /* 0x000fe80000100a00 */
[----:B------:R0:W-:Y:S04]  /*bb50*/  STL.64 [R1+0x3c8], R6 ;  /* 0x0003c80601007387 */ /* 0x0001e80000100a00 */
[----:B0-----:R-:W3:Y:S04]  /*bb60*/  LDL.LU.64 R6, [R1+0x10e0] ;  /* 0x0010e00001067983 */ /* 0x001ee80000300a00 */
[----:B------:R-:W3:Y:S04]  /*bb70*/  LDL.LU.64 R4, [R1+0x10d8] ;  /* 0x0010d80001047983 */ /* 0x000ee80000300a00 */
[----:B------:R-:W3:Y:S01]  /*bb80*/  LDL.LU.64 R8, [R1+0x10d0] ;  /* 0x0010d00001087983 */ /* 0x000ee20000300a00 */
[C---:B--2---:R-:W-:Y:S08]  /*bb90*/  HMMA.16816.F32 R12, R16.reuse, R24, R12 ;  /* 0x00000018100c723c */ /* 0x044ff0000000180c */
[----:B---3--:R-:W-:Y:S11]  /*bba0*/  HMMA.16816.F32 R4, R16, R8, R4 ;  /* 0x000000081004723c */ /* 0x008ff60000001804 */
[----:B------:R-:W-:Y:S11]  /*bbb0*/  @!UPT UIADD3 URZ, URZ, URZ, URZ ;  /* 0x0000003f3f3ff290 */ /* 0x000ff6000fffe03f */
[----:B------:R-:W-:Y:S01]  /*bbc0*/  @!UPT UIADD3 URZ, URZ, URZ, URZ ;  /* 0x0000003f3f3ff290 */ /* 0x000fe2000fffe03f */
[----:B------:R0:W-:Y:S04]  /*bbd0*/  STL.64 [R1+0x3b0], R4 ;  /* 0x0003b00401007387 */ /* 0x0001e80000100a00 */
[----:B------:R1:W-:Y:S04]  /*bbe0*/  STL.64 [R1+0x3b8], R6 ;  /* 0x0003b80601007387 */ /* 0x0003e80000100a00 */
[----:B0-----:R-:W4:Y:S01]  /*bbf0*/  LDL.LU.64 R4, [R1+0x10c8] ;  /* 0x0010c80001047983 */ /* 0x001f220000300a00 */
[----:B-1----:R-:W-:Y:S02]  /*bc00*/  IMAD.MOV.U32 R7, RZ, RZ, R8 ;  /* 0x000000ffff077224 */ /* 0x002fe400078e0008 */
[----:B------:R-:W-:-:S02]  /*bc10*/  IMAD.MOV.U32 R6, RZ, RZ, R9 ;  /* 0x000000ffff067224 */ /* 0x000fc400078e0009 */
[----:B------:R-:W2:Y:S04]  /*bc20*/  LDL.LU.64 R8, [R1+0x10c0] ;  /* 0x0010c00001087983 */ /* 0x000ea80000300a00 */
[----:B------:R0:W-:Y:S04]  /*bc30*/  STL.64 [R1+0x3a0], R12 ;  /* 0x0003a00c01007387 */ /* 0x0001e80000100a00 */
[----:B------:R1:W-:Y:S04]  /*bc40*/  STL.64 [R1+0x3a8], R14 ;  /* 0x0003a80e01007387 */ /* 0x0003e80000100a00 */
[----:B0-----:R-:W2:Y:S04]  /*bc50*/  LDL.LU.64 R12, [R1+0x380] ;  /* 0x00038000010c7983 */ /* 0x001ea80000300a00 */
[----:B-1----:R-:W2:Y:S01]  /*bc60*/  LDL.LU.64 R14, [R1+0x388] ;  /* 0x00038800010e7983 */ /* 0x002ea20000300a00 */
[----:B------:R-:W-:-:S02]  /*bc70*/  IMAD.MOV.U32 R11, RZ, RZ, R24 ;  /* 0x000000ffff0b7224 */ /* 0x000fc400078e0018 */
[----:B------:R-:W-:Y:S01]  /*bc80*/  IMAD.MOV.U32 R10, RZ, RZ, R25 ;  /* 0x000000ffff0a7224 */ /* 0x000fe200078e0019 */
[C---:B----4-:R-:W-:Y:S11]  /*bc90*/  HMMA.16816.F32 R20, R16.reuse, R4, R20 ;  /* 0x000000041014723c */ /* 0x050ff60000001814 */
[----:B------:R-:W-:Y:S11]  /*bca0*/  @!UPT UIADD3 URZ, URZ, URZ, URZ ;  /* 0x0000003f3f3ff290 */ /* 0x000ff6000fffe03f */
[----:B------:R-:W-:Y:S01]  /*bcb0*/  @!UPT UIADD3 URZ, URZ, URZ, URZ ;  /* 0x0000003f3f3ff290 */ /* 0x000fe2000fffe03f */
[----:B------:R-:W-:Y:S04]  /*bcc0*/  STL.64 [R1+0x390], R20 ;  /* 0x0003901401007387 */ /* 0x000fe80000100a00 */
[----:B------:R-:W-:Y:S01]  /*bcd0*/  STL.64 [R1+0x398], R22 ;  /* 0x0003981601007387 */ /* 0x000fe20000100a00 */
[----:B--2---:R-:W-:Y:S03]  /*bce0*/  HMMA.16816.F32 R12, R16, R8, R12 ;  /* 0x00000008100c723c */ /* 0x004fe6000000180c */
[----:B------:R0:W-:Y:S02]  /*bcf0*/  STL.64 [R1+0x1048], R4 ;  /* 0x0010480401007387 */ /* 0x0001e40000100a00 */
[----:B0-----:R-:W-:-:S02]  /*bd00*/  IMAD.MOV.U32 R4, RZ, RZ, R11 ;  /* 0x000000ffff047224 */ /* 0x001fc400078e000b */
[----:B------:R-:W-:-:S05]  /*bd10*/  IMAD.MOV.U32 R5, RZ, RZ, R10 ;  /* 0x000000ffff057224 */ /* 0x000fca00078e000a */
[----:B------:R0:W-:Y:S02]  /*bd20*/  STL.64 [R1+0x1058], R4 ;  /* 0x0010580401007387 */ /* 0x0001e40000100a00 */
[----:B0-----:R-:W-:Y:S02]  /*bd30*/  IMAD.MOV.U32 R4, RZ, RZ, R7 ;  /* 0x000000ffff047224 */ /* 0x001fe400078e0007 */
[----:B------:R-:W-:-:S05]  /*bd40*/  IMAD.MOV.U32 R5, RZ, RZ, R6 ;  /* 0x000000ffff057224 */ /* 0x000fca00078e0006 */
[----:B------:R0:W-:Y:S04]  /*bd50*/  STL.64 [R1+0x1070], R4 ;  /* 0x0010700401007387 */ /* 0x0001e80000100a00 */
[----:B------:R-:W2:Y:S04]  /*bd60*/  LDL.LU.64 R24, [R1+0x370] ;  /* 0x0003700001187983 */ /* 0x000ea80000300a00 */
[----:B------:R-:W2:Y:S01]  /*bd70*/  LDL.LU.64 R26, [R1+0x378] ;  /* 0x00037800011a7983 */ /* 0x000ea20000300a00 */
[----:B0-----:R-:W-:Y:S02]  /*bd80*/  IMAD.MOV.U32 R4, RZ, RZ, R2 ;  /* 0x000000ffff047224 */ /* 0x001fe400078e0002 */
[----:B------:R-:W-:-:S05]  /*bd90*/  IMAD.MOV.U32 R5, RZ, RZ, R0 ;  /* 0x000000ffff057224 */ /* 0x000fca00078e0000 */
[----:B------:R0:W-:Y:S04]  /*bda0*/  STL.64 [R1+0x10a8], R4 ;  /* 0x0010a80401007387 */ /* 0x0001e80000100a00 */
[----:B0-----:R-:W3:Y:S04]  /*bdb0*/  LDL.LU.64 R4, [R1+0x360] ;  /* 0x0003600001047983 */ /* 0x001ee80000300a00 */
[----:B------:R-:W3:Y:S04]  /*bdc0*/  LDL.LU.64 R6, [R1+0x368] ;  /* 0x0003680001067983 */ /* 0x000ee80000300a00 */
[----:B------:R-:W4:Y:S04]  /*bdd0*/  LDL.LU.64 R20, [R1+0x2d0] ;  /* 0x0002d00001147983 */ /* 0x000f280000300a00 */
[----:B------:R-:W4:Y:S04]  /*bde0*/  LDL.LU.64 R22, [R1+0x2d8] ;  /* 0x0002d80001167983 */ /* 0x000f280000300a00 */
[----:B------:R0:W-:Y:S04]  /*bdf0*/  STL.64 [R1+0x380], R12 ;  /* 0x0003800c01007387 */ /* 0x0001e80000100a00 */
[----:B------:R-:W-:Y:S04]  /*be00*/  STL.64 [R1+0x388], R14 ;  /* 0x0003880e01007387 */ /* 0x000fe80000100a00 */
[----:B0-----:R-:W2:Y:S04]  /*be10*/  LDL.LU.64 R12, [R1+0x10b8] ;  /* 0x0010b800010c7983 */ /* 0x001ea80000300a00 */
[----:B------:R0:W-:Y:S04]  /*be20*/  STL.64 [R1+0x1050], R8 ;  /* 0x0010500801007387 */ /* 0x0001e80000100a00 */
[----:B0-----:R-:W2:Y:S04]  /*be30*/  LDL.LU.64 R8, [R1+0x2a0] ;  /* 0x0002a00001087983 */ /* 0x001ea80000300a00 */
[----:B------:R-:W2:Y:S04]  /*be40*/  LDL.LU.64 R10, [R1+0x2a8] ;  /* 0x0002a800010a7983 */ /* 0x000ea80000300a00 */
[----:B--2---:R-:W-:Y:S04]  /*be50*/  STL.64 [R1+0x1068], R10 ;  /* 0x0010680a01007387 */ /* 0x004fe80000100a00 */
[----:B------:R0:W-:Y:S04]  /*be60*/  STL.64 [R1+0x1060], R8 ;  /* 0x0010600801007387 */ /* 0x0001e80000100a00 */
[----:B0-----:R-:W2:Y:S04]  /*be70*/  LDL.LU.64 R8, [R1+0x2b0] ;  /* 0x0002b00001087983 */ /* 0x001ea80000300a00 */
[----:B------:R-:W2:Y:S01]  /*be80*/  LDL.LU.64 R10, [R1+0x2b8] ;  /* 0x0002b800010a7983 */ /* 0x000ea20000300a00 */
[C---:B------:R-:W-:Y:S03]  /*be90*/  HMMA.16816.F32 R24, R16.reuse, R12, R24 ;  /* 0x0000000c1018723c */ /* 0x040fe60000001818 */
[----:B--2---:R-:W-:Y:S04]  /*bea0*/  STL.64 [R1+0x1080], R10 ;  /* 0x0010800a01007387 */ /* 0x004fe80000100a00 */
[----:B------:R0:W-:Y:S04]  /*beb0*/  STL.64 [R1+0x1078], R8 ;  /* 0x0010780801007387 */ /* 0x0001e80000100a00 */
[----:B0-----:R-:W2:Y:S04]  /*bec0*/  LDL.LU.64 R8, [R1+0x2c0] ;  /* 0x0002c00001087983 */ /* 0x001ea80000300a00 */
[----:B------:R-:W2:Y:S08]  /*bed0*/  LDL.LU.64 R10, [R1+0x2c8] ;  /* 0x0002c800010a7983 */ /* 0x000eb00000300a00 */
[----:B------:R0:W-:Y:S04]  /*bee0*/  STL.64 [R1+0x370], R24 ;  /* 0x0003701801007387 */ /* 0x0001e80000100a00 */
[----:B------:R-:W-:Y:S04]  /*bef0*/  STL.64 [R1+0x378], R26 ;  /* 0x0003781a01007387 */ /* 0x000fe80000100a00 */
[----:B0-----:R-:W3:Y:S02]  /*bf00*/  LDL.LU.64 R24, [R1+0x10b0] ;  /* 0x0010b00001187983 */ /* 0x001ee40000300a00 */
[----:B---3--:R-:W-:Y:S01]  /*bf10*/  HMMA.16816.F32 R4, R16, R24, R4 ;  /* 0x000000181004723c */ /* 0x008fe20000001804 */
[----:B------:R-:W-:-:S02]  /*bf20*/  IMAD.MOV.U32 R2, RZ, RZ, R24 ;  /* 0x000000ffff027224 */ /* 0x000fc400078e0018 */
[----:B------:R-:W-:Y:S11]  /*bf30*/  IMAD.MOV.U32 R0, RZ, RZ, R25 ;  /* 0x000000ffff007224 */ /* 0x000ff600078e0019 */
[----:B------:R-:W-:Y:S09]  /*bf40*/  @!UPT UIADD3 URZ, URZ, URZ, URZ ;  /* 0x0000003f3f3ff290 */ /* 0x000ff2000fffe03f */
[----:B------:R0:W-:Y:S04]  /*bf50*/  STL.64 [R1+0x360], R4 ;  /* 0x0003600401007387 */ /* 0x0001e80000100a00 */
[----:B------:R-:W-:Y:S04]  /*bf60*/  STL.64 [R1+0x368], R6 ;  /* 0x0003680601007387 */ /* 0x000fe80000100a00 */
[----:B0-----:R-:W2:Y:S04]  /*bf70*/  LDL.LU.64 R4, [R1+0x10a8] ;  /* 0x0010a80001047983 */ /* 0x001ea80000300a00 */
[----:B------:R-:W3:Y:S04]  /*bf80*/  LDL.LU.64 R26, [R1+0x10a0] ;  /* 0x0010a000011a7983 */ /* 0x000ee80000300a00 */
[----:B------:R-:W4:Y:S02]  /*bf90*/  LDL.LU.64 R24, [R1+0x1098] ;  /* 0x0010980001187983 */ /* 0x000f240000300a00 */
[----:B----4-:R-:W-:Y:S02]  /*bfa0*/  HMMA.16816.F32 R16, R16, R24, R20 ;  /* 0x000000181010723c */ /* 0x010fe40000001814 */
[----:B------:R-:W2:Y:S04]  /*bfb0*/  LDL.LU.64 R22, [R1+0x1090] ;  /* 0x0010900001167983 */ /* 0x000ea80000300a00 */
[----:B------:R-:W2:Y:S04]  /*bfc0*/  LDL.LU.64 R20, [R1+0x1088] ;  /* 0x0010880001147983 */ /* 0x000ea80000300a00 */
[----:B---3--:R-:W-:Y:S04]  /*bfd0*/  STL.64 [R1+0x1040], R26 ;  /* 0x0010401a01007387 */ /* 0x008fe80000100a00 */
[----:B------:R0:W-:Y:S09]  /*bfe0*/  STL.64 [R1+0x1038], R24 ;  /* 0x0010381801007387 */ /* 0x0001f20000100a00 */
[----:B------:R-:W-:Y:S04]  /*bff0*/  STL.64 [R1+0x2d0], R16 ;  /* 0x0002d01001007387 */ /* 0x000fe80000100a00 */
[----:B------:R-:W-:Y:S04]  /*c000*/  STL.64 [R1+0x2d8], R18 ;  /* 0x0002d81201007387 */ /* 0x000fe80000100a00 */
[----:B0-----:R-:W3:Y:S04]  /*c010*/  LDL.LU.64 R24, [R1+0x290] ;  /* 0x0002900001187983 */ /* 0x001ee80000300a00 */
[----:B------:R-:W3:Y:S01]  /*c020*/  LDL.LU.64 R26, [R1+0x298] ;  /* 0x00029800011a7983 */ /* 0x000ee20000300a00 */
[C---:B--2---:R-:W-:Y:S03]  /*c030*/  HMMA.16816.F32 R4, R20.reuse, R4, R8 ;  /* 0x000000041404723c */ /* 0x044fe60000001808 */
[----:B------:R-:W2:Y:S04]  /*c040*/  LDL.LU.64 R10, [R1+0x1080] ;  /* 0x00108000010a7983 */ /* 0x000ea80000300a00 */
[----:B------:R-:W2:Y:S11]  /*c050*/  LDL.LU.64 R8, [R1+0x1078] ;  /* 0x0010780001087983 */ /* 0x000eb60000300a00 */
[----:B------:R-:W-:Y:S05]  /*c060*/  @!UPT UIADD3 URZ, URZ, URZ, URZ ;  /* 0x0000003f3f3ff290 */ /* 0x000fea000fffe03f */
        /* <DEDUP_REMOVED lines=11> */
[----:B------:R-:W2:Y:S11]  /*c120*/  LDL.LU.64 R8, [R1+0x1050] ;  /* 0x0010500001087983 */ /* 0x000eb60000300a00 */
[----:B------:R-:W-:Y:S10]  /*c130*/  @!UPT UIADD3 URZ, URZ, URZ, URZ ;  /* 0x0000003f3f3ff290 */ /* 0x000ff4000fffe03f */
[----:B------:R0:W-:Y:S04]  /*c140*/  STL.64 [R1+0x2a0], R4 ;  /* 0x0002a00401007387 */ /* 0x0001e80000100a00 */
[----:B------:R-:W-:Y:S04]  /*c150*/  STL.64 [R1+0x2a8], R6 ;  /* 0x0002a80601007387 */ /* 0x000fe80000100a00 */
[----:B0-----:R-:W3:Y:S01]  /*c160*/  LDL.LU.64 R4, [R1+0x1048] ;  /* 0x0010480001047983 */ /* 0x001ee20000300a00 */
[----:B------:R-:W-:Y:S02]  /*c170*/  IMAD.MOV.U32 R16, RZ, RZ, R2 ;  /* 0x000000ffff107224 */ /* 0x000fe400078e0002 */
[----:B------:R-:W-:Y:S01]  /*c180*/  IMAD.MOV.U32 R17, RZ, RZ, R0 ;  /* 0x000000ffff117224 */ /* 0x000fe200078e0000 */
[----:B---3--:R-:W-:Y:S01]  /*c190*/  HMMA.16816.F32 R24, R20, R4, R24 ;  /* 0x000000041418723c */ /* 0x008fe20000001818 */
[----:B------:R-:W-:-:S02]  /*c1a0*/  IMAD.MOV.U32 R2, RZ, RZ, R4 ;  /* 0x000000ffff027224 */ /* 0x000fc400078e0004 */
[----:B------:R-:W-:Y:S02]  /*c1b0*/  IMAD.MOV.U32 R0, RZ, RZ, R5 ;  /* 0x000000ffff007224 */ /* 0x000fe400078e0005 */
[----:B------:R-:W0:Y:S11]  /*c1c0*/  LDSM.16.MT88.4 R4, [R29+0x300] ;  /* 0x000300001d04783b */ /* 0x000e360000004200 */
[----:B------:R-:W-:Y:S07]  /*c1d0*/  @!UPT UIADD3 URZ, URZ, URZ, URZ ;  /* 0x0000003f3f3ff290 */ /* 0x000fee000fffe03f */
[----:B------:R1:W-:Y:S04]  /*c1e0*/  STL.64 [R1+0x290], R24 ;  /* 0x0002901801007387 */ /* 0x0003e80000100a00 */
[----:B------:R3:W-:Y:S04]  /*c1f0*/  STL.64 [R1+0x298], R26 ;  /* 0x0002981a01007387 */ /* 0x0007e80000100a00 */
[----:B-1----:R-:W4:Y:S04]  /*c200*/  LDL.LU.64 R24, [R1+0x260] ;  /* 0x0002600001187983 */ /* 0x002f280000300a00 */
[----:B---3--:R-:W4:Y:S04]  /*c210*/  LDL.LU.64 R26, [R1+0x268] ;  /* 0x00026800011a7983 */ /* 0x008f280000300a00 */
[----:B0-----:R-:W-:Y:S04]  /*c220*/  STL.64 [R1+0x1030], R6 ;  /* 0x0010300601007387 */ /* 0x001fe80000100a00 */
[----:B------:R0:W-:Y:S04]  /*c230*/  STL.64 [R1+0x1028], R4 ;  /* 0x0010280401007387 */ /* 0x0001e80000100a00 */
[----:B0-----:R-:W2:Y:S04]  /*c240*/  LDL.LU.64 R4, [R1+0x280] ;  /* 0x0002800001047983 */ /* 0x001ea80000300a00 */
[----:B------:R-:W2:Y:S02]  /*c250*/  LDL.LU.64 R6, [R1+0x288] ;  /* 0x0002880001067983 */ /* 0x000ea40000300a00 */
[C---:B--2---:R-:W-:Y:S02]  /*c260*/  HMMA.16816.F32 R8, R20.reuse, R8, R4 ;  /* 0x000000081408723c */ /* 0x044fe40000001804 */
[----:B------:R-:W2:Y:S04]  /*c270*/  LDL.LU.64 R4, [R1+0x1c0] ;  /* 0x0001c00001047983 */ /* 0x000ea80000300a00 */
[----:B------:R-:W2:Y:S11]  /*c280*/  LDL.LU.64 R6, [R1+0x1c8] ;  /* 0x0001c80001067983 */ /* 0x000eb60000300a00 */
[----:B------:R-:W-:Y:S06]  /*c290*/  @!UPT UIADD3 URZ, URZ, URZ, URZ ;  /* 0x0000003f3f3ff290 */ /* 0x000fec000fffe03f */
[----:B------:R-:W-:Y:S04]  /*c2a0*/  STL.64 [R1+0x280], R8 ;  /* 0x0002800801007387 */ /* 0x000fe80000100a00 */
[----:B------:R-:W-:Y:S04]  /*c2b0*/  STL.64 [R1+0x288], R10 ;  /* 0x0002880a01007387 */ /* 0x000fe80000100a00 */
[----:B------:R-:W0:Y:S04]  /*c2c0*/  LDSM.16.MT88.4 R8, [R29+0x380] ;  /* 0x000380001d08783b */ /* 0x000e280000004200 */
[----:B0-----:R-:W-:Y:S04]  /*c2d0*/  STL.64 [R1+0xfe0], R10 ;  /* 0x000fe00a01007387 */ /* 0x001fe80000100a00 */
[----:B------:R0:W-:Y:S04]  /*c2e0*/  STL.64 [R1+0xfd8], R8 ;  /* 0x000fd80801007387 */ /* 0x0001e80000100a00 */
[----:B0-----:R-:W3:Y:S04]  /*c2f0*/  LDL.LU.64 R8, [R1+0x270] ;  /* 0x0002700001087983 */ /* 0x001ee80000300a00 */
[----:B------:R-:W3:Y:S01]  /*c300*/  LDL.LU.64 R10, [R1+0x278] ;  /* 0x00027800010a7983 */ /* 0x000ee20000300a00 */
[C---:B----4-:R-:W-:Y:S08]  /*c310*/  HMMA.16816.F32 R16, R20.reuse, R16, R24 ;  /* 0x000000101410723c */ /* 0x050ff00000001818 */
[C---:B---3--:R-:W-:Y:S11]  /*c320*/  HMMA.16816.F32 R8, R20.reuse, R12, R8 ;  /* 0x0000000c1408723c */ /* 0x048ff60000001808 */
[----:B------:R-:W-:Y:S11]  /*c330*/  @!UPT UIADD3 URZ, URZ, URZ, URZ ;  /* 0x0000003f3f3ff290 */ /* 0x000ff6000fffe03f */
[----:B------:R-:W-:Y:S01]  /*c340*/  @!UPT UIADD3 URZ, URZ, URZ, URZ ;  /* 0x0000003f3f3ff290 */ /* 0x000fe2000fffe03f */
[----:B------:R-:W-:Y:S04]  /*c350*/  STL.64 [R1+0x270], R8 ;  /* 0x0002700801007387 */ /* 0x000fe80000100a00 */
[----:B------:R0:W-:Y:S02]  /*c360*/  STL.64 [R1+0x278], R10 ;  /* 0x0002780a01007387 */ /* 0x0001e40000100a00 */
[----:B0-----:R-:W-:Y:S02]  /*c370*/  IMAD.MOV.U32 R11, RZ, RZ, R12 ;  /* 0x000000ffff0b7224 */ /* 0x001fe400078e000c */
[----:B------:R-:W-:Y:S02]  /*c380*/  IMAD.MOV.U32 R10, RZ, RZ, R13 ;  /* 0x000000ffff0a7224 */ /* 0x000fe400078e000d */
[----:B------:R-:W0:Y:S04]  /*c390*/  LDSM.16.MT88.4 R12, [R29+0x4000] ;  /* 0x004000001d0c783b */ /* 0x000e280000004200 */
[----:B0-----:R-:W-:Y:S04]  /*c3a0*/  STL.64 [R1+0xf40], R14 ;  /* 0x000f400e01007387 */ /* 0x001fe80000100a00 */
[----:B------:R0:W-:Y:S04]  /*c3b0*/  STL.64 [R1+0xf38], R12 ;  /* 0x000f380c01007387 */ /* 0x0001e80000100a00 */
[----:B0-----:R-:W3:Y:S04]  /*c3c0*/  LDL.LU.64 R12, [R1+0x60] ;  /* 0x00006000010c7983 */ /* 0x001ee80000300a00 */
[----:B------:R-:W4:Y:S04]  /*c3d0*/  LDL.LU.64 R26, [R1+0x1040] ;  /* 0x00104000011a7983 */ /* 0x000f280000300a00 */
[----:B------:R-:W2:Y:S04]  /*c3e0*/  LDL.LU.64 R24, [R1+0x1038] ;  /* 0x0010380001187983 */ /* 0x000ea80000300a00 */
[----:B------:R-:W3:Y:S04]  /*c3f0*/  LDL.LU.64 R8, [R1+0x50] ;  /* 0x0000500001087983 */ /* 0x000ee80000300a00 */
[----:B------:R-:W-:Y:S04]  /*c400*/  STL.64 [R1+0x260], R16 ;  /* 0x0002601001007387 */ /* 0x000fe80000100a00 */
[----:B------:R-:W-:Y:S04]  /*c410*/  STL.64 [R1+0x268], R18 ;  /* 0x0002681201007387 */ /* 0x000fe80000100a00 */
[----:B------:R-:W0:Y:S04]  /*c420*/  LDSM.16.MT88.4 R16, [R29+0x4080] ;  /* 0x004080001d10783b */ /* 0x000e280000004200 */
[----:B0-----:R-:W-:Y:S04]  /*c430*/  STL [R1+0xecc], R18 ;  /* 0x000ecc1201007387 */ /* 0x001fe80000100800 */
[----:B------:R-:W-:Y:S04]  /*c440*/  STL [R1+0xec8], R19 ;  /* 0x000ec81301007387 */ /* 0x000fe80000100800 */
[----:B------:R-:W-:Y:S01]  /*c450*/  STL.64 [R1+0xf00], R16 ;  /* 0x000f001001007387 */ /* 0x000fe20000100a00 */
[----:B--2---:R-:W-:Y:S03]  /*c460*/  HMMA.16816.F32 R20, R20, R24, R4 ;  /* 0x000000181414723c */ /* 0x004fe60000001804 */
[----:B------:R-:W2:Y:S04]  /*c470*/  LDL.LU.64 R6, [R1+0x1030] ;  /* 0x0010300001067983 */ /* 0x000ea80000300a00 */
[----:B------:R-:W2:Y:S04]  /*c480*/  LDL.LU.64 R4, [R1+0x1028] ;  /* 0x0010280001047983 */ /* 0x000ea80000300a00 */
[----:B----4-:R-:W-:Y:S04]  /*c490*/  STL.64 [R1+0xff0], R26 ;  /* 0x000ff01a01007387 */ /* 0x010fe80000100a00 */
[----:B------:R0:W-:Y:S08]  /*c4a0*/  STL.64 [R1+0xfe8], R24 ;  /* 0x000fe81801007387 */ /* 0x0001f00000100a00 */
[----:B------:R-:W-:Y:S04]  /*c4b0*/  STL.64 [R1+0x1c0], R20 ;  /* 0x0001c01401007387 */ /* 0x000fe80000100a00 */
[----:B------:R-:W-:Y:S04]  /*c4c0*/  STL.64 [R1+0x1c8], R22 ;  /* 0x0001c81601007387 */ /* 0x000fe80000100a00 */
[----:B0-----:R-:W2:Y:S04]  /*c4d0*/  LDL.LU.64 R24, [R1+0x1b0] ;  /* 0x0001b00001187983 */ /* 0x001ea80000300a00 */
[----:B------:R-:W2:Y:S04]  /*c4e0*/  LDL.LU.64 R26, [R1+0x1b8] ;  /* 0x0001b800011a7983 */ /* 0x000ea80000300a00 */
[----:B------:R-:W0:Y:S01]  /*c4f0*/  LDSM.16.MT88.4 R20, [R29+0x4100] ;  /* 0x004100001d14783b */ /* 0x000e220000004200 */
[----:B---3--:R-:W-:-:S02]  /*c500*/  IMAD.MOV.U32 R19, RZ, RZ, R12 ;  /* 0x000000ffff137224 */ /* 0x008fc400078e000c */
[----:B------:R-:W-:Y:S02]  /*c510*/  IMAD.MOV.U32 R18, RZ, RZ, R13 ;  /* 0x000000ffff127224 */ /* 0x000fe400078e000d */
[----:B------:R-:W-:Y:S02]  /*c520*/  IMAD.MOV.U32 R16, RZ, RZ, R11 ;  /* 0x000000ffff107224 */ /* 0x000fe400078e000b */
[----:B------:R-:W-:Y:S01]  /*c530*/  IMAD.MOV.U32 R17, RZ, RZ, R10 ;  /* 0x000000ffff117224 */ /* 0x000fe200078e000a */
[----:B0-----:R-:W-:Y:S04]  /*c540*/  STL.64 [R1+0xe58], R22 ;  /* 0x000e581601007387 */ /* 0x001fe80000100a00 */
[----:B------:R2:W-:Y:S02]  /*c550*/  STL.64 [R1+0xe50], R20 ;  /* 0x000e501401007387 */ /* 0x0005e40000100a00 */
[C---:B--2---:R-:W-:Y:S11]  /*c560*/  HMMA.16816.F32 R20, R4.reuse, R12, R24 ;  /* 0x0000000c0414723c */ /* 0x044ff60000001818 */
[----:B------:R-:W-:Y:S11]  /*c570*/  @!UPT UIADD3 URZ, URZ, URZ, URZ ;  /* 0x0000003f3f3ff290 */ /* 0x000ff6000fffe03f */
[----:B------:R-:W-:Y:S01]  /*c580*/  @!UPT UIADD3 URZ, URZ, URZ, URZ ;  /* 0x0000003f3f3ff290 */ /* 0x000fe2000fffe03f */
[----:B------:R-:W-:Y:S04]  /*c590*/  STL.64 [R1+0x1b0], R20 ;  /* 0x0001b01401007387 */ /* 0x000fe80000100a00 */
[----:B------:R-:W-:Y:S04]  /*c5a0*/  STL.64 [R1+0x1b8], R22 ;  /* 0x0001b81601007387 */ /* 0x000fe80000100a00 */
[----:B------:R-:W2:Y:S04]  /*c5b0*/  LDL.LU.64 R12, [R1+0x1a0] ;  /* 0x0001a000010c7983 */ /* 0x000ea80000300a00 */
[----:B------:R-:W2:Y:S04]  /*c5c0*/  LDL.LU.64 R14, [R1+0x1a8] ;  /* 0x0001a800010e7983 */ /* 0x000ea80000300a00 */
[----:B------:R-:W3:Y:S04]  /*c5d0*/  LDL.LU.64 R24, [R1+0x190] ;  /* 0x0001900001187983 */ /* 0x000ee80000300a00 */
[----:B------:R-:W3:Y:S04]  /*c5e0*/  LDL.LU.64 R26, [R1+0x198] ;  /* 0x00019800011a7983 */ /* 0x000ee80000300a00 */
[----:B------:R-:W-:Y:S04]  /*c5f0*/  STL.64 [R1+0x1008], R18 ;  /* 0x0010081201007387 */ /* 0x000fe80000100a00 */
[----:B------:R0:W-:Y:S04]  /*c600*/  STL.64 [R1+0x1000], R16 ;  /* 0x0010001001007387 */ /* 0x0001e80000100a00 */
[----:B0-----:R-:W4:Y:S04]  /*c610*/  LDL.LU.64 R16, [R1+0x180] ;  /* 0x0001800001107983 */ /* 0x001f280000300a00 */
[----:B------:R-:W2:Y:S04]  /*c620*/  LDL.LU.64 R18, [R1+0x188] ;  /* 0x0001880001127983 */ /* 0x000ea80000300a00 */
[----:B--2---:R-:W-:Y:S04]  /*c630*/  STL.64 [R1+0x1018], R18 ;  /* 0x0010181201007387 */ /* 0x004fe80000100a00 */
[----:B----4-:R0:W-:Y:S04]  /*c640*/  STL.64 [R1+0x1010], R16 ;  /* 0x0010101001007387 */ /* 0x0101e80000100a00 */
[----:B0-----:R-:W3:Y:S04]  /*c650*/  LDL.LU.64 R16, [R1+0x40] ;  /* 0x0000400001107983 */ /* 0x001ee80000300a00 */
[----:B------:R-:W2:Y:S04]  /*c660*/  LDL.LU.64 R20, [R1+0x70] ;  /* 0x0000700001147983 */ /* 0x000ea80000300a00 */
[----:B------:R-:W4:Y:S01]  /*c670*/  LDL.LU.64 R22, [R1+0x78] ;  /* 0x0000780001167983 */ /* 0x000f220000300a00 */
[C---:B------:R-:W-:Y:S08]  /*c680*/  HMMA.16816.F32 R12, R4.reuse, R8, R12 ;  /* 0x00000008040c723c */ /* 0x040ff0000000180c */
[----:B---3--:R-:W-:Y:S01]  /*c690*/  HMMA.16816.F32 R24, R4, R16, R24 ;  /* 0x000000100418723c */ /* 0x008fe20000001818 */
[----:B----4-:R-:W-:Y:S04]  /*c6a0*/  STL.64 [R1+0xf80], R22 ;  /* 0x000f801601007387 */ /* 0x010fe80000100a00 */
[----:B--2---:R0:W-:Y:S02]  /*c6b0*/  STL.64 [R1+0xf78], R20 ;  /* 0x000f781401007387 */ /* 0x0041e40000100a00 */
[----:B0-----:R-:W-:-:S02]  /*c6c0*/  IMAD.MOV.U32 R20, RZ, RZ, R2 ;  /* 0x000000ffff147224 */ /* 0x001fc400078e0002 */
[----:B------:R-:W2:Y:S01]  /*c6d0*/  LDL.LU R2, [R1+0x1024] ;  /* 0x0010240001027983 */ /* 0x000ea20000300800 */
[----:B------:R-:W-:-:S03]  /*c6e0*/  IMAD.MOV.U32 R21, RZ, RZ, R0 ;  /* 0x000000ffff157224 */ /* 0x000fc600078e0000 */
[----:B------:R-:W3:Y:S01]  /*c6f0*/  LDL.LU R0, [R1+0x1020] ;  /* 0x0010200001007983 */ /* 0x000ee20000300800 */
[----:B------:R-:W-:-:S03]  /*c700*/  IMAD.MOV.U32 R23, RZ, RZ, R8 ;  /* 0x000000ffff177224 */ /* 0x000fc600078e0008 */
[----:B------:R0:W-:Y:S01]  /*c710*/  STL.64 [R1+0x1a0], R12 ;  /* 0x0001a00c01007387 */ /* 0x0001e20000100a00 */
[----:B------:R-:W-:-:S03]  /*c720*/  IMAD.MOV.U32 R22, RZ, RZ, R9 ;  /* 0x000000ffff167224 */ /* 0x000fc600078e0009 */
[----:B------:R1:W-:Y:S04]  /*c730*/  STL.64 [R1+0x1a8], R14 ;  /* 0x0001a80e01007387 */ /* 0x0003e80000100a00 */
[----:B0-----:R-:W4:Y:S04]  /*c740*/  LDL.LU.64 R12, [R1+0x170] ;  /* 0x00017000010c7983 */ /* 0x001f280000300a00 */
[----:B-1----:R-:W4:Y:S04]  /*c750*/  LDL.LU.64 R14, [R1+0x178] ;  /* 0x00017800010e7983 */ /* 0x002f280000300a00 */
[----:B------:R-:W2:Y:S04]  /*c760*/  LDL.LU.64 R8, [R1+0x160] ;  /* 0x0001600001087983 */ /* 0x000ea80000300a00 */
[----:B------:R-:W2:Y:S04]  /*c770*/  LDL.LU.64 R10, [R1+0x168] ;  /* 0x00016800010a7983 */ /* 0x000ea80000300a00 */
[----:B------:R-:W-:Y:S04]  /*c780*/  STL.64 [R1+0x190], R24 ;  /* 0x0001901801007387 */ /* 0x000fe80000100a00 */
[----:B------:R0:W-:Y:S04]  /*c790*/  STL.64 [R1+0x198], R26 ;  /* 0x0001981a01007387 */ /* 0x0001e80000100a00 */
[----:B------:R-:W2:Y:S01]  /*c7a0*/  LDL.LU.64 R18, [R1+0x1018] ;  /* 0x0010180001127983 */ /* 0x000ea20000300a00 */
[----:B0-----:R-:W-:-:S02]  /*c7b0*/  IMAD.MOV.U32 R27, RZ, RZ, R16 ;  /* 0x000000ffff1b7224 */ /* 0x001fc400078e0010 */
[----:B------:R-:W-:Y:S02]  /*c7c0*/  IMAD.MOV.U32 R26, RZ, RZ, R17 ;  /* 0x000000ffff1a7224 */ /* 0x000fe400078e0011 */
[----:B------:R-:W2:Y:S02]  /*c7d0*/  LDL.LU.64 R16, [R1+0x1010] ;  /* 0x0010100001107983 */ /* 0x000ea40000300a00 */
[----:B--2---:R-:W-:Y:S11]  /*c7e0*/  HMMA.16816.F32 R16, R4, R20, R16 ;  /* 0x000000140410723c */ /* 0x004ff60000001810 */
[----:B------:R-:W-:Y:S11]  /*c7f0*/  @!UPT UIADD3 URZ, URZ, URZ, URZ ;  /* 0x0000003f3f3ff290 */ /* 0x000ff6000fffe03f */
[----:B------:R-:W-:Y:S01]  /*c800*/  @!UPT UIADD3 URZ, URZ, URZ, URZ ;  /* 0x0000003f3f3ff290 */ /* 0x000fe2000fffe03f */
[----:B------:R-:W-:Y:S04]  /*c810*/  STL.64 [R1+0x180], R16 ;  /* 0x0001801001007387 */ /* 0x000fe80000100a00 */
[----:B------:R0:W-:Y:S04]  /*c820*/  STL.64 [R1+0x188], R18 ;  /* 0x0001881201007387 */ /* 0x0001e80000100a00 */
[----:B0-----:R-:W2:Y:S04]  /*c830*/  LDL.LU.64 R18, [R1+0x1008] ;  /* 0x0010080001127983 */ /* 0x001ea80000300a00 */
[----:B------:R-:W3:Y:S04]  /*c840*/  LDL.LU.64 R16, [R1+0x1000] ;  /* 0x0010000001107983 */ /* 0x000ee80000300a00 */
[----:B------:R-:W3:Y:S04]  /*c850*/  LDL.LU.64 R24, [R1] ;  /* 0x0000000001187983 */ /* 0x000ee80000300a00 */
[----:B------:R0:W-:Y:S02]  /*c860*/  STL.64 [R1+0xf90], R20 ;  /* 0x000f901401007387 */ /* 0x0001e40000100a00 */
[----:B0-----:R-:W-:-:S02]  /*c870*/  IMAD.MOV.U32 R20, RZ, RZ, R27 ;  /* 0x000000ffff147224 */ /* 0x001fc400078e001b */
[----:B------:R-:W-:-:S05]  /*c880*/  IMAD.MOV.U32 R21, RZ, RZ, R26 ;  /* 0x000000ffff157224 */ /* 0x000fca00078e001a */
[----:B------:R0:W-:Y:S02]  /*c890*/  STL.64 [R1+0xfa8], R20 ;  /* 0x000fa81401007387 */ /* 0x0001e40000100a00 */
[----:B0-----:R-:W-:Y:S02]  /*c8a0*/  IMAD.MOV.U32 R20, RZ, RZ, R23 ;  /* 0x000000ffff147224 */ /* 0x001fe400078e0017 */
[----:B------:R-:W-:-:S05]  /*c8b0*/  IMAD.MOV.U32 R21, RZ, RZ, R22 ;  /* 0x000000ffff157224 */ /* 0x000fca00078e0016 */
[----:B------:R2:W-:Y:S02]  /*c8c0*/  STL.64 [R1+0xfc0], R20 ;  /* 0x000fc01401007387 */ /* 0x0005e40000100a00 */
[----:B--2---:R-:W-:Y:S02]  /*c8d0*/  IMAD.MOV.U32 R20, RZ, RZ, R19 ;  /* 0x000000ffff147224 */ /* 0x004fe400078e0013 */
[----:B------:R-:W-:-:S05]  /*c8e0*/  IMAD.MOV.U32 R21, RZ, RZ, R18 ;  /* 0x000000ffff157224 */ /* 0x000fca00078e0012 */
[----:B------:R0:W-:Y:S04]  /*c8f0*/  STL.64 [R1+0xff8], R20 ;  /* 0x000ff81401007387 */ /* 0x0001e80000100a00 */
[----:B0-----:R-:W4:Y:S01]  /*c900*/  LDL.LU.64 R20, [R1+0x20] ;  /* 0x0000200001147983 */ /* 0x001f220000300a00 */
[C---:B---3--:R-:W-:Y:S08]  /*c910*/  HMMA.16816.F32 R8, R4.reuse, R16, R8 ;  /* 0x000000100408723c */ /* 0x048ff00000001808 */
[C---:B----4-:R-:W-:Y:S11]  /*c920*/  HMMA.16816.F32 R12, R4.reuse, R20, R12 ;  /* 0x00000014040c723c */ /* 0x050ff6000000180c */
[----:B------:R-:W-:Y:S11]  /*c930*/  @!UPT UIADD3 URZ, URZ, URZ, URZ ;  /* 0x0000003f3f3ff290 */ /* 0x000ff6000fffe03f */
[----:B------:R-:W-:Y:S01]  /*c940*/  @!UPT UIADD3 URZ, URZ, URZ, URZ ;  /* 0x0000003f3f3ff290 */ /* 0x000fe2000fffe03f */
[----:B------:R-:W-:Y:S04]  /*c950*/  STL.64 [R1+0x170], R12 ;  /* 0x0001700c01007387 */ /* 0x000fe80000100a00 */
[----:B------:R0:W-:Y:S02]  /*c960*/  STL.64 [R1+0x178], R14 ;  /* 0x0001780e01007387 */ /* 0x0001e40000100a00 */
[----:B0-----:R-:W-:Y:S02]  /*c970*/  IMAD.MOV.U32 R15, RZ, RZ, R20 ;  /* 0x000000ffff0f7224 */ /* 0x001fe400078e0014 */
[----:B------:R-:W-:Y:S02]  /*c980*/  IMAD.MOV.U32 R14, RZ, RZ, R21 ;  /* 0x000000ffff0e7224 */ /* 0x000fe400078e0015 */
[----:B------:R-:W2:Y:S04]  /*c990*/  LDL.LU.64 R20, [R1+0x150] ;  /* 0x0001500001147983 */ /* 0x000ea80000300a00 */
[----:B------:R-:W2:Y:S04]  /*c9a0*/  LDL.LU.64 R22, [R1+0x158] ;  /* 0x0001580001167983 */ /* 0x000ea80000300a00 */
[----:B------:R0:W-:Y:S04]  /*c9b0*/  STL.64 [R1+0x160], R8 ;  /* 0x0001600801007387 */ /* 0x0001e80000100a00 */
[----:B------:R1:W-:Y:S04]  /*c9c0*/  STL.64 [R1+0x168], R10 ;  /* 0x0001680a01007387 */ /* 0x0003e80000100a00 */
[----:B0-----:R-:W3:Y:S04]  /*c9d0*/  LDL.LU.64 R8, [R1+0xc0] ;  /* 0x0000c00001087983 */ /* 0x001ee80000300a00 */
[----:B-1----:R-:W3:Y:S04]  /*c9e0*/  LDL.LU.64 R10, [R1+0xc8] ;  /* 0x0000c800010a7983 */ /* 0x002ee80000300a00 */
[----:B------:R0:W-:Y:S04]  /*c9f0*/  STL.64 [R1+0xf88], R16 ;  /* 0x000f881001007387 */ /* 0x0001e80000100a00 */
[----:B0-----:R-:W4:Y:S04]  /*ca00*/  LDL.LU.64 R16, [R1+0x140] ;  /* 0x0001400001107983 */ /* 0x001f280000300a00 */
[----:B------:R-:W2:Y:S04]  /*ca10*/  LDL.LU.64 R18, [R1+0x148] ;  /* 0x0001480001127983 */ /* 0x000ea80000300a00 */
[----:B--2---:R-:W-:Y:S04]  /*ca20*/  STL.64 [R1+0xfa0], R18 ;  /* 0x000fa01201007387 */ /* 0x004fe80000100a00 */
[----:B----4-:R0:W-:Y:S04]  /*ca30*/  STL.64 [R1+0xf98], R16 ;  /* 0x000f981001007387 */ /* 0x0101e80000100a00 */
[----:B0-----:R-:W2:Y:S04]  /*ca40*/  LDL.LU.64 R16, [R1+0x90] ;  /* 0x0000900001107983 */ /* 0x001ea80000300a00 */
[----:B------:R-:W4:Y:S01]  /*ca50*/  LDL.LU.64 R18, [R1+0x98] ;  /* 0x0000980001127983 */ /* 0x000f220000300a00 */
[----:B------:R-:W-:Y:S03]  /*ca60*/  HMMA.16816.F32 R20, R4, R24, R20 ;  /* 0x000000180414723c */ /* 0x000fe60000001814 */
[----:B----4-:R-:W-:Y:S04]  /*ca70*/  STL.64 [R1+0xfb8], R18 ;  /* 0x000fb81201007387 */ /* 0x010fe80000100a00 */
[----:B--2---:R0:W-:Y:S04]  /*ca80*/  STL.64 [R1+0xfb0], R16 ;  /* 0x000fb01001007387 */ /* 0x0041e80000100a00 */
[----:B0-----:R-:W2:Y:S04]  /*ca90*/  LDL.LU.64 R16, [R1+0xa0] ;  /* 0x0000a00001107983 */ /* 0x001ea80000300a00 */
[----:B------:R-:W4:Y:S01]  /*caa0*/  LDL.LU.64 R18, [R1+0xa8] ;  /* 0x0000a80001127983 */ /* 0x000f220000300a00 */
[----:B------:R-:W-:-:S02]  /*cab0*/  IMAD.MOV.U32 R13, RZ, RZ, R24 ;  /* 0x000000ffff0d7224 */ /* 0x000fc400078e0018 */
[----:B------:R-:W-:Y:S01]  /*cac0*/  IMAD.MOV.U32 R12, RZ, RZ, R25 ;  /* 0x000000ffff0c7224 */ /* 0x000fe200078e0019 */
[----:B----4-:R-:W-:Y:S04]  /*cad0*/  STL.64 [R1+0xfd0], R18 ;  /* 0x000fd01201007387 */ /* 0x010fe80000100a00 */
[----:B--2---:R0:W-:Y:S04]  /*cae0*/  STL.64 [R1+0xfc8], R16 ;  /* 0x000fc81001007387 */ /* 0x0041e80000100a00 */
[----:B0-----:R-:W2:Y:S04]  /*caf0*/  LDL.LU.64 R16, [R1+0xb0] ;  /* 0x0000b00001107983 */ /* 0x001ea80000300a00 */
[----:B------:R-:W2:Y:S04]  /*cb00*/  LDL.LU.64 R18, [R1+0xb8] ;  /* 0x0000b80001127983 */ /* 0x000ea80000300a00 */
[----:B------:R0:W-:Y:S04]  /*cb10*/  STL.64 [R1+0x150], R20 ;  /* 0x0001501401007387 */ /* 0x0001e80000100a00 */
[----:B------:R-:W-:Y:S04]  /*cb20*/  STL.64 [R1+0x158], R22 ;  /* 0x0001581601007387 */ /* 0x000fe80000100a00 */
[----:B0-----:R-:W2:Y:S04]  /*cb30*/  LDL.LU.64 R20, [R1+0xff8] ;  /* 0x000ff80001147983 */ /* 0x001ea80000300a00 */
[----:B------:R-:W4:Y:S04]  /*cb40*/  LDL.LU.64 R26, [R1+0xff0] ;  /* 0x000ff000011a7983 */ /* 0x000f280000300a00 */
[----:B------:R-:W3:Y:S02]  /*cb50*/  LDL.LU.64 R24, [R1+0xfe8] ;  /* 0x000fe80001187983 */ /* 0x000ee40000300a00 */
[----:B---3--:R-:W-:Y:S02]  /*cb60*/  HMMA.16816.F32 R4, R4, R24, R8 ;  /* 0x000000180404723c */ /* 0x008fe40000001808 */
[----:B------:R-:W2:Y:S04]  /*cb70*/  LDL.LU.64 R10, [R1+0xfe0] ;  /* 0x000fe000010a7983 */ /* 0x000ea80000300a00 */
[----:B------:R-:W2:Y:S11]  /*cb80*/  LDL.LU.64 R8, [R1+0xfd8] ;  /* 0x000fd80001087983 */ /* 0x000eb60000300a00 */
[----:B------:R-:W-:Y:S06]  /*cb90*/  @!UPT UIADD3 URZ, URZ, URZ, URZ ;  /* 0x0000003f3f3ff290 */ /* 0x000fec000fffe03f */
[----:B------:R-:W-:Y:S04]  /*cba0*/  STL.64 [R1+0xc0], R4 ;  /* 0x0000c00401007387 */ /* 0x000fe80000100a00 */
[----:B------:R-:W-:Y:S04]  /*cbb0*/  STL.64 [R1+0xc8], R6 ;  /* 0x0000c80601007387 */ /* 0x000fe80000100a00 */
[----:B----4-:R-:W-:Y:S04]  /*cbc0*/  STL.64 [R1+0xf50], R26 ;  /* 0x000f501a01007387 */ /* 0x010fe80000100a00 */
[----:B------:R0:W-:Y:S04]  /*cbd0*/  STL.64 [R1+0xf48], R24 ;  /* 0x000f481801007387 */ /* 0x0001e80000100a00 */
        /* <DEDUP_REMOVED lines=24> */
[----:B------:R-:W2:Y:S11]  /*cd60*/  LDL.LU.64 R16, [R1+0xf88] ;  /* 0x000f880001107983 */ /* 0x000eb60000300a00 */
[----:B------:R-:W-:Y:S10]  /*cd70*/  @!UPT UIADD3 URZ, URZ, URZ, URZ ;  /* 0x0000003f3f3ff290 */ /* 0x000ff4000fffe03f */
[----:B------:R-:W-:Y:S04]  /*cd80*/  STL.64 [R1+0x140], R20 ;  /* 0x0001401401007387 */ /* 0x000fe80000100a00 */
[----:B------:R0:W-:Y:S04]  /*cd90*/  STL.64 [R1+0x148], R22 ;  /* 0x0001481601007387 */ /* 0x0001e80000100a00 */
[----:B0-----:R-:W2:Y:S04]  /*cda0*/  LDL.LU.64 R22, [R1+0xf80] ;  /* 0x000f800001167983 */ /* 0x001ea80000300a00 */
[----:B------:R-:W2:Y:S01]  /*cdb0*/  LDL.LU.64 R20, [R1+0xf78] ;  /* 0x000f780001147983 */ /* 0x000ea20000300a00 */
[----:B------:R-:W-:-:S02]  /*cdc0*/  IMAD.MOV.U32 R4, RZ, RZ, R15 ;  /* 0x000000ffff047224 */ /* 0x000fc400078e000f */
[----:B------:R-:W-:-:S07]  /*cdd0*/  IMAD.MOV.U32 R5, RZ, RZ, R14 ;  /* 0x000000ffff057224 */ /* 0x000fce00078e000e */
[C---:B---3--:R-:W-:Y:S11]  /*cde0*/  HMMA.16816.F32 R24, R8.reuse, R4, R24 ;  /* 0x000000040818723c */ /* 0x048ff60000001818 */
[----:B------:R-:W-:Y:S11]  /*cdf0*/  @!UPT UIADD3 URZ, URZ, URZ, URZ ;  /* 0x0000003f3f3ff290 */ /* 0x000ff6000fffe03f */
[----:B------:R-:W-:Y:S01]  /*ce00*/  @!UPT UIADD3 URZ, URZ, URZ, URZ ;  /* 0x0000003f3f3ff290 */ /* 0x000fe2000fffe03f */
[----:B------:R-:W-:Y:S04]  /*ce10*/  STL.64 [R1+0x80], R24 ;  /* 0x0000801801007387 */ /* 0x000fe80000100a00 */
[----:B------:R-:W-:Y:S01]  /*ce20*/  STL.64 [R1+0x88], R26 ;  /* 0x0000881a01007387 */ /* 0x000fe20000100a00 */
[----:B--2---:R-:W-:Y:S07]  /*ce30*/  HMMA.16816.F32 R4, R8, R16, R20 ;  /* 0x000000100804723c */ /* 0x004fee0000001814 */
[----:B------:R-:W-:-:S02]  /*ce40*/  IMAD.MOV.U32 R20, RZ, RZ, R0 ;  /* 0x000000ffff147224 */ /* 0x000fc400078e0000 */
[----:B------:R-:W2:Y:S01]  /*ce50*/  LDL.LU R0, [R1+0xf74] ;  /* 0x000f740001007983 */ /* 0x000ea20000300800 */
[----:B------:R-:W-:Y:S02]  /*ce60*/  IMAD.MOV.U32 R21, RZ, RZ, R2 ;  /* 0x000000ffff157224 */ /* 0x000fe400078e0002 */
[----:B------:R-:W-:Y:S02]  /*ce70*/  IMAD.MOV.U32 R22, RZ, RZ, R3 ;  /* 0x000000ffff167224 */ /* 0x000fe400078e0003 */
[----:B------:R-:W-:-:S09]  /*ce80*/  IMAD.MOV.U32 R23, RZ, RZ, R28 ;  /* 0x000000ffff177224 */ /* 0x000fd200078e001c */
[----:B------:R-:W-:Y:S04]  /*ce90*/  STL.64 [R1+0x70], R4 ;  /* 0x0000700401007387 */ /* 0x000fe80000100a00 */
[----:B------:R-:W-:Y:S04]  /*cea0*/  STL.64 [R1+0x78], R6 ;  /* 0x0000780601007387 */ /* 0x000fe80000100a00 */
[----:B------:R-:W3:Y:S04]  /*ceb0*/  LDL.LU R2, [R1+0xf70] ;  /* 0x000f700001027983 */ /* 0x000ee80000300800 */
[----:B------:R-:W4:Y:S04]  /*cec0*/  LDL.LU R3, [R1+0xf6c] ;  /* 0x000f6c0001037983 */ /* 0x000f280000300800 */
[----:B------:R-:W2:Y:S04]  /*ced0*/  LDL.LU R28, [R1+0xf68] ;  /* 0x000f6800011c7983 */ /* 0x000ea80000300800 */
[----:B------:R-:W2:Y:S04]  /*cee0*/  LDL.LU R16, [R1+0x320] ;  /* 0x0003200001107983 */ /* 0x000ea80000300800 */
[----:B------:R-:W2:Y:S04]  /*cef0*/  LDL.LU R17, [R1+0x324] ;  /* 0x0003240001117983 */ /* 0x000ea80000300800 */
[----:B------:R-:W2:Y:S04]  /*cf00*/  LDL.LU R18, [R1+0x328] ;  /* 0x0003280001127983 */ /* 0x000ea80000300800 */
[----:B------:R-:W2:Y:S04]  /*cf10*/  LDL.LU R19, [R1+0x32c] ;  /* 0x00032c0001137983 */ /* 0x000ea80000300800 */
[----:B--2---:R0:W-:Y:S04]  /*cf20*/  STL.64 [R1+0xf10], R18 ;  /* 0x000f101201007387 */ /* 0x0041e80000100a00 */
[----:B------:R-:W-:Y:S04]  /*cf30*/  STL.64 [R1+0xf08], R16 ;  /* 0x000f081001007387 */ /* 0x000fe80000100a00 */
[----:B0-----:R-:W2:Y:S04]  /*cf40*/  LDL R18, [R1+0x48] ;  /* 0x0000480001127983 */ /* 0x001ea80000100800 */
[----:B------:R-:W2:Y:S04]  /*cf50*/  LDL R19, [R1+0x4c] ;  /* 0x00004c0001137983 */ /* 0x000ea80000100800 */
[----:B------:R-:W2:Y:S04]  /*cf60*/  LDL.LU R4, [R1+0x340] ;  /* 0x0003400001047983 */ /* 0x000ea80000300800 */
[----:B------:R-:W2:Y:S04]  /*cf70*/  LDL.LU R5, [R1+0x344] ;  /* 0x0003440001057983 */ /* 0x000ea80000300800 */
[----:B------:R-:W2:Y:S04]  /*cf80*/  LDL.LU R6, [R1+0x348] ;  /* 0x0003480001067983 */ /* 0x000ea80000300800 */
[----:B------:R-:W2:Y:S04]  /*cf90*/  LDL.LU R7, [R1+0x34c] ;  /* 0x00034c0001077983 */ /* 0x000ea80000300800 */
[----:B--2---:R-:W-:Y:S04]  /*cfa0*/  STL.64 [R1+0xf30], R6 ;  /* 0x000f300601007387 */ /* 0x004fe80000100a00 */
[----:B------:R0:W-:Y:S04]  /*cfb0*/  STL.64 [R1+0xf28], R4 ;  /* 0x000f280401007387 */ /* 0x0001e80000100a00 */
[----:B0-----:R-:W2:Y:S04]  /*cfc0*/  LDL.LU R4, [R1+0x350] ;  /* 0x0003500001047983 */ /* 0x001ea80000300800 */
[----:B------:R-:W2:Y:S04]  /*cfd0*/  LDL.LU R5, [R1+0x354] ;  /* 0x0003540001057983 */ /* 0x000ea80000300800 */
[----:B------:R-:W2:Y:S04]  /*cfe0*/  LDL.LU R6, [R1+0x358] ;  /* 0x0003580001067983 */ /* 0x000ea80000300800 */
[----:B------:R-:W2:Y:S01]  /*cff0*/  LDL.LU R7, [R1+0x35c] ;  /* 0x00035c0001077983 */ /* 0x000ea20000300800 */
[----:B------:R-:W-:-:S02]  /*d000*/  IMAD.MOV.U32 R24, RZ, RZ, R13 ;  /* 0x000000ffff187224 */ /* 0x000fc400078e000d */
[----:B------:R-:W-:Y:S01]  /*d010*/  IMAD.MOV.U32 R25, RZ, RZ, R12 ;  /* 0x000000ffff197224 */ /* 0x000fe200078e000c */
[----:B--2---:R-:W-:Y:S04]  /*d020*/  STL.64 [R1+0xf60], R6 ;  /* 0x000f600601007387 */ /* 0x004fe80000100a00 */
[----:B------:R0:W-:Y:S04]  /*d030*/  STL.64 [R1+0xf58], R4 ;  /* 0x000f580401007387 */ /* 0x0001e80000100a00 */
[----:B0-----:R-:W2:Y:S04]  /*d040*/  LDL.LU.64 R4, [R1+0x130] ;  /* 0x0001300001047983 */ /* 0x001ea80000300a00 */
[----:B------:R-:W2:Y:S04]  /*d050*/  LDL.LU.64 R6, [R1+0x138] ;  /* 0x0001380001067983 */ /* 0x000ea80000300a00 */
[----:B------:R-:W2:Y:S04]  /*d060*/  LDL.LU.64 R12, [R1+0x120] ;  /* 0x00012000010c7983 */ /* 0x000ea80000300a00 */
[----:B------:R-:W2:Y:S04]  /*d070*/  LDL.LU.64 R14, [R1+0x128] ;  /* 0x00012800010e7983 */ /* 0x000ea80000300a00 */
[----:B------:R0:W-:Y:S04]  /*d080*/  STL.64 [R1+0xf20], R18 ;  /* 0x000f201201007387 */ /* 0x0001e80000100a00 */
[----:B0-----:R-:W2:Y:S04]  /*d090*/  LDL.64 R18, [R1+0x58] ;  /* 0x0000580001127983 */ /* 0x001ea80000100a00 */
[----:B------:R0:W-:Y:S04]  /*d0a0*/  STL.64 [R1+0xee8], R22 ;  /* 0x000ee81601007387 */ /* 0x0001e80000100a00 */
[----:B------:R-:W-:Y:S04]  /*d0b0*/  STL.64 [R1+0xee0], R20 ;  /* 0x000ee01401007387 */ /* 0x000fe80000100a00 */
[----:B0-----:R-:W2:Y:S04]  /*d0c0*/  LDL.64 R22, [R1+0x28] ;  /* 0x0000280001167983 */ /* 0x001ea80000100a00 */
[----:B--2---:R0:W-:Y:S04]  /*d0d0*/  STL.64 [R1+0xef8], R22 ;  /* 0x000ef81601007387 */ /* 0x0041e80000100a00 */
[----:B0-----:R-:W2:Y:S01]  /*d0e0*/  LDL.64 R22, [R1+0x38] ;  /* 0x0000380001167983 */ /* 0x001ea20000100a00 */
[----:B------:R-:W-:Y:S01]  /*d0f0*/  HMMA.16816.F32 R24, R8, R24, R4 ;  /* 0x000000180818723c */ /* 0x000fe20000001804 */
[----:B------:R-:W-:-:S02]  /*d100*/  IMAD.MOV.U32 R20, RZ, RZ, R28 ;  /* 0x000000ffff147224 */ /* 0x000fc400078e001c */
[----:B----4-:R-:W-:Y:S11]  /*d110*/  IMAD.MOV.U32 R21, RZ, RZ, R3 ;  /* 0x000000ffff157224 */ /* 0x010ff600078e0003 */
[----:B------:R-:W-:Y:S10]  /*d120*/  @!UPT UIADD3 URZ, URZ, URZ, URZ ;  /* 0x0000003f3f3ff290 */ /* 0x000ff4000fffe03f */
[----:B------:R-:W-:Y:S02]  /*d130*/  IMAD.MOV.U32 R28, RZ, RZ, R27 ;  /* 0x000000ffff1c7224 */ /* 0x000fe400078e001b */
[----:B------:R-:W-:Y:S01]  /*d140*/  IMAD.MOV.U32 R3, RZ, RZ, R25 ;  /* 0x000000ffff037224 */ /* 0x000fe200078e0019 */
[----:B--2---:R0:W-:Y:S04]  /*d150*/  STL.64 [R1+0xf18], R22 ;  /* 0x000f181601007387 */ /* 0x0041e80000100a00 */
[----:B------:R-:W2:Y:S04]  /*d160*/  LDL.LU.64 R6, [R1+0xf60] ;  /* 0x000f600001067983 */ /* 0x000ea80000300a00 */
[----:B------:R-:W2:Y:S01]  /*d170*/  LDL.LU.64 R4, [R1+0xf58] ;  /* 0x000f580001047983 */ /* 0x000ea20000300a00 */
[----:B0-----:R-:W-:-:S02]  /*d180*/  IMAD.MOV.U32 R23, RZ, RZ, R0 ;  /* 0x000000ffff177224 */ /* 0x001fc400078e0000 */
[----:B---3--:R-:W-:Y:S02]  /*d190*/  IMAD.MOV.U32 R22, RZ, RZ, R2 ;  /* 0x000000ffff167224 */ /* 0x008fe400078e0002 */
[----:B------:R-:W-:Y:S02]  /*d1a0*/  IMAD.MOV.U32 R0, RZ, RZ, R26 ;  /* 0x000000ffff007224 */ /* 0x000fe400078e001a */
[----:B------:R-:W-:Y:S01]  /*d1b0*/  IMAD.MOV.U32 R2, RZ, RZ, R24 ;  /* 0x000000ffff027224 */ /* 0x000fe200078e0018 */
[----:B------:R-:W3:Y:S04]  /*d1c0*/  LDL.LU.64 R26, [R1+0xf50] ;  /* 0x000f5000011a7983 */ /* 0x000ee80000300a00 */
[----:B------:R-:W4:Y:S04]  /*d1d0*/  LDL.LU.64 R24, [R1+0xf48] ;  /* 0x000f480001187983 */ /* 0x000f280000300a00 */
[----:B------:R-:W-:Y:S04]  /*d1e0*/  STL [R1+0xbd8], R28 ;  /* 0x000bd81c01007387 */ /* 0x000fe80000100800 */
[----:B------:R-:W-:Y:S04]  /*d1f0*/  STL [R1+0xbd4], R0 ;  /* 0x000bd40001007387 */ /* 0x000fe80000100800 */
[----:B------:R-:W-:Y:S04]  /*d200*/  STL [R1+0xbd0], R3 ;  /* 0x000bd00301007387 */ /* 0x000fe80000100800 */
[----:B------:R-:W-:Y:S01]  /*d210*/  STL [R1+0xb68], R2 ;  /* 0x000b680201007387 */ /* 0x000fe20000100800 */
[----:B----4-:R-:W-:Y:S03]  /*d220*/  HMMA.16816.F32 R8, R8, R24, R12 ;  /* 0x000000180808723c */ /* 0x010fe6000000180c */
[----:B------:R-:W2:Y:S04]  /*d230*/  LDL.LU.64 R14, [R1+0xf40] ;  /* 0x000f4000010e7983 */ /* 0x000ea80000300a00 */
[----:B------:R-:W2:Y:S04]  /*d240*/  LDL.LU.64 R12, [R1+0xf38] ;  /* 0x000f3800010c7983 */ /* 0x000ea80000300a00 */
[----:B---3--:R0:W-:Y:S04]  /*d250*/  STL.64 [R1+0xed0], R26 ;  /* 0x000ed01a01007387 */ /* 0x0081e80000100a00 */
[----:B0-----:R-:W2:Y:S08]  /*d260*/  LDL.64 R26, [R1+0x68] ;  /* 0x00006800011a7983 */ /* 0x001eb00000100a00 */
[----:B------:R-:W-:Y:S04]  /*d270*/  STL.64 [R1+0x120], R8 ;  /* 0x0001200801007387 */ /* 0x000fe80000100a00 */
[----:B------:R0:W-:Y:S04]  /*d280*/  STL.64 [R1+0x128], R10 ;  /* 0x0001280a01007387 */ /* 0x0001e80000100a00 */
[----:B0-----:R-:W3:Y:S04]  /*d290*/  LDL R10, [R1+0x18] ;  /* 0x00001800010a7983 */ /* 0x001ee80000100800 */
[----:B------:R-:W3:Y:S01]  /*d2a0*/  LDL R11, [R1+0x1c] ;  /* 0x00001c00010b7983 */ /* 0x000ee20000100800 */
[----:B--2---:R-:W-:Y:S03]  /*d2b0*/  HMMA.16816.F32 R4, R12, R26, R4 ;  /* 0x0000001a0c04723c */ /* 0x004fe60000001804 */
[----:B---3--:R0:W-:Y:S04]  /*d2c0*/  STL.64 [R1+0xef0], R10 ;  /* 0x000ef00a01007387 */ /* 0x0081e80000100a00 */
[----:B------:R-:W2:Y:S04]  /*d2d0*/  LDL.LU R8, [R1+0x310] ;  /* 0x0003100001087983 */ /* 0x000ea80000300800 */
[----:B------:R-:W2:Y:S04]  /*d2e0*/  LDL.LU R9, [R1+0x314] ;  /* 0x0003140001097983 */ /* 0x000ea80000300800 */
[----:B0-----:R-:W2:Y:S04]  /*d2f0*/  LDL.LU R10, [R1+0x318] ;  /* 0x00031800010a7983 */ /* 0x001ea80000300800 */
[----:B------:R-:W2:Y:S04]  /*d300*/  LDL.LU R11, [R1+0x31c] ;  /* 0x00031c00010b7983 */ /* 0x000ea80000300800 */
[----:B------:R-:W-:Y:S04]  /*d310*/  STL.64 [R1+0x350], R4 ;  /* 0x0003500401007387 */ /* 0x000fe80000100a00 */
[----:B------:R0:W-:Y:S04]  /*d320*/  STL.64 [R1+0x358], R6 ;  /* 0x0003580601007387 */ /* 0x0001e80000100a00 */
[----:B0-----:R-:W3:Y:S04]  /*d330*/  LDL.LU.64 R6, [R1+0xf30] ;  /* 0x000f300001067983 */ /* 0x001ee80000300a00 */
[----:B------:R-:W3:Y:S01]  /*d340*/  LDL.LU.64 R4, [R1+0xf28] ;  /* 0x000f280001047983 */ /* 0x000ee20000300a00 */
[----:B------:R-:W-:-:S02]  /*d350*/  IMAD.MOV.U32 R2, RZ, RZ, R26 ;  /* 0x000000ffff027224 */ /* 0x000fc400078e001a */
[----:B------:R-:W-:Y:S02]  /*d360*/  IMAD.MOV.U32 R0, RZ, RZ, R27 ;  /* 0x000000ffff007224 */ /* 0x000fe400078e001b */
[----:B------:R-:W4:Y:S01]  /*d370*/  LDL.64 R26, [R1+0x8] ;  /* 0x00000800011a7983 */ /* 0x000f220000100a00 */
[C---:B---3--:R-:W-:Y:S11]  /*d380*/  HMMA.16816.F32 R4, R12.reuse, R18, R4 ;  /* 0x000000120c04723c */ /* 0x048ff60000001804 */
[----:B------:R-:W-:Y:S11]  /*d390*/  @!UPT UIADD3 URZ, URZ, URZ, URZ ;  /* 0x0000003f3f3ff290 */ /* 0x000ff6000fffe03f */
[----:B------:R-:W-:Y:S01]  /*d3a0*/  @!UPT UIADD3 URZ, URZ, URZ, URZ ;  /* 0x0000003f3f3ff290 */ /* 0x000fe2000fffe03f */
[----:B------:R0:W-:Y:S04]  /*d3b0*/  STL.64 [R1+0x340], R4 ;  /* 0x0003400401007387 */ /* 0x0001e80000100a00 */
[----:B------:R-:W-:Y:S01]  /*d3c0*/  STL.64 [R1+0x348], R6 ;  /* 0x0003480601007387 */ /* 0x000fe20000100a00 */
[----:B0-----:R-:W-:Y:S02]  /*d3d0*/  IMAD.MOV.U32 R5, RZ, RZ, R18 ;  /* 0x000000ffff057224 */ /* 0x001fe400078e0012 */
[----:B------:R-:W-:Y:S02]  /*d3e0*/  IMAD.MOV.U32 R4, RZ, RZ, R19 ;  /* 0x000000ffff047224 */ /* 0x000fe400078e0013 */
[----:B------:R-:W3:Y:S04]  /*d3f0*/  LDL.LU.64 R18, [R1+0xf20] ;  /* 0x000f200001127983 */ /* 0x000ee80000300a00 */
[----:B------:R0:W-:Y:S04]  /*d400*/  STL.64 [R1+0xed8], R4 ;  /* 0x000ed80401007387 */ /* 0x0001e80000100a00 */
[----:B0-----:R-:W4:Y:S04]  /*d410*/  LDL.LU R4, [R1+0x2f0] ;  /* 0x0002f00001047983 */ /* 0x001f280000300800 */
[----:B------:R-:W4:Y:S04]  /*d420*/  LDL.LU R5, [R1+0x2f4] ;  /* 0x0002f40001057983 */ /* 0x000f280000300800 */
[----:B------:R-:W4:Y:S04]  /*d430*/  LDL.LU R6, [R1+0x2f8] ;  /* 0x0002f80001067983 */ /* 0x000f280000300800 */
[----:B------:R-:W4:Y:S01]  /*d440*/  LDL.LU R7, [R1+0x2fc] ;  /* 0x0002fc0001077983 */ /* 0x000f220000300800 */
[C---:B---3--:R-:W-:Y:S03]  /*d450*/  HMMA.16816.F32 R16, R12.reuse, R18, R20 ;  /* 0x000000120c10723c */ /* 0x048fe60000001814 */
[----:B------:R-:W3:Y:S11]  /*d460*/  LDL.LU.64 R22, [R1+0xf18] ;  /* 0x000f180001167983 */ /* 0x000ef60000300a00 */
[----:B------:R-:W-:Y:S09]  /*d470*/  @!UPT UIADD3 URZ, URZ, URZ, URZ ;  /* 0x0000003f3f3ff290 */ /* 0x000ff2000fffe03f */
[----:B------:R-:W-:Y:S04]  /*d480*/  STL.64 [R1+0x330], R16 ;  /* 0x0003301001007387 */ /* 0x000fe80000100a00 */
[----:B------:R0:W-:Y:S04]  /*d490*/  STL.64 [R1+0x338], R18 ;  /* 0x0003381201007387 */ /* 0x0001e80000100a00 */
[----:B0-----:R-:W3:Y:S04]  /*d4a0*/  LDL.LU.64 R18, [R1+0xf10] ;  /* 0x000f100001127983 */ /* 0x001ee80000300a00 */
[----:B------:R-:W3:Y:S02]  /*d4b0*/  LDL.LU.64 R16, [R1+0xf08] ;  /* 0x000f080001107983 */ /* 0x000ee40000300a00 */
[----:B---3--:R-:W-:Y:S11]  /*d4c0*/  HMMA.16816.F32 R16, R12, R22, R16 ;  /* 0x000000160c10723c */ /* 0x008ff60000001810 */
[----:B------:R-:W-:Y:S11]  /*d4d0*/  @!UPT UIADD3 URZ, URZ, URZ, URZ ;  /* 0x0000003f3f3ff290 */ /* 0x000ff6000fffe03f */
[----:B------:R-:W-:Y:S01]  /*d4e0*/  @!UPT UIADD3 URZ, URZ, URZ, URZ ;  /* 0x0000003f3f3ff290 */ /* 0x000fe2000fffe03f */
[----:B------:R0:W-:Y:S04]  /*d4f0*/  STL.64 [R1+0x320], R16 ;  /* 0x0003201001007387 */ /* 0x0001e80000100a00 */
[----:B------:R1:W-:Y:S04]  /*d500*/  STL.64 [R1+0x328], R18 ;  /* 0x0003281201007387 */ /* 0x0003e80000100a00 */
[----:B0-----:R-:W3:Y:S01]  /*d510*/  LDL.LU.64 R16, [R1+0xf00] ;  /* 0x000f000001107983 */ /* 0x001ee20000300a00 */
[----:B-1----:R-:W-:Y:S02]  /*d520*/  IMAD.MOV.U32 R18, RZ, RZ, R22 ;  /* 0x000000ffff127224 */ /* 0x002fe400078e0016 */
[----:B------:R-:W-:-:S02]  /*d530*/  IMAD.MOV.U32 R19, RZ, RZ, R23 ;  /* 0x000000ffff137224 */ /* 0x000fc400078e0017 */
        /* <DEDUP_REMOVED lines=13> */
[----:B------:R0:W-:Y:S04]  /*d610*/  STL.64 [R1+0x300], R20 ;  /* 0x0003001401007387 */ /* 0x0001e80000100a00 */
[----:B------:R1:W-:Y:S04]  /*d620*/  STL.64 [R1+0x308], R22 ;  /* 0x0003081601007387 */ /* 0x0003e80000100a00 */
[----:B0-----:R-:W2:Y:S04]  /*d630*/  LDL.LU R20, [R1+0x220] ;  /* 0x0002200001147983 */ /* 0x001ea80000300800 */
[----:B------:R-:W2:Y:S04]  /*d640*/  LDL.LU R21, [R1+0x224] ;  /* 0x0002240001157983 */ /* 0x000ea80000300800 */
[----:B-1----:R-:W2:Y:S04]  /*d650*/  LDL.LU R22, [R1+0x228] ;  /* 0x0002280001167983 */ /* 0x002ea80000300800 */
[----:B------:R-:W2:Y:S01]  /*d660*/  LDL.LU R23, [R1+0x22c] ;  /* 0x00022c0001177983 */ /* 0x000ea20000300800 */
[----:B----4-:R-:W-:Y:S03]  /*d670*/  HMMA.16816.F32 R4, R12, R26, R4 ;  /* 0x0000001a0c04723c */ /* 0x010fe60000001804 */
[----:B--2---:R-:W-:Y:S04]  /*d680*/  STL.64 [R1+0xea8], R22 ;  /* 0x000ea81601007387 */ /* 0x004fe80000100a00 */
[----:B------:R0:W-:Y:S04]  /*d690*/  STL.64 [R1+0xea0], R20 ;  /* 0x000ea01401007387 */ /* 0x0001e80000100a00 */
[----:B0-----:R-:W2:Y:S04]  /*d6a0*/  LDL.LU R20, [R1+0x230] ;  /* 0x0002300001147983 */ /* 0x001ea80000300800 */
[----:B------:R-:W2:Y:S04]  /*d6b0*/  LDL.LU R21, [R1+0x234] ;  /* 0x0002340001157983 */ /* 0x000ea80000300800 */
[----:B------:R-:W4:Y:S04]  /*d6c0*/  LDL.LU R22, [R1+0x238] ;  /* 0x0002380001167983 */ /* 0x000f280000300800 */
[----:B------:R-:W4:Y:S04]  /*d6d0*/  LDL.LU R23, [R1+0x23c] ;  /* 0x00023c0001177983 */ /* 0x000f280000300800 */
[----:B----4-:R0:W-:Y:S04]  /*d6e0*/  STL.64 [R1+0xeb8], R22 ;  /* 0x000eb81601007387 */ /* 0x0101e80000100a00 */
[----:B--2---:R-:W-:Y:S04]  /*d6f0*/  STL.64 [R1+0xeb0], R20 ;  /* 0x000eb01401007387 */ /* 0x004fe80000100a00 */
[----:B------:R1:W-:Y:S04]  /*d700*/  STL.64 [R1+0xe80], R10 ;  /* 0x000e800a01007387 */ /* 0x0003e80000100a00 */
[----:B------:R-:W2:Y:S04]  /*d710*/  LDL.LU R8, [R1+0x250] ;  /* 0x0002500001087983 */ /* 0x000ea80000300800 */
[----:B------:R-:W2:Y:S01]  /*d720*/  LDL.LU R9, [R1+0x254] ;  /* 0x0002540001097983 */ /* 0x000ea20000300800 */
[----:B0-----:R-:W-:-:S03]  /*d730*/  IMAD.MOV.U32 R22, RZ, RZ, R2 ;  /* 0x000000ffff167224 */ /* 0x001fc600078e0002 */
[----:B-1----:R-:W2:Y:S01]  /*d740*/  LDL.LU R10, [R1+0x258] ;  /* 0x00025800010a7983 */ /* 0x002ea20000300800 */
[----:B------:R-:W-:-:S03]  /*d750*/  IMAD.MOV.U32 R23, RZ, RZ, R0 ;  /* 0x000000ffff177224 */ /* 0x000fc600078e0000 */
[----:B------:R-:W2:Y:S01]  /*d760*/  LDL.LU R11, [R1+0x25c] ;  /* 0x00025c00010b7983 */ /* 0x000ea20000300800 */
[----:B------:R-:W-:-:S03]  /*d770*/  IMAD.MOV.U32 R2, RZ, RZ, R26 ;  /* 0x000000ffff027224 */ /* 0x000fc600078e001a */
[----:B------:R0:W-:Y:S01]  /*d780*/  STL.64 [R1+0x2f0], R4 ;  /* 0x0002f00401007387 */ /* 0x0001e20000100a00 */
[----:B------:R-:W-:-:S03]  /*d790*/  IMAD.MOV.U32 R0, RZ, RZ, R27 ;  /* 0x000000ffff007224 */ /* 0x000fc600078e001b */
[----:B------:R-:W-:Y:S04]  /*d7a0*/  STL.64 [R1+0x2f8], R6 ;  /* 0x0002f80601007387 */ /* 0x000fe80000100a00 */
[----:B0-----:R-:W4:Y:S04]  /*d7b0*/  LDL.LU.64 R4, [R1+0xed8] ;  /* 0x000ed80001047983 */ /* 0x001f280000300a00 */
[----:B------:R-:W2:Y:S02]  /*d7c0*/  LDL.LU.64 R26, [R1+0xed0] ;  /* 0x000ed000011a7983 */ /* 0x000ea40000300a00 */
[----:B--2---:R-:W-:Y:S02]  /*d7d0*/  HMMA.16816.F32 R8, R12, R26, R8 ;  /* 0x0000001a0c08723c */ /* 0x004fe40000001808 */
[----:B------:R4:W-:Y:S05]  /*d7e0*/  STL.64 [R1+0xe60], R26 ;  /* 0x000e601a01007387 */ /* 0x0009ea0000100a00 */
[----:B----4-:R-:W-:-:S02]  /*d7f0*/  IMAD.MOV.U32 R26, RZ, RZ, R5 ;  /* 0x000000ffff1a7224 */ /* 0x010fc400078e0005 */
[----:B------:R-:W-:Y:S11]  /*d800*/  IMAD.MOV.U32 R27, RZ, RZ, R4 ;  /* 0x000000ffff1b7224 */ /* 0x000ff600078e0004 */
[----:B------:R-:W-:Y:S03]  /*d810*/  @!UPT UIADD3 URZ, URZ, URZ, URZ ;  /* 0x0000003f3f3ff290 */ /* 0x000fe6000fffe03f */
[----:B------:R-:W-:Y:S04]  /*d820*/  STL.64 [R1+0x250], R8 ;  /* 0x0002500801007387 */ /* 0x000fe80000100a00 */
[----:B------:R-:W-:Y:S04]  /*d830*/  STL.64 [R1+0x258], R10 ;  /* 0x0002580a01007387 */ /* 0x000fe80000100a00 */
[----:B------:R0:W-:Y:S04]  /*d840*/  STL.64 [R1+0xec0], R26 ;  /* 0x000ec01a01007387 */ /* 0x0001e80000100a00 */
[----:B------:R-:W3:Y:S04]  /*d850*/  LDL.LU R24, [R1+0x240] ;  /* 0x0002400001187983 */ /* 0x000ee80000300800 */
[----:B------:R-:W3:Y:S04]  /*d860*/  LDL.LU R25, [R1+0x244] ;  /* 0x0002440001197983 */ /* 0x000ee80000300800 */
[----:B0-----:R-:W3:Y:S04]  /*d870*/  LDL.LU R26, [R1+0x248] ;  /* 0x00024800011a7983 */ /* 0x001ee80000300800 */
[----:B------:R-:W3:Y:S04]  /*d880*/  LDL.LU R27, [R1+0x24c] ;  /* 0x00024c00011b7983 */ /* 0x000ee80000300800 */
[----:B------:R-:W2:Y:S04]  /*d890*/  LDL.LU R4, [R1+0xd0] ;  /* 0x0000d00001047983 */ /* 0x000ea80000300800 */
[----:B------:R-:W2:Y:S04]  /*d8a0*/  LDL.LU R5, [R1+0xd4] ;  /* 0x0000d40001057983 */ /* 0x000ea80000300800 */
[----:B------:R-:W4:Y:S04]  /*d8b0*/  LDL.LU R6, [R1+0xd8] ;  /* 0x0000d80001067983 */ /* 0x000f280000300800 */
[----:B------:R-:W4:Y:S04]  /*d8c0*/  LDL.LU R7, [R1+0xdc] ;  /* 0x0000dc0001077983 */ /* 0x000f280000300800 */
[----:B------:R-:W2:Y:S04]  /*d8d0*/  LDL.LU R8, [R1+0x200] ;  /* 0x0002000001087983 */ /* 0x000ea80000300800 */
[----:B------:R-:W2:Y:S04]  /*d8e0*/  LDL.LU R9, [R1+0x204] ;  /* 0x0002040001097983 */ /* 0x000ea80000300800 */
[----:B------:R-:W2:Y:S04]  /*d8f0*/  LDL.LU R10, [R1+0x208] ;  /* 0x00020800010a7983 */ /* 0x000ea80000300800 */
[----:B------:R-:W2:Y:S04]  /*d900*/  LDL.LU R11, [R1+0x20c] ;  /* 0x00020c00010b7983 */ /* 0x000ea80000300800 */
[----:B--2---:R0:W-:Y:S04]  /*d910*/  STL.64 [R1+0xe90], R10 ;  /* 0x000e900a01007387 */ /* 0x0041e80000100a00 */
[----:B------:R-:W-:Y:S01]  /*d920*/  STL.64 [R1+0xe88], R8 ;  /* 0x000e880801007387 */ /* 0x000fe20000100a00 */
[----:B0-----:R-:W-:-:S03]  /*d930*/  IMAD.MOV.U32 R10, RZ, RZ, R18 ;  /* 0x000000ffff0a7224 */ /* 0x001fc600078e0012 */
[----:B------:R-:W3:Y:S01]  /*d940*/  LDL.LU R18, [R1+0xecc] ;  /* 0x000ecc0001127983 */ /* 0x000ee20000300800 */
[----:B------:R-:W-:-:S03]  /*d950*/  IMAD.MOV.U32 R11, RZ, RZ, R19 ;  /* 0x000000ffff0b7224 */ /* 0x000fc600078e0013 */
[----:B------:R-:W3:Y:S01]  /*d960*/  LDL.LU R19, [R1+0xec8] ;  /* 0x000ec80001137983 */ /* 0x000ee20000300800 */
[----:B------:R-:W-:Y:S02]  /*d970*/  IMAD.MOV.U32 R14, RZ, RZ, R28 ;  /* 0x000000ffff0e7224 */ /* 0x000fe400078e001c */
[----:B------:R-:W-:Y:S01]  /*d980*/  IMAD.MOV.U32 R15, RZ, RZ, R3 ;  /* 0x000000ffff0f7224 */ /* 0x000fe200078e0003 */
[----:B----4-:R0:W-:Y:S04]  /*d990*/  STL.64 [R1+0xe10], R6 ;  /* 0x000e100601007387 */ /* 0x0101e80000100a00 */
[----:B------:R-:W-:Y:S04]  /*d9a0*/  STL.64 [R1+0xe08], R4 ;  /* 0x000e080401007387 */ /* 0x000fe80000100a00 */
[----:B0-----:R-:W2:Y:S04]  /*d9b0*/  LDL.64 R6, [R1+0x48] ;  /* 0x0000480001067983 */ /* 0x001ea80000100a00 */
[----:B------:R0:W-:Y:S04]  /*d9c0*/  STL.64 [R1+0xe98], R14 ;  /* 0x000e980e01007387 */ /* 0x0001e80000100a00 */
[----:B------:R-:W4:Y:S04]  /*d9d0*/  LDL.LU R12, [R1+0x210] ;  /* 0x00021000010c7983 */ /* 0x000f280000300800 */
[----:B------:R-:W4:Y:S04]  /*d9e0*/  LDL.LU R13, [R1+0x214] ;  /* 0x00021400010d7983 */ /* 0x000f280000300800 */
[----:B0-----:R-:W4:Y:S04]  /*d9f0*/  LDL.LU R14, [R1+0x218] ;  /* 0x00021800010e7983 */ /* 0x001f280000300800 */
        /* <DEDUP_REMOVED lines=8> */
[C---:B---3--:R-:W-:Y:S02]  /*da80*/  HMMA.16816.F32 R24, R16.reuse, R26, R20 ;  /* 0x0000001a1018723c */ /* 0x048fe40000001814 */
[----:B------:R-:W2:Y:S04]  /*da90*/  LDL.LU.64 R22, [R1+0xea8] ;  /* 0x000ea80001167983 */ /* 0x000ea80000300a00 */
[----:B------:R-:W2:Y:S11]  /*daa0*/  LDL.LU.64 R20, [R1+0xea0] ;  /* 0x000ea00001147983 */ /* 0x000eb60000300a00 */
[----:B------:R-:W-:Y:S06]  /*dab0*/  @!UPT UIADD3 URZ, URZ, URZ, URZ ;  /* 0x0000003f3f3ff290 */ /* 0x000fec000fffe03f */
[----:B------:R-:W-:Y:S04]  /*dac0*/  STL.64 [R1+0x230], R24 ;  /* 0x0002301801007387 */ /* 0x000fe80000100a00 */
[----:B------:R0:W-:Y:S02]  /*dad0*/  STL.64 [R1+0x238], R26 ;  /* 0x0002381a01007387 */ /* 0x0001e40000100a00 */
[----:B0-----:R-:W-:Y:S02]  /*dae0*/  IMAD.MOV.U32 R26, RZ, RZ, R2 ;  /* 0x000000ffff1a7224 */ /* 0x001fe400078e0002 */
[----:B------:R-:W-:Y:S01]  /*daf0*/  IMAD.MOV.U32 R27, RZ, RZ, R0 ;  /* 0x000000ffff1b7224 */ /* 0x000fe200078e0000 */
[C---:B--2---:R-:W-:Y:S11]  /*db00*/  HMMA.16816.F32 R20, R16.reuse, R6, R20 ;  /* 0x000000061014723c */ /* 0x044ff60000001814 */
[----:B------:R-:W-:Y:S11]  /*db10*/  @!UPT UIADD3 URZ, URZ, URZ, URZ ;  /* 0x0000003f3f3ff290 */ /* 0x000ff6000fffe03f */
[----:B------:R-:W-:Y:S01]  /*db20*/  @!UPT UIADD3 URZ, URZ, URZ, URZ ;  /* 0x0000003f3f3ff290 */ /* 0x000fe2000fffe03f */
[----:B------:R-:W-:Y:S04]  /*db30*/  STL.64 [R1+0x220], R20 ;  /* 0x0002201401007387 */ /* 0x000fe80000100a00 */
[----:B------:R-:W-:Y:S04]  /*db40*/  STL.64 [R1+0x228], R22 ;  /* 0x0002281601007387 */ /* 0x000fe80000100a00 */
[----:B------:R0:W-:Y:S04]  /*db50*/  STL.64 [R1+0xe78], R26 ;  /* 0x000e781a01007387 */ /* 0x0001e80000100a00 */
[----:B------:R-:W2:Y:S04]  /*db60*/  LDL.LU R24, [R1+0x1f0] ;  /* 0x0001f00001187983 */ /* 0x000ea80000300800 */
[----:B------:R-:W2:Y:S04]  /*db70*/  LDL.LU R25, [R1+0x1f4] ;  /* 0x0001f40001197983 */ /* 0x000ea80000300800 */
[----:B0-----:R-:W2:Y:S04]  /*db80*/  LDL.LU R26, [R1+0x1f8] ;  /* 0x0001f800011a7983 */ /* 0x001ea80000300800 */
[----:B------:R-:W2:Y:S04]  /*db90*/  LDL.LU R27, [R1+0x1fc] ;  /* 0x0001fc00011b7983 */ /* 0x000ea80000300800 */
[----:B------:R-:W3:Y:S04]  /*dba0*/  LDL.LU R20, [R1+0x110] ;  /* 0x0001100001147983 */ /* 0x000ee80000300800 */
[----:B------:R-:W3:Y:S04]  /*dbb0*/  LDL.LU R21, [R1+0x114] ;  /* 0x0001140001157983 */ /* 0x000ee80000300800 */
[----:B------:R-:W2:Y:S04]  /*dbc0*/  LDL.LU R22, [R1+0x118] ;  /* 0x0001180001167983 */ /* 0x000ea80000300800 */
[----:B------:R-:W2:Y:S01]  /*dbd0*/  LDL.LU R23, [R1+0x11c] ;  /* 0x00011c0001177983 */ /* 0x000ea20000300800 */
[C---:B----4-:R-:W-:Y:S03]  /*dbe0*/  HMMA.16816.F32 R8, R16.reuse, R10, R12 ;  /* 0x0000000a1008723c */ /* 0x050fe6000000180c */
[----:B--2---:R-:W-:Y:S04]  /*dbf0*/  STL.64 [R1+0xe70], R22 ;  /* 0x000e701601007387 */ /* 0x004fe80000100a00 */
[----:B---3--:R0:W-:Y:S04]  /*dc00*/  STL.64 [R1+0xe68], R20 ;  /* 0x000e681401007387 */ /* 0x0081e80000100a00 */
[----:B0-----:R-:W2:Y:S04]  /*dc10*/  LDL.LU R20, [R1+0x1e0] ;  /* 0x0001e00001147983 */ /* 0x001ea80000300800 */
[----:B------:R-:W2:Y:S04]  /*dc20*/  LDL.LU R21, [R1+0x1e4] ;  /* 0x0001e40001157983 */ /* 0x000ea80000300800 */
[----:B------:R-:W2:Y:S04]  /*dc30*/  LDL.LU R22, [R1+0x1e8] ;  /* 0x0001e80001167983 */ /* 0x000ea80000300800 */
[----:B------:R-:W2:Y:S04]  /*dc40*/  LDL.LU R23, [R1+0x1ec] ;  /* 0x0001ec0001177983 */ /* 0x000ea80000300800 */
[----:B------:R0:W-:Y:S04]  /*dc50*/  STL.64 [R1+0xe20], R6 ;  /* 0x000e200601007387 */ /* 0x0001e80000100a00 */
[----:B0-----:R-:W3:Y:S04]  /*dc60*/  LDL.64 R6, [R1+0x58] ;  /* 0x0000580001067983 */ /* 0x001ee80000100a00 */
[----:B---3--:R0:W-:Y:S04]  /*dc70*/  STL.64 [R1+0xe38], R6 ;  /* 0x000e380601007387 */ /* 0x0081e80000100a00 */
[----:B0-----:R-:W3:Y:S04]  /*dc80*/  LDL.64 R6, [R1+0x68] ;  /* 0x0000680001067983 */ /* 0x001ee80000100a00 */
[----:B------:R-:W4:Y:S04]  /*dc90*/  LDL.LU.64 R14, [R1+0xe98] ;  /* 0x000e9800010e7983 */ /* 0x000f280000300a00 */
[----:B------:R-:W-:Y:S04]  /*dca0*/  STL.64 [R1+0x210], R8 ;  /* 0x0002100801007387 */ /* 0x000fe80000100a00 */
[----:B------:R0:W-:Y:S04]  /*dcb0*/  STL.64 [R1+0x218], R10 ;  /* 0x0002180a01007387 */ /* 0x0001e80000100a00 */
[----:B0-----:R-:W4:Y:S04]  /*dcc0*/  LDL.LU.64 R10, [R1+0xe90] ;  /* 0x000e9000010a7983 */ /* 0x001f280000300a00 */
[----:B------:R-:W4:Y:S02]  /*dcd0*/  LDL.LU.64 R8, [R1+0xe88] ;  /* 0x000e880001087983 */ /* 0x000f240000300a00 */
[C---:B----4-:R-:W-:Y:S11]  /*dce0*/  HMMA.16816.F32 R8, R16.reuse, R14, R8 ;  /* 0x0000000e1008723c */ /* 0x050ff60000001808 */
[----:B------:R-:W-:Y:S11]  /*dcf0*/  @!UPT UIADD3 URZ, URZ, URZ, URZ ;  /* 0x0000003f3f3ff290 */ /* 0x000ff6000fffe03f */
[----:B------:R-:W-:Y:S01]  /*dd00*/  @!UPT UIADD3 URZ, URZ, URZ, URZ ;  /* 0x0000003f3f3ff290 */ /* 0x000fe2000fffe03f */
[----:B------:R-:W-:Y:S04]  /*dd10*/  STL.64 [R1+0x200], R8 ;  /* 0x0002000801007387 */ /* 0x000fe80000100a00 */
[----:B------:R0:W-:Y:S04]  /*dd20*/  STL.64 [R1+0x208], R10 ;  /* 0x0002080a01007387 */ /* 0x0001e80000100a00 */
[----:B0-----:R-:W4:Y:S04]  /*dd30*/  LDL.LU.64 R10, [R1+0xe80] ;  /* 0x000e8000010a7983 */ /* 0x001f280000300a00 */
[----:B------:R0:W-:Y:S04]  /*dd40*/  STL.64 [R1+0xe18], R14 ;  /* 0x000e180e01007387 */ /* 0x0001e80000100a00 */
[----:B------:R-:W2:Y:S04]  /*dd50*/  LDL.LU R12, [R1+0xe0] ;  /* 0x0000e000010c7983 */ /* 0x000ea80000300800 */
[----:B------:R-:W2:Y:S04]  /*dd60*/  LDL.LU R13, [R1+0xe4] ;  /* 0x0000e400010d7983 */ /* 0x000ea80000300800 */
[----:B0-----:R-:W2:Y:S04]  /*dd70*/  LDL.LU R14, [R1+0xe8] ;  /* 0x0000e800010e7983 */ /* 0x001ea80000300800 */
[----:B------:R-:W2:Y:S04]  /*dd80*/  LDL.LU R15, [R1+0xec] ;  /* 0x0000ec00010f7983 */ /* 0x000ea80000300800 */
[----:B--2---:R-:W-:Y:S04]  /*dd90*/  STL.64 [R1+0xe30], R14 ;  /* 0x000e300e01007387 */ /* 0x004fe80000100a00 */
[----:B------:R0:W-:Y:S04]  /*dda0*/  STL.64 [R1+0xe28], R12 ;  /* 0x000e280c01007387 */ /* 0x0001e80000100a00 */
[----:B0-----:R-:W2:Y:S04]  /*ddb0*/  LDL.LU R12, [R1+0xf0] ;  /* 0x0000f000010c7983 */ /* 0x001ea80000300800 */
[----:B------:R-:W2:Y:S04]  /*ddc0*/  LDL.LU R13, [R1+0xf4] ;  /* 0x0000f400010d7983 */ /* 0x000ea80000300800 */
[----:B------:R-:W2:Y:S04]  /*ddd0*/  LDL.LU R14, [R1+0xf8] ;  /* 0x0000f800010e7983 */ /* 0x000ea80000300800 */
[----:B------:R-:W2:Y:S01]  /*dde0*/  LDL.LU R15, [R1+0xfc] ;  /* 0x0000fc00010f7983 */ /* 0x000ea20000300800 */
[C---:B----4-:R-:W-:Y:S03]  /*ddf0*/  HMMA.16816.F32 R24, R16.reuse, R10, R24 ;  /* 0x0000000a1018723c */ /* 0x050fe60000001818 */
[----:B--2---:R-:W-:Y:S04]  /*de00*/  STL.64 [R1+0xe48], R14 ;  /* 0x000e480e01007387 */ /* 0x004fe80000100a00 */
[----:B------:R0:W-:Y:S04]  /*de10*/  STL.64 [R1+0xe40], R12 ;  /* 0x000e400c01007387 */ /* 0x0001e80000100a00 */
[----:B0-----:R-:W2:Y:S04]  /*de20*/  LDL.LU R12, [R1+0x100] ;  /* 0x00010000010c7983 */ /* 0x001ea80000300800 */
[----:B------:R-:W2:Y:S04]  /*de30*/  LDL.LU R13, [R1+0x104] ;  /* 0x00010400010d7983 */ /* 0x000ea80000300800 */
[----:B------:R-:W2:Y:S04]  /*de40*/  LDL.LU R14, [R1+0x108] ;  /* 0x00010800010e7983 */ /* 0x000ea80000300800 */
[----:B------:R-:W2:Y:S04]  /*de50*/  LDL.LU R15, [R1+0x10c] ;  /* 0x00010c00010f7983 */ /* 0x000ea80000300800 */
[----:B------:R-:W-:Y:S04]  /*de60*/  STL.64 [R1+0x1f0], R24 ;  /* 0x0001f01801007387 */ /* 0x000fe80000100a00 */
[----:B------:R0:W-:Y:S04]  /*de70*/  STL.64 [R1+0x1f8], R26 ;  /* 0x0001f81a01007387 */ /* 0x0001e80000100a00 */
[----:B0-----:R-:W4:Y:S04]  /*de80*/  LDL.LU.64 R26, [R1+0xe78] ;  /* 0x000e7800011a7983 */ /* 0x001f280000300a00 */
[----:B------:R0:W-:Y:S04]  /*de90*/  STL.64 [R1+0xe00], R10 ;  /* 0x000e000a01007387 */ /* 0x0001e80000100a00 */
[----:B------:R-:W2:Y:S04]  /*dea0*/  LDL.LU R8, [R1+0x1d0] ;  /* 0x0001d00001087983 */ /* 0x000ea80000300800 */
[----:B------:R-:W2:Y:S04]  /*deb0*/  LDL.LU R9, [R1+0x1d4] ;  /* 0x0001d40001097983 */ /* 0x000ea80000300800 */
[----:B0-----:R-:W2:Y:S04]  /*dec0*/  LDL.LU R10, [R1+0x1d8] ;  /* 0x0001d800010a7983 */ /* 0x001ea80000300800 */
[----:B------:R-:W2:Y:S01]  /*ded0*/  LDL.LU R11, [R1+0x1dc] ;  /* 0x0001dc00010b7983 */ /* 0x000ea20000300800 */
[C---:B----4-:R-:W-:Y:S03]  /*dee0*/  HMMA.16816.F32 R24, R16.reuse, R26, R20 ;  /* 0x0000001a1018723c */ /* 0x050fe60000001814 */
[----:B------:R-:W4:Y:S04]  /*def0*/  LDL.LU.64 R22, [R1+0xe70] ;  /* 0x000e700001167983 */ /* 0x000f280000300a00 */
[----:B------:R-:W4:Y:S11]  /*df00*/  LDL.LU.64 R20, [R1+0xe68] ;  /* 0x000e680001147983 */ /* 0x000f360000300a00 */
[----:B------:R-:W-:Y:S05]  /*df10*/  @!UPT UIADD3 URZ, URZ, URZ, URZ ;  /* 0x0000003f3f3ff290 */ /* 0x000fea000fffe03f */
[----:B------:R-:W-:Y:S04]  /*df20*/  STL.64 [R1+0x1e0], R24 ;  /* 0x0001e01801007387 */ /* 0x000fe80000100a00 */
[----:B------:R0:W-:Y:S04]  /*df30*/  STL.64 [R1+0x1e8], R26 ;  /* 0x0001e81a01007387 */ /* 0x0001e80000100a00 */
[----:B0-----:R-:W4:Y:S02]  /*df40*/  LDL.LU.64 R26, [R1+0xe60] ;  /* 0x000e6000011a7983 */ /* 0x001f240000300a00 */
[----:B----4-:R-:W-:Y:S02]  /*df50*/  HMMA.16816.F32 R16, R16, R26, R20 ;  /* 0x0000001a1010723c */ /* 0x010fe40000001814 */
[----:B------:R-:W2:Y:S04]  /*df60*/  LDL.LU.64 R22, [R1+0xe58] ;  /* 0x000e580001167983 */ /* 0x000ea80000300a00 */
[----:B------:R-:W2:Y:S01]  /*df70*/  LDL.LU.64 R20, [R1+0xe50] ;  /* 0x000e500001147983 */ /* 0x000ea20000300a00 */
[----:B---3--:R-:W-:-:S02]  /*df80*/  IMAD.MOV.U32 R2, RZ, RZ, R6 ;  /* 0x000000ffff027224 */ /* 0x008fc400078e0006 */
[----:B------:R-:W-:Y:S11]  /*df90*/  IMAD.MOV.U32 R0, RZ, RZ, R7 ;  /* 0x000000ffff007224 */ /* 0x000ff600078e0007 */
[----:B------:R-:W-:Y:S03]  /*dfa0*/  @!UPT UIADD3 URZ, URZ, URZ, URZ ;  /* 0x0000003f3f3ff290 */ /* 0x000fe6000fffe03f */
[----:B------:R-:W-:Y:S04]  /*dfb0*/  STL.64 [R1+0x110], R16 ;  /* 0x0001101001007387 */ /* 0x000fe80000100a00 */
[----:B------:R0:W-:Y:S04]  /*dfc0*/  STL.64 [R1+0x118], R18 ;  /* 0x0001181201007387 */ /* 0x0001e80000100a00 */
[----:B0-----:R-:W3:Y:S01]  /*dfd0*/  LDL.64 R18, [R1+0x38] ;  /* 0x0000380001127983 */ /* 0x001ee20000100a00 */
[C---:B--2---:R-:W-:Y:S11]  /*dfe0*/  HMMA.16816.F32 R12, R20.reuse, R6, R12 ;  /* 0x00000006140c723c */ /* 0x044ff6000000180c */
[----:B------:R-:W-:Y:S11]  /*dff0*/  @!UPT UIADD3 URZ, URZ, URZ, URZ ;  /* 0x0000003f3f3ff290 */ /* 0x000ff6000fffe03f */
[----:B------:R-:W-:Y:S01]  /*e000*/  @!UPT UIADD3 URZ, URZ, URZ, URZ ;  /* 0x0000003f3f3ff290 */ /* 0x000fe2000fffe03f */
[----:B------:R-:W-:Y:S04]  /*e010*/  STL.64 [R1+0x100], R12 ;  /* 0x0001000c01007387 */ /* 0x000fe80000100a00 */
[----:B------:R0:W-:Y:S04]  /*e020*/  STL.64 [R1+0x108], R14 ;  /* 0x0001080e01007387 */ /* 0x0001e80000100a00 */
[----:B0-----:R-:W2:Y:S04]  /*e030*/  LDL.LU.64 R14, [R1+0xe48] ;  /* 0x000e4800010e7983 */ /* 0x001ea80000300a00 */
[----:B------:R-:W2:Y:S04]  /*e040*/  LDL.LU.64 R12, [R1+0xe40] ;  /* 0x000e4000010c7983 */ /* 0x000ea80000300a00 */
[----:B------:R-:W2:Y:S02]  /*e050*/  LDL.LU.64 R6, [R1+0xe38] ;  /* 0x000e380001067983 */ /* 0x000ea40000300a00 */
[----:B--2---:R-:W-:Y:S01]  /*e060*/  HMMA.16816.F32 R12, R20, R6, R12 ;  /* 0x00000006140c723c */ /* 0x004fe2000000180c */
[----:B------:R-:W-:-:S02]  /*e070*/  IMAD.MOV.U32 R24, RZ, RZ, R6 ;  /* 0x000000ffff187224 */ /* 0x000fc400078e0006 */
[----:B------:R-:W-:Y:S11]  /*e080*/  IMAD.MOV.U32 R3, RZ, RZ, R7 ;  /* 0x000000ffff037224 */ /* 0x000ff600078e0007 */
[----:B------:R-:W-:Y:S09]  /*e090*/  @!UPT UIADD3 URZ, URZ, URZ, URZ ;  /* 0x0000003f3f3ff290 */ /* 0x000ff2000fffe03f */
        /* <DEDUP_REMOVED lines=12> */
[----:B------:R-:W3:Y:S04]  /*e160*/  LDL.LU.64 R6, [R1+0xe10] ;  /* 0x000e100001067983 */ /* 0x000ee80000300a00 */
[----:B------:R-:W3:Y:S04]  /*e170*/  LDL.LU.64 R4, [R1+0xe08] ;  /* 0x000e080001047983 */ /* 0x000ee80000300a00 */
[----:B------:R-:W-:Y:S04]  /*e180*/  STL.64 [R1+0xdf8], R26 ;  /* 0x000df81a01007387 */ /* 0x000fe80000100a00 */
[----:B------:R0:W-:Y:S04]  /*e190*/  STL.64 [R1+0xdf0], R24 ;  /* 0x000df01801007387 */ /* 0x0001e80000100a00 */
[----:B0-----:R-:W4:Y:S04]  /*e1a0*/  LDL.LU R24, [R1+0x2e0] ;  /* 0x0002e00001187983 */ /* 0x001f280000300800 */
[----:B------:R-:W4:Y:S04]  /*e1b0*/  LDL.LU R25, [R1+0x2e4] ;  /* 0x0002e40001197983 */ /* 0x000f280000300800 */
[----:B------:R-:W4:Y:S04]  /*e1c0*/  LDL.LU R26, [R1+0x2e8] ;  /* 0x0002e800011a7983 */ /* 0x000f280000300800 */
[----:B------:R-:W4:Y:S01]  /*e1d0*/  LDL.LU R27, [R1+0x2ec] ;  /* 0x0002ec00011b7983 */ /* 0x000f220000300800 */
[C---:B---3--:R-:W-:Y:S11]  /*e1e0*/  HMMA.16816.F32 R4, R20.reuse, R18, R4 ;  /* 0x000000121404723c */ /* 0x048ff60000001804 */
[----:B------:R-:W-:Y:S11]  /*e1f0*/  @!UPT UIADD3 URZ, URZ, URZ, URZ ;  /* 0x0000003f3f3ff290 */ /* 0x000ff6000fffe03f */
[----:B------:R-:W-:Y:S01]  /*e200*/  @!UPT UIADD3 URZ, URZ, URZ, URZ ;  /* 0x0000003f3f3ff290 */ /* 0x000fe2000fffe03f */
[----:B------:R0:W-:Y:S02]  /*e210*/  STL.64 [R1+0xd0], R4 ;  /* 0x0000d00401007387 */ /* 0x0001e40000100a00 */
[----:B0-----:R-:W-:Y:S02]  /*e220*/  IMAD.MOV.U32 R5, RZ, RZ, R18 ;  /* 0x000000ffff057224 */ /* 0x001fe400078e0012 */
[----:B------:R-:W-:Y:S02]  /*e230*/  IMAD.MOV.U32 R4, RZ, RZ, R19 ;  /* 0x000000ffff047224 */ /* 0x000fe400078e0013 */
[----:B------:R-:W0:Y:S01]  /*e240*/  LDSM.16.MT88.4 R16, [R29+0x4180] ;  /* 0x004180001d10783b */ /* 0x000e220000004200 */
[C---:B--2---:R-:W-:Y:S03]  /*e250*/  HMMA.16816.F32 R12, R20.reuse, R14, R8 ;  /* 0x0000000e140c723c */ /* 0x044fe60000001808 */
[----:B------:R-:W-:Y:S04]  /*e260*/  STL.64 [R1+0xd8], R6 ;  /* 0x0000d80601007387 */ /* 0x000fe80000100a00 */
[----:B0-----:R0:W-:Y:S04]  /*e270*/  STL.64 [R1+0xde8], R18 ;  /* 0x000de81201007387 */ /* 0x0011e80000100a00 */
[----:B------:R-:W-:Y:S04]  /*e280*/  STL.64 [R1+0xde0], R16 ;  /* 0x000de01001007387 */ /* 0x000fe80000100a00 */
[----:B0-----:R-:W2:Y:S04]  /*e290*/  LDL.64 R18, [R1+0x8] ;  /* 0x0000080001127983 */ /* 0x001ea80000100a00 */
[----:B------:R-:W4:Y:S04]  /*e2a0*/  LDL.LU.64 R10, [R1+0xe00] ;  /* 0x000e0000010a7983 */ /* 0x000f280000300a00 */
[----:B------:R-:W-:Y:S04]  /*e2b0*/  STL.64 [R1+0x1d0], R12 ;  /* 0x0001d00c01007387 */ /* 0x000fe80000100a00 */
[----:B------:R-:W-:Y:S04]  /*e2c0*/  STL.64 [R1+0x1d8], R14 ;  /* 0x0001d80e01007387 */ /* 0x000fe80000100a00 */
[----:B------:R-:W0:Y:S04]  /*e2d0*/  LDSM.16.MT88.4 R12, [R29+0x4200] ;  /* 0x004200001d0c783b */ /* 0x000e280000004200 */
[----:B0-----:R-:W-:Y:S04]  /*e2e0*/  STL.64 [R1+0xd68], R14 ;  /* 0x000d680e01007387 */ /* 0x001fe80000100a00 */
[----:B------:R0:W-:Y:S04]  /*e2f0*/  STL.64 [R1+0xd60], R12 ;  /* 0x000d600c01007387 */ /* 0x0001e80000100a00 */
[----:B0-----:R-:W2:Y:S04]  /*e300*/  LDL.LU R12, [R1+0x3f0] ;  /* 0x0003f000010c7983 */ /* 0x001ea80000300800 */
[----:B------:R-:W2:Y:S04]  /*e310*/  LDL.LU R13, [R1+0x3f4] ;  /* 0x0003f400010d7983 */ /* 0x000ea80000300800 */
[----:B------:R-:W2:Y:S04]  /*e320*/  LDL.LU R14, [R1+0x3f8] ;  /* 0x0003f800010e7983 */ /* 0x000ea80000300800 */
[----:B------:R-:W2:Y:S01]  /*e330*/  LDL.LU R15, [R1+0x3fc] ;  /* 0x0003fc00010f7983 */ /* 0x000ea20000300800 */
[C---:B----4-:R-:W-:Y:S03]  /*e340*/  HMMA.16816.F32 R8, R20.reuse, R10, R24 ;  /* 0x0000000a1408723c */ /* 0x050fe60000001818 */
[----:B------:R-:W3:Y:S04]  /*e350*/  LDL.LU.64 R26, [R1+0xdf8] ;  /* 0x000df800011a7983 */ /* 0x000ee80000300a00 */
[----:B------:R-:W4:Y:S11]  /*e360*/  LDL.LU.64 R24, [R1+0xdf0] ;  /* 0x000df00001187983 */ /* 0x000f360000300a00 */
[----:B------:R-:W-:Y:S05]  /*e370*/  @!UPT UIADD3 URZ, URZ, URZ, URZ ;  /* 0x0000003f3f3ff290 */ /* 0x000fea000fffe03f */
[----:B------:R-:W-:Y:S04]  /*e380*/  STL.64 [R1+0x2e0], R8 ;  /* 0x0002e00801007387 */ /* 0x000fe80000100a00 */
[----:B------:R-:W-:Y:S04]  /*e390*/  STL.64 [R1+0x2e8], R10 ;  /* 0x0002e80a01007387 */ /* 0x000fe80000100a00 */
[----:B------:R-:W0:Y:S04]  /*e3a0*/  LDSM.16.MT88.4 R8, [R29+0x4280] ;  /* 0x004280001d08783b */ /* 0x000e280000004200 */
[----:B0-----:R-:W-:Y:S04]  /*e3b0*/  STL.64 [R1+0xd08], R10 ;  /* 0x000d080a01007387 */ /* 0x001fe80000100a00 */
[----:B------:R2:W-:Y:S02]  /*e3c0*/  STL.64 [R1+0xd00], R8 ;  /* 0x000d000801007387 */ /* 0x0005e40000100a00 */
[----:B--2---:R-:W-:Y:S11]  /*e3d0*/  HMMA.16816.F32 R8, R20, R18, R12 ;  /* 0x000000121408723c */ /* 0x004ff6000000180c */
        /* <DEDUP_REMOVED lines=8> */
[----:B------:R-:W-:-:S02]  /*e460*/  IMAD.MOV.U32 R13, RZ, RZ, R18 ;  /* 0x000000ffff0d7224 */ /* 0x000fc400078e0012 */
[----:B------:R-:W-:Y:S01]  /*e470*/  IMAD.MOV.U32 R12, RZ, RZ, R19 ;  /* 0x000000ffff0c7224 */ /* 0x000fe200078e0013 */
[----:B--2---:R0:W-:Y:S02]  /*e480*/  STL.64 [R1+0xd98], R10 ;  /* 0x000d980a01007387 */ /* 0x0041e40000100a00 */
[----:B0-----:R-:W-:Y:S02]  /*e490*/  IMAD.MOV.U32 R10, RZ, RZ, R5 ;  /* 0x000000ffff0a7224 */ /* 0x001fe400078e0005 */
[----:B------:R-:W-:Y:S02]  /*e4a0*/  IMAD.MOV.U32 R11, RZ, RZ, R4 ;  /* 0x000000ffff0b7224 */ /* 0x000fe400078e0004 */
[----:B------:R-:W0:Y:S04]  /*e4b0*/  LDSM.16.MT88.4 R4, [R29+0x4300] ;  /* 0x004300001d04783b */ /* 0x000e280000004200 */
[----:B------:R-:W-:Y:S04]  /*e4c0*/  STL.64 [R1+0xd90], R8 ;  /* 0x000d900801007387 */ /* 0x000fe80000100a00 */
[----:B------:R1:W-:Y:S02]  /*e4d0*/  STL.64 [R1+0xda8], R10 ;  /* 0x000da80a01007387 */ /* 0x0003e40000100a00 */
[----:B-1----:R-:W-:-:S02]  /*e4e0*/  IMAD.MOV.U32 R10, RZ, RZ, R28 ;  /* 0x000000ffff0a7224 */ /* 0x002fc400078e001c */
[----:B----4-:R-:W-:Y:S01]  /*e4f0*/  IMAD.MOV.U32 R11, RZ, RZ, R25 ;  /* 0x000000ffff0b7224 */ /* 0x010fe200078e0019 */
[----:B0-----:R0:W-:Y:S04]  /*e500*/  STL.64 [R1+0xc80], R6 ;  /* 0x000c800601007387 */ /* 0x0011e80000100a00 */
[----:B------:R-:W-:Y:S04]  /*e510*/  STL.64 [R1+0xc78], R4 ;  /* 0x000c780401007387 */ /* 0x000fe80000100a00 */
[----:B------:R-:W3:Y:S04]  /*e520*/  LDL.LU R16, [R1+0x3e0] ;  /* 0x0003e00001107983 */ /* 0x000ee80000300800 */
[----:B------:R-:W3:Y:S04]  /*e530*/  LDL.LU R17, [R1+0x3e4] ;  /* 0x0003e40001117983 */ /* 0x000ee80000300800 */
[----:B------:R-:W3:Y:S01]  /*e540*/  LDL.LU R18, [R1+0x3e8] ;  /* 0x0003e80001127983 */ /* 0x000ee20000300800 */
[----:B0-----:R-:W-:-:S03]  /*e550*/  IMAD.MOV.U32 R6, RZ, RZ, R13 ;  /* 0x000000ffff067224 */ /* 0x001fc600078e000d */
[----:B------:R-:W3:Y:S01]  /*e560*/  LDL.LU R19, [R1+0x3ec] ;  /* 0x0003ec0001137983 */ /* 0x000ee20000300800 */
[----:B------:R-:W-:-:S03]  /*e570*/  IMAD.MOV.U32 R7, RZ, RZ, R12 ;  /* 0x000000ffff077224 */ /* 0x000fc600078e000c */
[----:B------:R0:W-:Y:S02]  /*e580*/  STL.64 [R1+0xdc0], R10 ;  /* 0x000dc00a01007387 */ /* 0x0001e40000100a00 */
[----:B0-----:R-:W-:Y:S02]  /*e590*/  IMAD.MOV.U32 R10, RZ, RZ, R24 ;  /* 0x000000ffff0a7224 */ /* 0x001fe400078e0018 */
[----:B------:R-:W-:-:S05]  /*e5a0*/  IMAD.MOV.U32 R11, RZ, RZ, R3 ;  /* 0x000000ffff0b7224 */ /* 0x000fca00078e0003 */
[----:B------:R-:W-:Y:S04]  /*e5b0*/  STL.64 [R1+0xdd8], R10 ;  /* 0x000dd80a01007387 */ /* 0x000fe80000100a00 */
[----:B------:R0:W-:Y:S04]  /*e5c0*/  STL.64 [R1+0xd78], R6 ;  /* 0x000d780601007387 */ /* 0x0001e80000100a00 */
[----:B0-----:R-:W2:Y:S04]  /*e5d0*/  LDL.64 R6, [R1+0x18] ;  /* 0x0000180001067983 */ /* 0x001ea80000100a00 */
[----:B--2---:R0:W-:Y:S04]  /*e5e0*/  STL.64 [R1+0xda0], R6 ;  /* 0x000da00601007387 */ /* 0x0041e80000100a00 */
[----:B------:R-:W2:Y:S04]  /*e5f0*/  LDL.LU R4, [R1+0x430] ;  /* 0x0004300001047983 */ /* 0x000ea80000300800 */
[----:B------:R-:W2:Y:S04]  /*e600*/  LDL.LU R5, [R1+0x434] ;  /* 0x0004340001057983 */ /* 0x000ea80000300800 */
[----:B0-----:R-:W4:Y:S04]  /*e610*/  LDL.LU R6, [R1+0x438] ;  /* 0x0004380001067983 */ /* 0x001f280000300800 */
[----:B------:R-:W4:Y:S04]  /*e620*/  LDL.LU R7, [R1+0x43c] ;  /* 0x00043c0001077983 */ /* 0x000f280000300800 */
[----:B------:R-:W2:Y:S04]  /*e630*/  LDL.LU R8, [R1+0x460] ;  /* 0x0004600001087983 */ /* 0x000ea80000300800 */
[----:B------:R-:W3:Y:S04]  /*e640*/  LDL.LU R9, [R1+0x464] ;  /* 0x0004640001097983 */ /* 0x000ee80000300800 */
[----:B------:R-:W3:Y:S04]  /*e650*/  LDL.LU R10, [R1+0x468] ;  /* 0x00046800010a7983 */ /* 0x000ee80000300800 */
[----:B------:R-:W3:Y:S04]  /*e660*/  LDL.LU R11, [R1+0x46c] ;  /* 0x00046c00010b7983 */ /* 0x000ee80000300800 */
[----:B----4-:R-:W-:Y:S04]  /*e670*/  STL.64 [R1+0xdb8], R6 ;  /* 0x000db80601007387 */ /* 0x010fe80000100a00 */
[----:B--2---:R0:W-:Y:S04]  /*e680*/  STL.64 [R1+0xdb0], R4 ;  /* 0x000db00401007387 */ /* 0x0041e80000100a00 */
[----:B0-----:R-:W2:Y:S04]  /*e690*/  LDL.LU R4, [R1+0x440] ;  /* 0x0004400001047983 */ /* 0x001ea80000300800 */
[----:B------:R-:W2:Y:S04]  /*e6a0*/  LDL.LU R5, [R1+0x444] ;  /* 0x0004440001057983 */ /* 0x000ea80000300800 */
[----:B------:R-:W4:Y:S04]  /*e6b0*/  LDL.LU R6, [R1+0x448] ;  /* 0x0004480001067983 */ /* 0x000f280000300800 */
[----:B------:R-:W4:Y:S01]  /*e6c0*/  LDL.LU R7, [R1+0x44c] ;  /* 0x00044c0001077983 */ /* 0x000f220000300800 */
[----:B---3--:R-:W-:Y:S03]  /*e6d0*/  HMMA.16816.F32 R20, R20, R26, R16 ;  /* 0x0000001a1414723c */ /* 0x008fe60000001810 */
[----:B----4-:R-:W-:Y:S04]  /*e6e0*/  STL.64 [R1+0xdd0], R6 ;  /* 0x000dd00601007387 */ /* 0x010fe80000100a00 */
[----:B--2---:R0:W-:Y:S04]  /*e6f0*/  STL.64 [R1+0xdc8], R4 ;  /* 0x000dc80401007387 */ /* 0x0041e80000100a00 */
[----:B0-----:R-:W2:Y:S04]  /*e700*/  LDL.LU R4, [R1+0x450] ;  /* 0x0004500001047983 */ /* 0x001ea80000300800 */
[----:B------:R-:W2:Y:S04]  /*e710*/  LDL.LU R5, [R1+0x454] ;  /* 0x0004540001057983 */ /* 0x000ea80000300800 */
[----:B------:R-:W2:Y:S04]  /*e720*/  LDL.LU R6, [R1+0x458] ;  /* 0x0004580001067983 */ /* 0x000ea80000300800 */
[----:B------:R-:W2:Y:S04]  /*e730*/  LDL.LU R7, [R1+0x45c] ;  /* 0x00045c0001077983 */ /* 0x000ea80000300800 */
[----:B------:R-:W3:Y:S04]  /*e740*/  LDL.LU.64 R18, [R1+0xde8] ;  /* 0x000de80001127983 */ /* 0x000ee80000300a00 */
[----:B------:R-:W3:Y:S04]  /*e750*/  LDL.LU.64 R16, [R1+0xde0] ;  /* 0x000de00001107983 */ /* 0x000ee80000300a00 */
[----:B------:R0:W-:Y:S04]  /*e760*/  STL.64 [R1+0xd70], R26 ;  /* 0x000d701a01007387 */ /* 0x0001e80000100a00 */
[----:B------:R-:W4:Y:S04]  /*e770*/  LDL.LU R24, [R1+0x400] ;  /* 0x0004000001187983 */ /* 0x000f280000300800 */
[----:B------:R-:W-:Y:S04]  /*e780*/  STL.64 [R1+0x3e0], R20 ;  /* 0x0003e01401007387 */ /* 0x000fe80000100a00 */
[----:B------:R-:W-:Y:S04]  /*e790*/  STL.64 [R1+0x3e8], R22 ;  /* 0x0003e81601007387 */ /* 0x000fe80000100a00 */
[----:B------:R-:W4:Y:S04]  /*e7a0*/  LDL.LU R25, [R1+0x404] ;  /* 0x0004040001197983 */ /* 0x000f280000300800 */
[----:B0-----:R-:W2:Y:S04]  /*e7b0*/  LDL.LU R26, [R1+0x408] ;  /* 0x00040800011a7983 */ /* 0x001ea80000300800 */
[----:B------:R-:W2:Y:S04]  /*e7c0*/  LDL.LU R27, [R1+0x40c] ;  /* 0x00040c00011b7983 */ /* 0x000ea80000300800 */
[----:B------:R-:W0:Y:S01]  /*e7d0*/  LDSM.16.MT88.4 R20, [R29+0x4380] ;  /* 0x004380001d14783b */ /* 0x000e220000004200 */
[----:B------:R-:W-:-:S02]  /*e7e0*/  IMAD.MOV.U32 R14, RZ, RZ, R2 ;  /* 0x000000ffff0e7224 */ /* 0x000fc400078e0002 */
[----:B------:R-:W-:-:S07]  /*e7f0*/  IMAD.MOV.U32 R15, RZ, RZ, R0 ;  /* 0x000000ffff0f7224 */ /* 0x000fce00078e0000 */
[C---:B---3--:R-:W-:Y:S01]  /*e800*/  HMMA.16816.F32 R12, R16.reuse, R14, R8 ;  /* 0x0000000e100c723c */ /* 0x048fe20000001808 */
[----:B--2---:R-:W-:Y:S04]  /*e810*/  STL.64 [R1+0xd88], R26 ;  /* 0x000d881a01007387 */ /* 0x004fe80000100a00 */
[----:B----4-:R1:W-:Y:S04]  /*e820*/  STL.64 [R1+0xd80], R24 ;  /* 0x000d801801007387 */ /* 0x0103e80000100a00 */
[----:B-1----:R-:W2:Y:S04]  /*e830*/  LDL.LU R24, [R1+0x410] ;  /* 0x0004100001187983 */ /* 0x002ea80000300800 */
[----:B------:R-:W2:Y:S04]  /*e840*/  LDL.LU R25, [R1+0x414] ;  /* 0x0004140001197983 */ /* 0x000ea80000300800 */
[----:B------:R-:W2:Y:S04]  /*e850*/  LDL.LU R26, [R1+0x418] ;  /* 0x00041800011a7983 */ /* 0x000ea80000300800 */
[----:B------:R-:W2:Y:S04]  /*e860*/  LDL.LU R27, [R1+0x41c] ;  /* 0x00041c00011b7983 */ /* 0x000ea80000300800 */
[----:B0-----:R-:W-:Y:S04]  /*e870*/  STL [R1+0xbe0], R23 ;  /* 0x000be01701007387 */ /* 0x001fe80000100800 */
[----:B------:R0:W-:Y:S04]  /*e880*/  STL [R1+0xc58], R22 ;  /* 0x000c581601007387 */ /* 0x0001e80000100800 */
[----:B------:R-:W-:Y:S04]  /*e890*/  STL.64 [R1+0xc50], R20 ;  /* 0x000c501401007387 */ /* 0x000fe80000100a00 */
[----:B0-----:R-:W3:Y:S04]  /*e8a0*/  LDL.LU.64 R22, [R1+0x28] ;  /* 0x0000280001167983 */ /* 0x001ee80000300a00 */
[----:B------:R-:W-:Y:S04]  /*e8b0*/  STL [R1+0xbdc], R29 ;  /* 0x000bdc1d01007387 */ /* 0x000fe80000100800 */
[----:B------:R-:W4:Y:S04]  /*e8c0*/  LDL.LU.64 R10, [R1+0xdd8] ;  /* 0x000dd800010a7983 */ /* 0x000f280000300a00 */
[----:B------:R0:W-:Y:S04]  /*e8d0*/  STL.64 [R1+0x460], R12 ;  /* 0x0004600c01007387 */ /* 0x0001e80000100a00 */
[----:B------:R1:W-:Y:S04]  /*e8e0*/  STL.64 [R1+0x468], R14 ;  /* 0x0004680e01007387 */ /* 0x0003e80000100a00 */
[----:B0-----:R-:W2:Y:S04]  /*e8f0*/  LDL.LU R12, [R1+0x3d0] ;  /* 0x0003d000010c7983 */ /* 0x001ea80000300800 */
[----:B------:R-:W2:Y:S04]  /*e900*/  LDL.LU R13, [R1+0x3d4] ;  /* 0x0003d400010d7983 */ /* 0x000ea80000300800 */
[----:B-1----:R-:W2:Y:S04]  /*e910*/  LDL.LU R14, [R1+0x3d8] ;  /* 0x0003d800010e7983 */ /* 0x002ea80000300800 */
        /* <DEDUP_REMOVED lines=8> */
[C---:B----4-:R-:W-:Y:S02]  /*e9a0*/  HMMA.16816.F32 R8, R16.reuse, R10, R4 ;  /* 0x0000000a1008723c */ /* 0x050fe40000001804 */
[----:B------:R-:W4:Y:S04]  /*e9b0*/  LDL.LU.64 R6, [R1+0xdb8] ;  /* 0x000db80001067983 */ /* 0x000f280000300a00 */
[----:B------:R-:W4:Y:S11]  /*e9c0*/  LDL.LU.64 R4, [R1+0xdb0] ;  /* 0x000db00001047983 */ /* 0x000f360000300a00 */
[----:B------:R-:W-:Y:S06]  /*e9d0*/  @!UPT UIADD3 URZ, URZ, URZ, URZ ;  /* 0x0000003f3f3ff290 */ /* 0x000fec000fffe03f */
[----:B------:R-:W-:Y:S04]  /*e9e0*/  STL.64 [R1+0x440], R8 ;  /* 0x0004400801007387 */ /* 0x000fe80000100a00 */
[----:B------:R0:W-:Y:S04]  /*e9f0*/  STL.64 [R1+0x448], R10 ;  /* 0x0004480a01007387 */ /* 0x0001e80000100a00 */
[----:B0-----:R-:W4:Y:S02]  /*ea00*/  LDL.LU.64 R10, [R1+0xda8] ;  /* 0x000da800010a7983 */ /* 0x001f240000300a00 */
[C---:B----4-:R-:W-:Y:S02]  /*ea10*/  HMMA.16816.F32 R8, R16.reuse, R10, R4 ;  /* 0x0000000a1008723c */ /* 0x050fe40000001804 */
[----:B------:R-:W2:Y:S11]  /*ea20*/  LDL.LU.64 R6, [R1+0xda0] ;  /* 0x000da00001067983 */ /* 0x000eb60000300a00 */
[----:B------:R-:W-:Y:S10]  /*ea30*/  @!UPT UIADD3 URZ, URZ, URZ, URZ ;  /* 0x0000003f3f3ff290 */ /* 0x000ff4000fffe03f */
[----:B------:R-:W-:Y:S04]  /*ea40*/  STL.64 [R1+0x430], R8 ;  /* 0x0004300801007387 */ /* 0x000fe80000100a00 */
[----:B------:R0:W-:Y:S04]  /*ea50*/  STL.64 [R1+0x438], R10 ;  /* 0x0004380a01007387 */ /* 0x0001e80000100a00 */
[----:B0-----:R-:W3:Y:S04]  /*ea60*/  LDL.LU.64 R10, [R1+0xd98] ;  /* 0x000d9800010a7983 */ /* 0x001ee80000300a00 */
[----:B------:R-:W3:Y:S02]  /*ea70*/  LDL.LU.64 R8, [R1+0xd90] ;  /* 0x000d900001087983 */ /* 0x000ee40000300a00 */
[C---:B---3--:R-:W-:Y:S11]  /*ea80*/  HMMA.16816.F32 R8, R16.reuse, R22, R8 ;  /* 0x000000161008723c */ /* 0x048ff60000001808 */
[----:B------:R-:W-:Y:S11]  /*ea90*/  @!UPT UIADD3 URZ, URZ, URZ, URZ ;  /* 0x0000003f3f3ff290 */ /* 0x000ff6000fffe03f */
[----:B------:R-:W-:Y:S01]  /*eaa0*/  @!UPT UIADD3 URZ, URZ, URZ, URZ ;  /* 0x0000003f3f3ff290 */ /* 0x000fe2000fffe03f */
[----:B------:R0:W-:Y:S04]  /*eab0*/  STL.64 [R1+0x420], R8 ;  /* 0x0004200801007387 */ /* 0x0001e80000100a00 */
[----:B------:R1:W-:Y:S04]  /*eac0*/  STL.64 [R1+0x428], R10 ;  /* 0x0004280a01007387 */ /* 0x0003e80000100a00 */
[----:B0-----:R-:W3:Y:S04]  /*ead0*/  LDL.LU R8, [R1+0x3b0] ;  /* 0x0003b00001087983 */ /* 0x001ee80000300800 */
[----:B------:R-:W3:Y:S04]  /*eae0*/  LDL.LU R9, [R1+0x3b4] ;  /* 0x0003b40001097983 */ /* 0x000ee80000300800 */
[----:B-1----:R-:W4:Y:S04]  /*eaf0*/  LDL.LU R10, [R1+0x3b8] ;  /* 0x0003b800010a7983 */ /* 0x002f280000300800 */
[----:B------:R-:W4:Y:S01]  /*eb00*/  LDL.LU R11, [R1+0x3bc] ;  /* 0x0003bc00010b7983 */ /* 0x000f220000300800 */
[----:B--2---:R-:W-:Y:S01]  /*eb10*/  HMMA.16816.F32 R24, R16, R6, R24 ;  /* 0x000000061018723c */ /* 0x004fe20000001818 */
[----:B------:R-:W-:-:S02]  /*eb20*/  IMAD.MOV.U32 R21, RZ, RZ, R7 ;  /* 0x000000ffff157224 */ /* 0x000fc400078e0007 */
[----:B------:R-:W-:Y:S01]  /*eb30*/  IMAD.MOV.U32 R28, RZ, RZ, R6 ;  /* 0x000000ffff1c7224 */ /* 0x000fe200078e0006 */
[----:B----4-:R0:W-:Y:S04]  /*eb40*/  STL.64 [R1+0xd50], R10 ;  /* 0x000d500a01007387 */ /* 0x0101e80000100a00 */
[----:B---3--:R-:W-:Y:S04]  /*eb50*/  STL.64 [R1+0xd48], R8 ;  /* 0x000d480801007387 */ /* 0x008fe80000100a00 */
[----:B0-----:R-:W2:Y:S11]  /*eb60*/  LDL.64 R10, [R1+0x68] ;  /* 0x00006800010a7983 */ /* 0x001eb60000100a00 */
[----:B------:R-:W-:Y:S04]  /*eb70*/  STL.64 [R1+0x410], R24 ;  /* 0x0004101801007387 */ /* 0x000fe80000100a00 */
[----:B------:R0:W-:Y:S04]  /*eb80*/  STL.64 [R1+0x418], R26 ;  /* 0x0004181a01007387 */ /* 0x0001e80000100a00 */
[----:B0-----:R-:W3:Y:S04]  /*eb90*/  LDL.LU.64 R26, [R1+0xd88] ;  /* 0x000d8800011a7983 */ /* 0x001ee80000300a00 */
[----:B------:R-:W3:Y:S04]  /*eba0*/  LDL.LU.64 R24, [R1+0xd80] ;  /* 0x000d800001187983 */ /* 0x000ee80000300a00 */
[----:B------:R-:W3:Y:S04]  /*ebb0*/  LDL.LU.64 R6, [R1+0xd78] ;  /* 0x000d780001067983 */ /* 0x000ee80000300a00 */
[----:B------:R0:W-:Y:S04]  /*ebc0*/  STL.64 [R1+0xd38], R22 ;  /* 0x000d381601007387 */ /* 0x0001e80000100a00 */
[----:B------:R-:W-:Y:S04]  /*ebd0*/  STL [R1+0xd30], R21 ;  /* 0x000d301501007387 */ /* 0x000fe80000100800 */
[----:B0-----:R-:W4:Y:S04]  /*ebe0*/  LDL.64 R22, [R1+0x48] ;  /* 0x0000480001167983 */ /* 0x001f280000100a00 */
[----:B----4-:R0:W-:Y:S04]  /*ebf0*/  STL.64 [R1+0xd40], R22 ;  /* 0x000d401601007387 */ /* 0x0101e80000100a00 */
[----:B0-----:R-:W4:Y:S01]  /*ec00*/  LDL.64 R22, [R1+0x58] ;  /* 0x0000580001167983 */ /* 0x001f220000100a00 */
[C---:B---3--:R-:W-:Y:S03]  /*ec10*/  HMMA.16816.F32 R24, R16.reuse, R6, R24 ;  /* 0x000000061018723c */ /* 0x048fe60000001818 */
[----:B----4-:R0:W-:Y:S04]  /*ec20*/  STL.64 [R1+0xd58], R22 ;  /* 0x000d581601007387 */ /* 0x0101e80000100a00 */
[----:B------:R-:W3:Y:S04]  /*ec30*/  LDL.LU R20, [R1+0x3c0] ;  /* 0x0003c00001147983 */ /* 0x000ee80000300800 */
[----:B------:R-:W3:Y:S04]  /*ec40*/  LDL.LU R21, [R1+0x3c4] ;  /* 0x0003c40001157983 */ /* 0x000ee80000300800 */
[----:B0-----:R-:W3:Y:S04]  /*ec50*/  LDL.LU R22, [R1+0x3c8] ;  /* 0x0003c80001167983 */ /* 0x001ee80000300800 */
[----:B------:R-:W3:Y:S04]  /*ec60*/  LDL.LU R23, [R1+0x3cc] ;  /* 0x0003cc0001177983 */ /* 0x000ee80000300800 */
        /* <DEDUP_REMOVED lines=8> */
[----:B----4-:R-:W-:Y:S03]  /*ecf0*/  HMMA.16816.F32 R16, R16, R26, R12 ;  /* 0x0000001a1010723c */ /* 0x010fe6000000180c */
[----:B------:R-:W3:Y:S04]  /*ed00*/  LDL.LU.64 R14, [R1+0xd68] ;  /* 0x000d6800010e7983 */ /* 0x000ee80000300a00 */
[----:B------:R-:W3:Y:S11]  /*ed10*/  LDL.LU.64 R12, [R1+0xd60] ;  /* 0x000d6000010c7983 */ /* 0x000ef60000300a00 */
[----:B------:R-:W-:Y:S05]  /*ed20*/  @!UPT UIADD3 URZ, URZ, URZ, URZ ;  /* 0x0000003f3f3ff290 */ /* 0x000fea000fffe03f */
[----:B------:R0:W-:Y:S04]  /*ed30*/  STL.64 [R1+0x3d0], R16 ;  /* 0x0003d01001007387 */ /* 0x0001e80000100a00 */
[----:B------:R1:W-:Y:S04]  /*ed40*/  STL.64 [R1+0x3d8], R18 ;  /* 0x0003d81201007387 */ /* 0x0003e80000100a00 */
[----:B0-----:R-:W4:Y:S04]  /*ed50*/  LDL.LU R16, [R1+0x3a0] ;  /* 0x0003a00001107983 */ /* 0x001f280000300800 */
[----:B------:R-:W4:Y:S04]  /*ed60*/  LDL.LU R17, [R1+0x3a4] ;  /* 0x0003a40001117983 */ /* 0x000f280000300800 */
[----:B-1----:R-:W4:Y:S04]  /*ed70*/  LDL.LU R18, [R1+0x3a8] ;  /* 0x0003a80001127983 */ /* 0x002f280000300800 */
[----:B------:R-:W4:Y:S04]  /*ed80*/  LDL.LU R19, [R1+0x3ac] ;  /* 0x0003ac0001137983 */ /* 0x000f280000300800 */
[----:B------:R0:W-:Y:S04]  /*ed90*/  STL.64 [R1+0xd10], R26 ;  /* 0x000d101a01007387 */ /* 0x0001e80000100a00 */
[----:B------:R-:W4:Y:S04]  /*eda0*/  LDL.LU R24, [R1+0x380] ;  /* 0x0003800001187983 */ /* 0x000f280000300800 */
[----:B------:R-:W4:Y:S04]  /*edb0*/  LDL.LU R25, [R1+0x384] ;  /* 0x0003840001197983 */ /* 0x000f280000300800 */
[----:B0-----:R-:W4:Y:S04]  /*edc0*/  LDL.LU R26, [R1+0x388] ;  /* 0x00038800011a7983 */ /* 0x001f280000300800 */
[----:B------:R-:W4:Y:S01]  /*edd0*/  LDL.LU R27, [R1+0x38c] ;  /* 0x00038c00011b7983 */ /* 0x000f220000300800 */
[----:B--2---:R-:W-:-:S02]  /*ede0*/  IMAD.MOV.U32 R2, RZ, RZ, R10 ;  /* 0x000000ffff027224 */ /* 0x004fc400078e000a */
[----:B------:R-:W-:Y:S01]  /*edf0*/  IMAD.MOV.U32 R0, RZ, RZ, R11 ;  /* 0x000000ffff007224 */ /* 0x000fe200078e000b */
[C---:B---3--:R-:W-:Y:S01]  /*ee00*/  HMMA.16816.F32 R20, R12.reuse, R10, R20 ;  /* 0x0000000a0c14723c */ /* 0x048fe20000001814 */
[----:B----4-:R0:W-:Y:S04]  /*ee10*/  STL.64 [R1+0xd28], R26 ;  /* 0x000d281a01007387 */ /* 0x0101e80000100a00 */
[----:B------:R-:W-:Y:S04]  /*ee20*/  STL.64 [R1+0xd20], R24 ;  /* 0x000d201801007387 */ /* 0x000fe80000100a00 */
[----:B0-----:R-:W2:Y:S11]  /*ee30*/  LDL.64 R26, [R1+0x38] ;  /* 0x00003800011a7983 */ /* 0x001eb60000100a00 */
[----:B------:R-:W-:Y:S03]  /*ee40*/  @!UPT UIADD3 URZ, URZ, URZ, URZ ;  /* 0x0000003f3f3ff290 */ /* 0x000fe6000fffe03f */
[----:B------:R-:W-:Y:S04]  /*ee50*/  STL.64 [R1+0x3c0], R20 ;  /* 0x0003c01401007387 */ /* 0x000fe80000100a00 */
[----:B------:R0:W-:Y:S04]  /*ee60*/  STL.64 [R1+0x3c8], R22 ;  /* 0x0003c81601007387 */ /* 0x0001e80000100a00 */
[----:B0-----:R-:W3:Y:S04]  /*ee70*/  LDL.LU.64 R22, [R1+0xd58] ;  /* 0x000d580001167983 */ /* 0x001ee80000300a00 */
[----:B------:R-:W3:Y:S04]  /*ee80*/  LDL.LU.64 R10, [R1+0xd50] ;  /* 0x000d5000010a7983 */ /* 0x000ee80000300a00 */
[----:B------:R-:W3:Y:S02]  /*ee90*/  LDL.LU.64 R8, [R1+0xd48] ;  /* 0x000d480001087983 */ /* 0x000ee40000300a00 */
[----:B---3--:R-:W-:Y:S01]  /*eea0*/  HMMA.16816.F32 R8, R12, R22, R8 ;  /* 0x000000160c08723c */ /* 0x008fe20000001808 */
[----:B------:R-:W-:Y:S11]  /*eeb0*/  IMAD.MOV.U32 R3, RZ, RZ, R23 ;  /* 0x000000ffff037224 */ /* 0x000ff600078e0017 */
[----:B------:R-:W-:Y:S11]  /*eec0*/  @!UPT UIADD3 URZ, URZ, URZ, URZ ;  /* 0x0000003f3f3ff290 */ /* 0x000ff6000fffe03f */
[----:B------:R0:W-:Y:S04]  /*eed0*/  STL.64 [R1+0x3b0], R8 ;  /* 0x0003b00801007387 */ /* 0x0001e80000100a00 */
[----:B------:R1:W-:Y:S01]  /*eee0*/  STL.64 [R1+0x3b8], R10 ;  /* 0x0003b80a01007387 */ /* 0x0003e20000100a00 */
[----:B0-----:R-:W-:-:S03]  /*eef0*/  IMAD.MOV.U32 R8, RZ, RZ, R22 ;  /* 0x000000ffff087224 */ /* 0x001fc600078e0016 */
[----:B------:R-:W3:Y:S01]  /*ef00*/  LDL.LU.64 R22, [R1+0xd40] ;  /* 0x000d400001167983 */ /* 0x000ee20000300a00 */
[----:B--2---:R-:W-:Y:S01]  /*ef10*/  HMMA.16816.F32 R4, R12, R26, R4 ;  /* 0x0000001a0c04723c */ /* 0x004fe20000001804 */
[----:B------:R-:W-:Y:S02]  /*ef20*/  IMAD.MOV.U32 R20, RZ, RZ, R26 ;  /* 0x000000ffff147224 */ /* 0x000fe400078e001a */
[----:B-1----:R-:W-:-:S05]  /*ef30*/  IMAD.MOV.U32 R11, RZ, RZ, R27 ;  /* 0x000000ffff0b7224 */ /* 0x002fca00078e001b */
[----:B---3--:R-:W-:Y:S01]  /*ef40*/  HMMA.16816.F32 R16, R12, R22, R16 ;  /* 0x000000160c10723c */ /* 0x008fe20000001810 */
[----:B------:R-:W-:Y:S02]  /*ef50*/  IMAD.MOV.U32 R10, RZ, RZ, R22 ;  /* 0x000000ffff0a7224 */ /* 0x000fe400078e0016 */
[----:B------:R-:W-:Y:S02]  /*ef60*/  IMAD.MOV.U32 R9, RZ, RZ, R23 ;  /* 0x000000ffff097224 */ /* 0x000fe400078e0017 */
[----:B------:R-:W2:Y:S04]  /*ef70*/  LDL.LU.64 R22, [R1+0xd38] ;  /* 0x000d380001167983 */ /* 0x000ea80000300a00 */
[----:B------:R-:W3:Y:S11]  /*ef80*/  LDL.LU R21, [R1+0xd30] ;  /* 0x000d300001157983 */ /* 0x000ef60000300800 */
[----:B------:R-:W-:Y:S03]  /*ef90*/  @!UPT UIADD3 URZ, URZ, URZ, URZ ;  /* 0x0000003f3f3ff290 */ /* 0x000fe6000fffe03f */
[----:B------:R-:W-:Y:S04]  /*efa0*/  STL.64 [R1+0x3a0], R16 ;  /* 0x0003a01001007387 */ /* 0x000fe80000100a00 */
[----:B------:R0:W-:Y:S04]  /*efb0*/  STL.64 [R1+0x3a8], R18 ;  /* 0x0003a81201007387 */ /* 0x0001e80000100a00 */
[----:B------:R-:W2:Y:S04]  /*efc0*/  LDL.LU.64 R26, [R1+0xd28] ;  /* 0x000d2800011a7983 */ /* 0x000ea80000300a00 */
[----:B------:R-:W2:Y:S04]  /*efd0*/  LDL.LU.64 R24, [R1+0xd20] ;  /* 0x000d200001187983 */ /* 0x000ea80000300a00 */
[----:B------:R1:W-:Y:S01]  /*efe0*/  STL.64 [R1+0x390], R4 ;  /* 0x0003900401007387 */ /* 0x0003e20000100a00 */
[----:B0-----:R-:W-:-:S02]  /*eff0*/  IMAD.MOV.U32 R18, RZ, RZ, R16 ;  /* 0x000000ffff127224 */ /* 0x001fc400078e0010 */
[----:B------:R-:W-:Y:S01]  /*f000*/  IMAD.MOV.U32 R19, RZ, RZ, R4 ;  /* 0x000000ffff137224 */ /* 0x000fe200078e0004 */
[----:B------:R0:W-:Y:S04]  /*f010*/  STL.64 [R1+0x398], R6 ;  /* 0x0003980601007387 */ /* 0x0001e80000100a00 */
[----:B-1----:R-:W4:Y:S04]  /*f020*/  LDL.LU R4, [R1+0x370] ;  /* 0x0003700001047983 */ /* 0x002f280000300800 */
[----:B------:R-:W4:Y:S04]  /*f030*/  LDL.LU R5, [R1+0x374] ;  /* 0x0003740001057983 */ /* 0x000f280000300800 */
[----:B0-----:R-:W4:Y:S04]  /*f040*/  LDL.LU R6, [R1+0x378] ;  /* 0x0003780001067983 */ /* 0x001f280000300800 */
[----:B------:R-:W4:Y:S04]  /*f050*/  LDL.LU R7, [R1+0x37c] ;  /* 0x00037c0001077983 */ /* 0x000f280000300800 */
[----:B------:R0:W-:Y:S04]  /*f060*/  STL.64 [R1+0xc88], R18 ;  /* 0x000c881201007387 */ /* 0x0001e80000100a00 */
[----:B------:R-:W3:Y:S04]  /*f070*/  LDL.LU R16, [R1+0x260] ;  /* 0x0002600001107983 */ /* 0x000ee80000300800 */
[----:B------:R-:W3:Y:S04]  /*f080*/  LDL.LU R17, [R1+0x264] ;  /* 0x0002640001117983 */ /* 0x000ee80000300800 */
[----:B0-----:R-:W3:Y:S04]  /*f090*/  LDL.LU R18, [R1+0x268] ;  /* 0x0002680001127983 */ /* 0x001ee80000300800 */
[----:B------:R-:W3:Y:S01]  /*f0a0*/  LDL.LU R19, [R1+0x26c] ;  /* 0x00026c0001137983 */ /* 0x000ee20000300800 */
[----:B--2---:R-:W-:Y:S03]  /*f0b0*/  HMMA.16816.F32 R24, R12, R22, R24 ;  /* 0x000000160c18723c */ /* 0x004fe60000001818 */
[----:B---3--:R0:W-:Y:S04]  /*f0c0*/  STL.64 [R1+0xc98], R18 ;  /* 0x000c981201007387 */ /* 0x0081e80000100a00 */
[----:B------:R-:W-:Y:S01]  /*f0d0*/  STL.64 [R1+0xc90], R16 ;  /* 0x000c901001007387 */ /* 0x000fe20000100a00 */
[----:B0-----:R-:W-:-:S02]  /*f0e0*/  IMAD.MOV.U32 R18, RZ, RZ, R28 ;  /* 0x000000ffff127224 */ /* 0x001fc400078e001c */
[----:B------:R-:W-:Y:S01]  /*f0f0*/  IMAD.MOV.U32 R19, RZ, RZ, R21 ;  /* 0x000000ffff137224 */ /* 0x000fe200078e0015 */
[----:B------:R0:W-:Y:S06]  /*f100*/  STL.64 [R1+0xca8], R22 ;  /* 0x000ca81601007387 */ /* 0x0001ec0000100a00 */
[----:B----4-:R-:W-:Y:S06]  /*f110*/  HMMA.16816.F32 R4, R12, R18, R4 ;  /* 0x000000120c04723c */ /* 0x010fec0000001804 */
[----:B------:R-:W-:Y:S01]  /*f120*/  STL.64 [R1+0x380], R24 ;  /* 0x0003801801007387 */ /* 0x000fe20000100a00 */
[----:B0-----:R-:W-:-:S02]  /*f130*/  IMAD.MOV.U32 R22, RZ, RZ, R20 ;  /* 0x000000ffff167224 */ /* 0x001fc400078e0014 */
[----:B------:R-:W-:Y:S01]  /*f140*/  IMAD.MOV.U32 R23, RZ, RZ, R11 ;  /* 0x000000ffff177224 */ /* 0x000fe200078e000b */
[----:B------:R-:W-:Y:S04]  /*f150*/  STL.64 [R1+0x388], R26 ;  /* 0x0003881a01007387 */ /* 0x000fe80000100a00 */
[----:B------:R0:W-:Y:S02]  /*f160*/  STL.64 [R1+0xcb8], R22 ;  /* 0x000cb81601007387 */ /* 0x0001e40000100a00 */
[----:B0-----:R-:W-:Y:S02]  /*f170*/  IMAD.MOV.U32 R22, RZ, RZ, R10 ;  /* 0x000000ffff167224 */ /* 0x001fe400078e000a */
[----:B------:R-:W-:-:S05]  /*f180*/  IMAD.MOV.U32 R23, RZ, RZ, R9 ;  /* 0x000000ffff177224 */ /* 0x000fca00078e0009 */
[----:B------:R0:W-:Y:S04]  /*f190*/  STL.64 [R1+0xcd0], R22 ;  /* 0x000cd01601007387 */ /* 0x0001e80000100a00 */
[----:B------:R-:W2:Y:S04]  /*f1a0*/  LDL.LU R24, [R1+0x360] ;  /* 0x0003600001187983 */ /* 0x000ea80000300800 */
[----:B------:R-:W2:Y:S01]  /*f1b0*/  LDL.LU R25, [R1+0x364] ;  /* 0x0003640001197983 */ /* 0x000ea20000300800 */
[----:B0-----:R-:W-:-:S03]  /*f1c0*/  IMAD.MOV.U32 R22, RZ, RZ, R8 ;  /* 0x000000ffff167224 */ /* 0x001fc600078e0008 */
[----:B------:R-:W2:Y:S01]  /*f1d0*/  LDL.LU R26, [R1+0x368] ;  /* 0x00036800011a7983 */ /* 0x000ea20000300800 */
[----:B------:R-:W-:-:S03]  /*f1e0*/  IMAD.MOV.U32 R23, RZ, RZ, R3 ;  /* 0x000000ffff177224 */ /* 0x000fc600078e0003 */
[----:B------:R-:W2:Y:S04]  /*f1f0*/  LDL.LU R27, [R1+0x36c] ;  /* 0x00036c00011b7983 */ /* 0x000ea80000300800 */
[----:B------:R-:W-:Y:S04]  /*f200*/  STL.64 [R1+0xce8], R22 ;  /* 0x000ce81601007387 */ /* 0x000fe80000100a00 */
[----:B------:R-:W3:Y:S04]  /*f210*/  LDL.LU R8, [R1+0x2d0] ;  /* 0x0002d00001087983 */ /* 0x000ee80000300800 */
[----:B------:R-:W3:Y:S04]  /*f220*/  LDL.LU R9, [R1+0x2d4] ;  /* 0x0002d40001097983 */ /* 0x000ee80000300800 */
[----:B------:R-:W3:Y:S04]  /*f230*/  LDL.LU R10, [R1+0x2d8] ;  /* 0x0002d800010a7983 */ /* 0x000ee80000300800 */
[----:B------:R-:W3:Y:S04]  /*f240*/  LDL.LU R11, [R1+0x2dc] ;  /* 0x0002dc00010b7983 */ /* 0x000ee80000300800 */
[----:B------:R-:W-:Y:S04]  /*f250*/  STL.64 [R1+0x370], R4 ;  /* 0x0003700401007387 */ /* 0x000fe80000100a00 */
[----:B------:R0:W-:Y:S04]  /*f260*/  STL.64 [R1+0x378], R6 ;  /* 0x0003780601007387 */ /* 0x0001e80000100a00 */
[----:B0-----:R-:W2:Y:S04]  /*f270*/  LDL.LU.64 R6, [R1+0xd18] ;  /* 0x000d180001067983 */ /* 0x001ea80000300a00 */
[----:B------:R0:W-:Y:S04]  /*f280*/  STL.64 [R1+0xcb0], R18 ;  /* 0x000cb01201007387 */ /* 0x0001e80000100a00 */
[----:B------:R-:W4:Y:S04]  /*f290*/  LDL.LU R16, [R1+0x290] ;  /* 0x0002900001107983 */ /* 0x000f280000300800 */
[----:B------:R-:W4:Y:S04]  /*f2a0*/  LDL.LU R17, [R1+0x294] ;  /* 0x0002940001117983 */ /* 0x000f280000300800 */
[----:B0-----:R-:W2:Y:S04]  /*f2b0*/  LDL.LU R18, [R1+0x298] ;  /* 0x0002980001127983 */ /* 0x001ea80000300800 */
[----:B------:R-:W2:Y:S04]  /*f2c0*/  LDL.LU R19, [R1+0x29c] ;  /* 0x00029c0001137983 */ /* 0x000ea80000300800 */
[----:B--2---:R-:W-:Y:S04]  /*f2d0*/  STL.64 [R1+0xcc8], R18 ;  /* 0x000cc81201007387 */ /* 0x004fe80000100a00 */
[----:B----4-:R0:W-:Y:S04]  /*f2e0*/  STL.64 [R1+0xcc0], R16 ;  /* 0x000cc01001007387 */ /* 0x0101e80000100a00 */
[----:B0-----:R-:W2:Y:S04]  /*f2f0*/  LDL.LU R16, [R1+0x2a0] ;  /* 0x0002a00001107983 */ /* 0x001ea80000300800 */
[----:B------:R-:W2:Y:S04]  /*f300*/  LDL.LU R17, [R1+0x2a4] ;  /* 0x0002a40001117983 */ /* 0x000ea80000300800 */
[----:B------:R-:W4:Y:S04]  /*f310*/  LDL.LU R18, [R1+0x2a8] ;  /* 0x0002a80001127983 */ /* 0x000f280000300800 */
[----:B------:R-:W4:Y:S01]  /*f320*/  LDL.LU R19, [R1+0x2ac] ;  /* 0x0002ac0001137983 */ /* 0x000f220000300800 */
[C---:B------:R-:W-:Y:S03]  /*f330*/  HMMA.16816.F32 R24, R12.reuse, R6, R24 ;  /* 0x000000060c18723c */ /* 0x040fe60000001818 */
[----:B----4-:R-:W-:Y:S04]  /*f340*/  STL.64 [R1+0xce0], R18 ;  /* 0x000ce01201007387 */ /* 0x010fe80000100a00 */
[----:B--2---:R0:W-:Y:S04]  /*f350*/  STL.64 [R1+0xcd8], R16 ;  /* 0x000cd81001007387 */ /* 0x0041e80000100a00 */
[----:B0-----:R-:W2:Y:S04]  /*f360*/  LDL.LU R16, [R1+0x2b0] ;  /* 0x0002b00001107983 */ /* 0x001ea80000300800 */
[----:B------:R-:W2:Y:S04]  /*f370*/  LDL.LU R17, [R1+0x2b4] ;  /* 0x0002b40001117983 */ /* 0x000ea80000300800 */
[----:B------:R-:W4:Y:S04]  /*f380*/  LDL.LU R18, [R1+0x2b8] ;  /* 0x0002b80001127983 */ /* 0x000f280000300800 */
[----:B------:R-:W4:Y:S04]  /*f390*/  LDL.LU R19, [R1+0x2bc] ;  /* 0x0002bc0001137983 */ /* 0x000f280000300800 */
[----:B----4-:R-:W-:Y:S04]  /*f3a0*/  STL.64 [R1+0xcf8], R18 ;  /* 0x000cf81201007387 */ /* 0x010fe80000100a00 */
[----:B--2---:R0:W-:Y:S04]  /*f3b0*/  STL.64 [R1+0xcf0], R16 ;  /* 0x000cf01001007387 */ /* 0x0041e80000100a00 */
[----:B0-----:R-:W2:Y:S04]  /*f3c0*/  LDL.LU R16, [R1+0x2c0] ;  /* 0x0002c00001107983 */ /* 0x001ea80000300800 */
[----:B------:R-:W2:Y:S04]  /*f3d0*/  LDL.LU R17, [R1+0x2c4] ;  /* 0x0002c40001117983 */ /* 0x000ea80000300800 */
[----:B------:R-:W2:Y:S04]  /*f3e0*/  LDL.LU R18, [R1+0x2c8] ;  /* 0x0002c80001127983 */ /* 0x000ea80000300800 */
[----:B------:R-:W2:Y:S04]  /*f3f0*/  LDL.LU R19, [R1+0x2cc] ;  /* 0x0002cc0001137983 */ /* 0x000ea80000300800 */
[----:B------:R-:W-:Y:S04]  /*f400*/  STL.64 [R1+0x360], R24 ;  /* 0x0003601801007387 */ /* 0x000fe80000100a00 */
[----:B------:R0:W-:Y:S04]  /*f410*/  STL.64 [R1+0x368], R26 ;  /* 0x0003681a01007387 */ /* 0x0001e80000100a00 */
[----:B0-----:R-:W3:Y:S04]  /*f420*/  LDL.LU.64 R26, [R1+0xd10] ;  /* 0x000d1000011a7983 */ /* 0x001ee80000300a00 */
[----:B------:R0:W-:Y:S04]  /*f430*/  STL.64 [R1+0xca0], R6 ;  /* 0x000ca00601007387 */ /* 0x0001e80000100a00 */
[----:B------:R-:W4:Y:S04]  /*f440*/  LDL.LU R4, [R1+0x270] ;  /* 0x0002700001047983 */ /* 0x000f280000300800 */
[----:B------:R-:W4:Y:S04]  /*f450*/  LDL.LU R5, [R1+0x274] ;  /* 0x0002740001057983 */ /* 0x000f280000300800 */
[----:B0-----:R-:W4:Y:S04]  /*f460*/  LDL.LU R6, [R1+0x278] ;  /* 0x0002780001067983 */ /* 0x001f280000300800 */
[----:B------:R-:W4:Y:S01]  /*f470*/  LDL.LU R7, [R1+0x27c] ;  /* 0x00027c0001077983 */ /* 0x000f220000300800 */
[----:B---3--:R-:W-:Y:S03]  /*f480*/  HMMA.16816.F32 R12, R12, R26, R8 ;  /* 0x0000001a0c0c723c */ /* 0x008fe60000001808 */
[----:B------:R-:W2:Y:S04]  /*f490*/  LDL.LU.64 R10, [R1+0xd08] ;  /* 0x000d0800010a7983 */ /* 0x000ea80000300a00 */
[----:B------:R-:W2:Y:S01]  /*f4a0*/  LDL.LU.64 R8, [R1+0xd00] ;  /* 0x000d000001087983 */ /* 0x000ea20000300a00 */
[----:B------:R-:W-:-:S02]  /*f4b0*/  IMAD.MOV.U32 R22, RZ, RZ, R2 ;  /* 0x000000ffff167224 */ /* 0x000fc400078e0002 */
[----:B------:R-:W-:Y:S11]  /*f4c0*/  IMAD.MOV.U32 R23, RZ, RZ, R0 ;  /* 0x000000ffff177224 */ /* 0x000ff600078e0000 */
[----:B------:R-:W-:Y:S02]  /*f4d0*/  @!UPT UIADD3 URZ, URZ, URZ, URZ ;  /* 0x0000003f3f3ff290 */ /* 0x000fe4000fffe03f */
[----:B------:R0:W-:Y:S04]  /*f4e0*/  STL.64 [R1+0x2d0], R12 ;  /* 0x0002d00c01007387 */ /* 0x0001e80000100a00 */
[----:B------:R1:W-:Y:S04]  /*f4f0*/  STL.64 [R1+0x2d8], R14 ;  /* 0x0002d80e01007387 */ /* 0x0003e80000100a00 */
[----:B0-----:R-:W3:Y:S04]  /*f500*/  LDL.LU R12, [R1+0x280] ;  /* 0x00028000010c7983 */ /* 0x001ee80000300800 */
[----:B------:R-:W3:Y:S04]  /*f510*/  LDL.LU R13, [R1+0x284] ;  /* 0x00028400010d7983 */ /* 0x000ee80000300800 */
[----:B-1----:R-:W3:Y:S04]  /*f520*/  LDL.LU R14, [R1+0x288] ;  /* 0x00028800010e7983 */ /* 0x002ee80000300800 */
[----:B------:R-:W3:Y:S01]  /*f530*/  LDL.LU R15, [R1+0x28c] ;  /* 0x00028c00010f7983 */ /* 0x000ee20000300800 */
[C---:B--2---:R-:W-:Y:S03]  /*f540*/  HMMA.16816.F32 R20, R8.reuse, R22, R16 ;  /* 0x000000160814723c */ /* 0x044fe60000001810 */
[----:B------:R-:W2:Y:S04]  /*f550*/  LDL.LU.64 R18, [R1+0xcf8] ;  /* 0x000cf80001127983 */ /* 0x000ea80000300a00 */
[----:B------:R-:W2:Y:S11]  /*f560*/  LDL.LU.64 R16, [R1+0xcf0] ;  /* 0x000cf00001107983 */ /* 0x000eb60000300a00 */
[----:B------:R-:W-:Y:S05]  /*f570*/  @!UPT UIADD3 URZ, URZ, URZ, URZ ;  /* 0x0000003f3f3ff290 */ /* 0x000fea000fffe03f */
[----:B------:R-:W-:Y:S04]  /*f580*/  STL.64 [R1+0x2c0], R20 ;  /* 0x0002c01401007387 */ /* 0x000fe80000100a00 */
[----:B------:R0:W-:Y:S04]  /*f590*/  STL.64 [R1+0x2c8], R22 ;  /* 0x0002c81601007387 */ /* 0x0001e80000100a00 */
[----:B0-----:R-:W2:Y:S01]  /*f5a0*/  LDL.LU.64 R22, [R1+0xce8] ;  /* 0x000ce80001167983 */ /* 0x001ea20000300a00 */
[----:B------:R-:W-:Y:S02]  /*f5b0*/  IMAD.MOV.U32 R24, RZ, RZ, R20 ;  /* 0x000000ffff187224 */ /* 0x000fe400078e0014 */
[C---:B--2---:R-:W-:Y:S01]  /*f5c0*/  HMMA.16816.F32 R20, R8.reuse, R22, R16 ;  /* 0x000000160814723c */ /* 0x044fe20000001810 */
[----:B------:R-:W2:Y:S04]  /*f5d0*/  LDL.LU.64 R18, [R1+0xce0] ;  /* 0x000ce00001127983 */ /* 0x000ea80000300a00 */
[----:B------:R-:W2:Y:S11]  /*f5e0*/  LDL.LU.64 R16, [R1+0xcd8] ;  /* 0x000cd80001107983 */ /* 0x000eb60000300a00 */
[----:B------:R-:W-:Y:S07]  /*f5f0*/  @!UPT UIADD3 URZ, URZ, URZ, URZ ;  /* 0x0000003f3f3ff290 */ /* 0x000fee000fffe03f */
        /* <DEDUP_REMOVED lines=10> */
[----:B0-----:R-:W2:Y:S02]  /*f6a0*/  LDL.LU.64 R22, [R1+0xcb8] ;  /* 0x000cb80001167983 */ /* 0x001ea40000300a00 */
[C---:B--2---:R-:W-:Y:S02]  /*f6b0*/  HMMA.16816.F32 R20, R8.reuse, R22, R16 ;  /* 0x000000160814723c */ /* 0x044fe40000001810 */
[----:B------:R-:W4:Y:S11]  /*f6c0*/  LDL.LU.64 R18, [R1+0xcb0] ;  /* 0x000cb00001127983 */ /* 0x000f360000300a00 */
[----:B------:R-:W-:Y:S10]  /*f6d0*/  @!UPT UIADD3 URZ, URZ, URZ, URZ ;  /* 0x0000003f3f3ff290 */ /* 0x000ff4000fffe03f */
[----:B------:R-:W-:Y:S04]  /*f6e0*/  STL.64 [R1+0x290], R20 ;  /* 0x0002901401007387 */ /* 0x000fe80000100a00 */
[----:B------:R0:W-:Y:S04]  /*f6f0*/  STL.64 [R1+0x298], R22 ;  /* 0x0002981601007387 */ /* 0x0001e80000100a00 */
[----:B0-----:R-:W3:Y:S02]  /*f700*/  LDL.LU.64 R22, [R1+0xca8] ;  /* 0x000ca80001167983 */ /* 0x001ee40000300a00 */
[----:B---3--:R-:W-:Y:S01]  /*f710*/  HMMA.16816.F32 R12, R8, R22, R12 ;  /* 0x00000016080c723c */ /* 0x008fe2000000180c */
[----:B------:R-:W-:Y:S11]  /*f720*/  IMAD.MOV.U32 R2, RZ, RZ, R23 ;  /* 0x000000ffff027224 */ /* 0x000ff600078e0017 */
[----:B------:R-:W-:Y:S11]  /*f730*/  @!UPT UIADD3 URZ, URZ, URZ, URZ ;  /* 0x0000003f3f3ff290 */ /* 0x000ff6000fffe03f */
[----:B------:R0:W-:Y:S04]  /*f740*/  STL.64 [R1+0x280], R12 ;  /* 0x0002800c01007387 */ /* 0x0001e80000100a00 */
[----:B------:R-:W-:Y:S04]  /*f750*/  STL.64 [R1+0x288], R14 ;  /* 0x0002880e01007387 */ /* 0x000fe80000100a00 */
[----:B------:R-:W2:Y:S01]  /*f760*/  LDL.LU R20, [R1+0x190] ;  /* 0x0001900001147983 */ /* 0x000ea20000300800 */
[----:B0-----:R-:W-:-:S03]  /*f770*/  IMAD.MOV.U32 R12, RZ, RZ, R22 ;  /* 0x000000ffff0c7224 */ /* 0x001fc600078e0016 */
[----:B------:R-:W2:Y:S04]  /*f780*/  LDL.LU R21, [R1+0x194] ;  /* 0x0001940001157983 */ /* 0x000ea80000300800 */
[----:B------:R-:W3:Y:S04]  /*f790*/  LDL.LU R22, [R1+0x198] ;  /* 0x0001980001167983 */ /* 0x000ee80000300800 */
[----:B------:R-:W3:Y:S01]  /*f7a0*/  LDL.LU R23, [R1+0x19c] ;  /* 0x00019c0001177983 */ /* 0x000ee20000300800 */
[C---:B----4-:R-:W-:Y:S03]  /*f7b0*/  HMMA.16816.F32 R16, R8.reuse, R18, R4 ;  /* 0x000000120810723c */ /* 0x050fe60000001804 */
[----:B---3--:R0:W-:Y:S04]  /*f7c0*/  STL.64 [R1+0xc68], R22 ;  /* 0x000c681601007387 */ /* 0x0081e80000100a00 */
[----:B--2---:R-:W-:Y:S04]  /*f7d0*/  STL.64 [R1+0xc60], R20 ;  /* 0x000c601401007387 */ /* 0x004fe80000100a00 */
[----:B0-----:R-:W2:Y:S04]  /*f7e0*/  LDL.LU.64 R22, [R1+0x58] ;  /* 0x0000580001167983 */ /* 0x001ea80000300a00 */
[----:B------:R0:W-:Y:S04]  /*f7f0*/  STL [R1+0xc38], R12 ;  /* 0x000c380c01007387 */ /* 0x0001e80000100800 */
[----:B0-----:R-:W3:Y:S04]  /*f800*/  LDL.LU R12, [R1+0x1c0] ;  /* 0x0001c000010c7983 */ /* 0x001ee80000300800 */
[----:B------:R-:W3:Y:S04]  /*f810*/  LDL.LU R13, [R1+0x1c4] ;  /* 0x0001c400010d7983 */ /* 0x000ee80000300800 */
[----:B------:R-:W3:Y:S04]  /*f820*/  LDL.LU R14, [R1+0x1c8] ;  /* 0x0001c800010e7983 */ /* 0x000ee80000300800 */
[----:B------:R-:W3:Y:S04]  /*f830*/  LDL.LU R15, [R1+0x1cc] ;  /* 0x0001cc00010f7983 */ /* 0x000ee80000300800 */
[----:B------:R-:W4:Y:S04]  /*f840*/  LDL.LU.64 R6, [R1+0xca0] ;  /* 0x000ca00001067983 */ /* 0x000f280000300a00 */
[----:B------:R-:W-:Y:S04]  /*f850*/  STL.64 [R1+0x270], R16 ;  /* 0x0002701001007387 */ /* 0x000fe80000100a00 */
[----:B------:R0:W-:Y:S04]  /*f860*/  STL.64 [R1+0x278], R18 ;  /* 0x0002781201007387 */ /* 0x0001e80000100a00 */
[----:B0-----:R-:W4:Y:S04]  /*f870*/  LDL.LU.64 R18, [R1+0xc98] ;  /* 0x000c980001127983 */ /* 0x001f280000300a00 */
[----:B------:R-:W4:Y:S01]  /*f880*/  LDL.LU.64 R16, [R1+0xc90] ;  /* 0x000c900001107983 */ /* 0x000f220000300a00 */
[C---:B---3--:R-:W-:Y:S08]  /*f890*/  HMMA.16816.F32 R12, R8.reuse, R26, R12 ;  /* 0x0000001a080c723c */ /* 0x048ff0000000180c */
[----:B----4-:R-:W-:Y:S01]  /*f8a0*/  HMMA.16816.F32 R4, R8, R6, R16 ;  /* 0x000000060804723c */ /* 0x010fe20000001810 */
[----:B------:R-:W3:Y:S11]  /*f8b0*/  LDL.LU.64 R18, [R1+0xc88] ;  /* 0x000c880001127983 */ /* 0x000ef60000300a00 */
[----:B------:R-:W-:Y:S11]  /*f8c0*/  @!UPT UIADD3 URZ, URZ, URZ, URZ ;  /* 0x0000003f3f3ff290 */ /* 0x000ff6000fffe03f */
[----:B------:R-:W-:Y:S04]  /*f8d0*/  STL.64 [R1+0x260], R4 ;  /* 0x0002600401007387 */ /* 0x000fe80000100a00 */
[----:B------:R0:W-:Y:S04]  /*f8e0*/  STL.64 [R1+0x268], R6 ;  /* 0x0002680601007387 */ /* 0x0001e80000100a00 */
[----:B0-----:R-:W2:Y:S04]  /*f8f0*/  LDL.LU.64 R6, [R1+0xc80] ;  /* 0x000c800001067983 */ /* 0x001ea80000300a00 */
[----:B------:R-:W2:Y:S04]  /*f900*/  LDL.LU.64 R4, [R1+0xc78] ;  /* 0x000c780001047983 */ /* 0x000ea80000300a00 */
[----:B------:R-:W4:Y:S04]  /*f910*/  LDL.LU.64 R10, [R1+0x68] ;  /* 0x00006800010a7983 */ /* 0x000f280000300a00 */
[----:B------:R-:W-:Y:S04]  /*f920*/  STL.64 [R1+0x1c0], R12 ;  /* 0x0001c00c01007387 */ /* 0x000fe80000100a00 */
[----:B------:R0:W-:Y:S04]  /*f930*/  STL.64 [R1+0x1c8], R14 ;  /* 0x0001c80e01007387 */ /* 0x0001e80000100a00 */
[----:B0-----:R-:W2:Y:S04]  /*f940*/  LDL.LU.64 R14, [R1+0x38] ;  /* 0x00003800010e7983 */ /* 0x001ea80000300a00 */
[----:B--2---:R0:W-:Y:S04]  /*f950*/  STL.64 [R1+0xc48], R14 ;  /* 0x000c480e01007387 */ /* 0x0041e80000100a00 */
[----:B0-----:R-:W2:Y:S04]  /*f960*/  LDL.LU.64 R14, [R1+0x48] ;  /* 0x00004800010e7983 */ /* 0x001ea80000300a00 */
[----:B--2---:R0:W-:Y:S04]  /*f970*/  STL.64 [R1+0xc70], R14 ;  /* 0x000c700e01007387 */ /* 0x0041e80000100a00 */
[----:B------:R-:W2:Y:S04]  /*f980*/  LDL.LU R12, [R1+0x1a0] ;  /* 0x0001a000010c7983 */ /* 0x000ea80000300800 */
[----:B------:R-:W2:Y:S04]  /*f990*/  LDL.LU R13, [R1+0x1a4] ;  /* 0x0001a400010d7983 */ /* 0x000ea80000300800 */
[----:B0-----:R-:W2:Y:S04]  /*f9a0*/  LDL.LU R14, [R1+0x1a8] ;  /* 0x0001a800010e7983 */ /* 0x001ea80000300800 */
[----:B------:R-:W2:Y:S04]  /*f9b0*/  LDL.LU R15, [R1+0x1ac] ;  /* 0x0001ac00010f7983 */ /* 0x000ea80000300800 */
[----:B------:R0:W-:Y:S04]  /*f9c0*/  STL.64 [R1+0xc00], R26 ;  /* 0x000c001a01007387 */ /* 0x0001e80000100a00 */
[----:B------:R-:W-:Y:S04]  /*f9d0*/  STL.64 [R1+0xbf8], R24 ;  /* 0x000bf81801007387 */ /* 0x000fe80000100a00 */
[----:B0-----:R-:W2:Y:S04]  /*f9e0*/  LDL.LU.64 R26, [R1+0x8] ;  /* 0x00000800011a7983 */ /* 0x001ea80000300a00 */
[----:B--2---:R0:W-:Y:S04]  /*f9f0*/  STL.64 [R1+0xc18], R26 ;  /* 0x000c181a01007387 */ /* 0x0041e80000100a00 */
[----:B0-----:R-:W2:Y:S04]  /*fa00*/  LDL.LU.64 R26, [R1+0x18] ;  /* 0x00001800011a7983 */ /* 0x001ea80000300a00 */
[----:B--2---:R0:W-:Y:S04]  /*fa10*/  STL.64 [R1+0xc30], R26 ;  /* 0x000c301a01007387 */ /* 0x0041e80000100a00 */
[----:B------:R-:W2:Y:S04]  /*fa20*/  LDL.LU R24, [R1+0x1b0] ;  /* 0x0001b00001187983 */ /* 0x000ea80000300800 */
[----:B------:R-:W2:Y:S04]  /*fa30*/  LDL.LU R25, [R1+0x1b4] ;  /* 0x0001b40001197983 */ /* 0x000ea80000300800 */
[----:B0-----:R-:W2:Y:S04]  /*fa40*/  LDL.LU R26, [R1+0x1b8] ;  /* 0x0001b800011a7983 */ /* 0x001ea80000300800 */
[----:B------:R-:W2:Y:S01]  /*fa50*/  LDL.LU R27, [R1+0x1bc] ;  /* 0x0001bc00011b7983 */ /* 0x000ea20000300800 */
[----:B------:R-:W-:Y:S01]  /*fa60*/  HMMA.16816.F32 R12, R4, R22, R12 ;  /* 0x00000016040c723c */ /* 0x000fe2000000180c */
[----:B----4-:R-:W-:-:S02]  /*fa70*/  IMAD.MOV.U32 R17, RZ, RZ, R11 ;  /* 0x000000ffff117224 */ /* 0x010fc400078e000b */
[----:B------:R-:W-:Y:S02]  /*fa80*/  IMAD.MOV.U32 R3, RZ, RZ, R10 ;  /* 0x000000ffff037224 */ /* 0x000fe400078e000a */
[----:B------:R-:W-:Y:S02]  /*fa90*/  IMAD.MOV.U32 R28, RZ, RZ, R22 ;  /* 0x000000ffff1c7224 */ /* 0x000fe400078e0016 */
[----:B------:R-:W-:Y:S01]  /*faa0*/  IMAD.MOV.U32 R0, RZ, RZ, R23 ;  /* 0x000000ffff007224 */ /* 0x000fe200078e0017 */
[----:B--2---:R-:W-:Y:S11]  /*fab0*/  HMMA.16816.F32 R24, R4, R10, R24 ;  /* 0x0000000a0418723c */ /* 0x004ff60000001818 */
[----:B------:R-:W-:Y:S11]  /*fac0*/  @!UPT UIADD3 URZ, URZ, URZ, URZ ;  /* 0x0000003f3f3ff290 */ /* 0x000ff6000fffe03f */
[----:B------:R-:W-:Y:S01]  /*fad0*/  @!UPT UIADD3 URZ, URZ, URZ, URZ ;  /* 0x0000003f3f3ff290 */ /* 0x000fe2000fffe03f */
[----:B------:R-:W-:Y:S04]  /*fae0*/  STL.64 [R1+0x1b0], R24 ;  /* 0x0001b01801007387 */ /* 0x000fe80000100a00 */
[----:B------:R-:W-:Y:S04]  /*faf0*/  STL.64 [R1+0x1b8], R26 ;  /* 0x0001b81a01007387 */ /* 0x000fe80000100a00 */
[----:B---3--:R-:W-:Y:S04]  /*fb00*/  STL.64 [R1+0xc40], R18 ;  /* 0x000c401201007387 */ /* 0x008fe80000100a00 */
[----:B------:R0:W-:Y:S04]  /*fb10*/  STL [R1+0xc3c], R17 ;  /* 0x000c3c1101007387 */ /* 0x0001e80000100800 */
[----:B------:R-:W2:Y:S01]  /*fb20*/  LDL.LU R16, [R1+0x180] ;  /* 0x0001800001107983 */ /* 0x000ea20000300800 */
[----:B------:R-:W-:-:S03]  /*fb30*/  IMAD.MOV.U32 R10, RZ, RZ, R26 ;  /* 0x000000ffff0a7224 */ /* 0x000fc600078e001a */
[----:B0-----:R-:W2:Y:S04]  /*fb40*/  LDL.LU R17, [R1+0x184] ;  /* 0x0001840001117983 */ /* 0x001ea80000300800 */
[----:B------:R-:W2:Y:S01]  /*fb50*/  LDL.LU R18, [R1+0x188] ;  /* 0x0001880001127983 */ /* 0x000ea20000300800 */
[----:B------:R-:W-:-:S03]  /*fb60*/  IMAD.MOV.U32 R11, RZ, RZ, R27 ;  /* 0x000000ffff0b7224 */ /* 0x000fc600078e001b */
[----:B------:R-:W2:Y:S04]  /*fb70*/  LDL.LU R19, [R1+0x18c] ;  /* 0x00018c0001137983 */ /* 0x000ea80000300800 */
[----:B------:R-:W3:Y:S04]  /*fb80*/  LDL.LU R24, [R1+0x170] ;  /* 0x0001700001187983 */ /* 0x000ee80000300800 */
[----:B------:R-:W3:Y:S04]  /*fb90*/  LDL.LU R25, [R1+0x174] ;  /* 0x0001740001197983 */ /* 0x000ee80000300800 */
[----:B------:R-:W3:Y:S04]  /*fba0*/  LDL.LU R26, [R1+0x178] ;  /* 0x00017800011a7983 */ /* 0x000ee80000300800 */
[----:B------:R-:W3:Y:S04]  /*fbb0*/  LDL.LU R27, [R1+0x17c] ;  /* 0x00017c00011b7983 */ /* 0x000ee80000300800 */
[----:B------:R-:W-:Y:S04]  /*fbc0*/  STL.64 [R1+0x1a0], R12 ;  /* 0x0001a00c01007387 */ /* 0x000fe80000100a00 */
[----:B------:R0:W-:Y:S04]  /*fbd0*/  STL.64 [R1+0x1a8], R14 ;  /* 0x0001a80e01007387 */ /* 0x0001e80000100a00 */
[----:B0-----:R-:W4:Y:S04]  /*fbe0*/  LDL.LU.64 R14, [R1+0xc70] ;  /* 0x000c7000010e7983 */ /* 0x001f280000300a00 */
[----:B------:R-:W4:Y:S04]  /*fbf0*/  LDL.LU.64 R22, [R1+0xc68] ;  /* 0x000c680001167983 */ /* 0x000f280000300a00 */
[----:B------:R-:W4:Y:S02]  /*fc00*/  LDL.LU.64 R20, [R1+0xc60] ;  /* 0x000c600001147983 */ /* 0x000f240000300a00 */
[----:B----4-:R-:W-:Y:S11]  /*fc10*/  HMMA.16816.F32 R20, R4, R14, R20 ;  /* 0x0000000e0414723c */ /* 0x010ff60000001814 */
[----:B------:R-:W-:Y:S11]  /*fc20*/  @!UPT UIADD3 URZ, URZ, URZ, URZ ;  /* 0x0000003f3f3ff290 */ /* 0x000ff6000fffe03f */
[----:B------:R-:W-:Y:S01]  /*fc30*/  @!UPT UIADD3 URZ, URZ, URZ, URZ ;  /* 0x0000003f3f3ff290 */ /* 0x000fe2000fffe03f */
[----:B------:R-:W-:Y:S04]  /*fc40*/  STL.64 [R1+0x190], R20 ;  /* 0x0001901401007387 */ /* 0x000fe80000100a00 */
[----:B------:R0:W-:Y:S04]  /*fc50*/  STL.64 [R1+0x198], R22 ;  /* 0x0001981601007387 */ /* 0x0001e80000100a00 */
[----:B0-----:R-:W4:Y:S04]  /*fc60*/  LDL.LU R22, [R1+0xc58] ;  /* 0x000c580001167983 */ /* 0x001f280000300800 */
[----:B------:R-:W2:Y:S01]  /*fc70*/  LDL.LU.64 R20, [R1+0xc50] ;  /* 0x000c500001147983 */ /* 0x000ea20000300a00 */
[----:B------:R-:W-:-:S02]  /*fc80*/  IMAD.MOV.U32 R23, RZ, RZ, R14 ;  /* 0x000000ffff177224 */ /* 0x000fc400078e000e */
[----:B------:R-:W-:Y:S02]  /*fc90*/  IMAD.MOV.U32 R29, RZ, RZ, R15 ;  /* 0x000000ffff1d7224 */ /* 0x000fe400078e000f */
[----:B------:R-:W3:Y:S04]  /*fca0*/  LDL.LU.64 R14, [R1+0xc48] ;  /* 0x000c4800010e7983 */ /* 0x000ee80000300a00 */
        /* <DEDUP_REMOVED lines=11> */
[----:B------:R-:W3:Y:S04]  /*fd60*/  LDL.LU R22, [R1+0x158] ;  /* 0x0001580001167983 */ /* 0x000ee80000300800 */
[----:B------:R-:W3:Y:S04]  /*fd70*/  LDL.LU R23, [R1+0x15c] ;  /* 0x00015c0001177983 */ /* 0x000ee80000300800 */
[----:B---3--:R-:W-:Y:S04]  /*fd80*/  STL.64 [R1+0xc28], R22 ;  /* 0x000c281601007387 */ /* 0x008fe80000100a00 */
        /* <DEDUP_REMOVED lines=8> */
[----:B------:R-:W4:Y:S04]  /*fe10*/  LDL.LU R17, [R1+0xc3c] ;  /* 0x000c3c0001117983 */ /* 0x000f280000300800 */
[----:B------:R-:W2:Y:S04]  /*fe20*/  LDL.LU R12, [R1+0xc38] ;  /* 0x000c3800010c7983 */ /* 0x000ea80000300800 */
[----:B------:R-:W3:Y:S04]  /*fe30*/  LDL.LU.64 R8, [R1+0x498] ;  /* 0x0004980001087983 */ /* 0x000ee80000300a00 */
[----:B------:R0:W-:Y:S02]  /*fe40*/  STL.64 [R1+0xb50], R10 ;  /* 0x000b500a01007387 */ /* 0x0001e40000100a00 */
[----:B0-----:R-:W-:-:S02]  /*fe50*/  IMAD.MOV.U32 R11, RZ, RZ, R2 ;  /* 0x000000ffff0b7224 */ /* 0x001fc400078e0002 */
[----:B--2---:R-:W-:-:S07]  /*fe60*/  IMAD.MOV.U32 R10, RZ, RZ, R12 ;  /* 0x000000ffff0a7224 */ /* 0x004fce00078e000c */
[C---:B------:R-:W-:Y:S01]  /*fe70*/  HMMA.16816.F32 R24, R4.reuse, R10, R24 ;  /* 0x0000000a0418723c */ /* 0x040fe20000001818 */
[----:B---3--:R-:W-:Y:S11]  /*fe80*/  STL.64 [R1+0xb48], R8 ;  /* 0x000b480801007387 */ /* 0x008ff60000100a00 */
[----:B------:R-:W-:Y:S11]  /*fe90*/  @!UPT UIADD3 URZ, URZ, URZ, URZ ;  /* 0x0000003f3f3ff290 */ /* 0x000ff6000fffe03f */
[----:B------:R-:W-:Y:S04]  /*fea0*/  STL.64 [R1+0x170], R24 ;  /* 0x0001701801007387 */ /* 0x000fe80000100a00 */
[----:B------:R0:W-:Y:S04]  /*feb0*/  STL.64 [R1+0x178], R26 ;  /* 0x0001781a01007387 */ /* 0x0001e80000100a00 */
[----:B0-----:R-:W2:Y:S01]  /*fec0*/  LDL.LU.64 R26, [R1+0xc30] ;  /* 0x000c3000011a7983 */ /* 0x001ea20000300a00 */
[----:B------:R-:W-:Y:S01]  /*fed0*/  IMAD.MOV.U32 R16, RZ, RZ, R14 ;  /* 0x000000ffff107224 */ /* 0x000fe200078e000e */
        /* <DEDUP_REMOVED lines=17> */
[----:B------:R-:W2:Y:S04]  /*fff0*/  LDL.LU.64 R26, [R1+0xc00] ;  /* 0x000c0000011a7983 */ /* 0x000ea80000300a00 */
[----:B------:R-:W3:Y:S01]  /*10000*/  LDL.LU.64 R24, [R1+0xbf8] ;  /* 0x000bf80001187983 */ /* 0x000ee20000300a00 */
[----:B--2---:R-:W-:Y:S03]  /*10010*/  HMMA.16816.F32 R4, R4, R26, R20 ;  /* 0x0000001a0404723c */ /* 0x004fe60000001814 */
[----:B------:R-:W2:Y:S04]  /*10020*/  LDL.LU.64 R22, [R1+0xbf0] ;  /* 0x000bf00001167983 */ /* 0x000ea80000300a00 */
[----:B------:R-:W2:Y:S11]  /*10030*/  LDL.LU.64 R20, [R1+0xbe8] ;  /* 0x000be80001147983 */ /* 0x000eb60000300a00 */
[----:B------:R-:W-:Y:S05]  /*10040*/  @!UPT UIADD3 URZ, URZ, URZ, URZ ;  /* 0x0000003f3f3ff290 */ /* 0x000fea000fffe03f */
[----:B------:R0:W-:Y:S04]  /*10050*/  STL.64 [R1+0xc0], R4 ;  /* 0x0000c00401007387 */ /* 0x0001e80000100a00 */
[----:B------:R1:W-:Y:S04]  /*10060*/  STL.64 [R1+0xc8], R6 ;  /* 0x0000c80601007387 */ /* 0x0003e80000100a00 */
[----:B0-----:R-:W2:Y:S04]  /*10070*/  LDL.LU.64 R4, [R1+0x478] ;  /* 0x0004780001047983 */ /* 0x001ea80000300a00 */
[----:B-1----:R-:W2:Y:S04]  /*10080*/  LDL.LU.64 R6, [R1+0x480] ;  /* 0x0004800001067983 */ /* 0x002ea80000300a00 */
[----:B--2---:R0:W-:Y:S04]  /*10090*/  STL.64 [R1+0xb90], R6 ;  /* 0x000b900601007387 */ /* 0x0041e80000100a00 */
[----:B------:R-:W-:Y:S01]  /*100a0*/  STL.64 [R1+0xb88], R4 ;  /* 0x000b880401007387 */ /* 0x000fe20000100a00 */
[----:B0-----:R-:W-:-:S02]  /*100b0*/  IMAD.MOV.U32 R6, RZ, RZ, R23 ;  /* 0x000000ffff067224 */ /* 0x001fc400078e0017 */
[----:B------:R-:W-:Y:S01]  /*100c0*/  IMAD.MOV.U32 R7, RZ, RZ, R29 ;  /* 0x000000ffff077224 */ /* 0x000fe200078e001d */
[----:B------:R-:W2:Y:S04]  /*100d0*/  LDL.LU R23, [R1+0xbe0] ;  /* 0x000be00001177983 */ /* 0x000ea80000300800 */
[----:B------:R0:W5:Y:S04]  /*100e0*/  LDL.LU R29, [R1+0xbdc] ;  /* 0x000bdc00011d7983 */ /* 0x0001680000300800 */
[----:B------:R1:W-:Y:S02]  /*100f0*/  STL.64 [R1+0xba0], R6 ;  /* 0x000ba00601007387 */ /* 0x0003e40000100a00 */
[----:B-1----:R-:W-:-:S02]  /*10100*/  IMAD.MOV.U32 R6, RZ, RZ, R28 ;  /* 0x000000ffff067224 */ /* 0x002fc400078e001c */
[----:B------:R-:W-:Y:S01]  /*10110*/  IMAD.MOV.U32 R7, RZ, RZ, R0 ;  /* 0x000000ffff077224 */ /* 0x000fe200078e0000 */
[----:B------:R-:W2:Y:S04]  /*10120*/  LDL.LU R28, [R1+0xbd8] ;  /* 0x000bd800011c7983 */ /* 0x000ea80000300800 */
[----:B------:R-:W2:Y:S04]  /*10130*/  LDL.LU R0, [R1+0xbd4] ;  /* 0x000bd40001007983 */ /* 0x000ea80000300800 */
[----:B------:R1:W-:Y:S02]  /*10140*/  STL.64 [R1+0xbb8], R6 ;  /* 0x000bb80601007387 */ /* 0x0003e40000100a00 */
[----:B-1----:R-:W-:-:S02]  /*10150*/  IMAD.MOV.U32 R6, RZ, RZ, R3 ;  /* 0x000000ffff067224 */ /* 0x002fc400078e0003 */
[----:B------:R-:W2:Y:S04]  /*10160*/  LDL.LU R3, [R1+0xbd0] ;  /* 0x000bd00001037983 */ /* 0x000ea80000300800 */
[----:B------:R-:W2:Y:S04]  /*10170*/  LDL.LU.64 R8, [R1+0x490] ;  /* 0x0004900001087983 */ /* 0x000ea80000300a00 */
[----:B------:R1:W-:Y:S02]  /*10180*/  STL.64 [R1+0xb78], R10 ;  /* 0x000b780a01007387 */ /* 0x0003e40000100a00 */
[----:B-1----:R-:W-:-:S02]  /*10190*/  IMAD.MOV.U32 R10, RZ, RZ, R16 ;  /* 0x000000ffff0a7224 */ /* 0x002fc400078e0010 */
[----:B------:R-:W-:Y:S01]  /*101a0*/  IMAD.MOV.U32 R11, RZ, RZ, R15 ;  /* 0x000000ffff0b7224 */ /* 0x000fe200078e000f */
[----:B--2---:R1:W-:Y:S04]  /*101b0*/  STL.64 [R1+0xb70], R8 ;  /* 0x000b700801007387 */ /* 0x0043e80000100a00 */
[----:B------:R2:W-:Y:S04]  /*101c0*/  STL.64 [R1+0xb98], R10 ;  /* 0x000b980a01007387 */ /* 0x0005e80000100a00 */
[----:B-1----:R-:W3:Y:S04]  /*101d0*/  LDL.LU R8, [R1+0x90] ;  /* 0x0000900001087983 */ /* 0x002ee80000300800 */
[----:B------:R-:W3:Y:S04]  /*101e0*/  LDL.LU R9, [R1+0x94] ;  /* 0x0000940001097983 */ /* 0x000ee80000300800 */
[----:B--2---:R-:W2:Y:S04]  /*101f0*/  LDL.LU R10, [R1+0x98] ;  /* 0x00009800010a7983 */ /* 0x004ea80000300800 */
[----:B------:R-:W2:Y:S04]  /*10200*/  LDL.LU R11, [R1+0x9c] ;  /* 0x00009c00010b7983 */ /* 0x000ea80000300800 */
[----:B--2---:R-:W-:Y:S04]  /*10210*/  STL.64 [R1+0xbb0], R10 ;  /* 0x000bb00a01007387 */ /* 0x004fe80000100a00 */
[----:B---3--:R1:W-:Y:S04]  /*10220*/  STL.64 [R1+0xba8], R8 ;  /* 0x000ba80801007387 */ /* 0x0083e80000100a00 */
[----:B-1----:R-:W2:Y:S04]  /*10230*/  LDL.LU R8, [R1+0xa0] ;  /* 0x0000a00001087983 */ /* 0x002ea80000300800 */
[----:B------:R-:W2:Y:S04]  /*10240*/  LDL.LU R9, [R1+0xa4] ;  /* 0x0000a40001097983 */ /* 0x000ea80000300800 */
[----:B------:R-:W3:Y:S04]  /*10250*/  LDL.LU R10, [R1+0xa8] ;  /* 0x0000a800010a7983 */ /* 0x000ee80000300800 */
[----:B------:R-:W3:Y:S01]  /*10260*/  LDL.LU R11, [R1+0xac] ;  /* 0x0000ac00010b7983 */ /* 0x000ee20000300800 */
[----:B----4-:R-:W-:-:S03]  /*10270*/  IMAD.MOV.U32 R7, RZ, RZ, R17 ;  /* 0x000000ffff077224 */ /* 0x010fc600078e0011 */
[----:B---3--:R-:W-:Y:S04]  /*10280*/  STL.64 [R1+0xbc8], R10 ;  /* 0x000bc80a01007387 */ /* 0x008fe80000100a00 */
[----:B--2---:R1:W-:Y:S04]  /*10290*/  STL.64 [R1+0xbc0], R8 ;  /* 0x000bc00801007387 */ /* 0x0043e80000100a00 */
[----:B-1----:R-:W2:Y:S04]  /*102a0*/  LDL.LU R8, [R1+0xb0] ;  /* 0x0000b00001087983 */ /* 0x002ea80000300800 */
[----:B------:R-:W2:Y:S04]  /*102b0*/  LDL.LU R9, [R1+0xb4] ;  /* 0x0000b40001097983 */ /* 0x000ea80000300800 */
[----:B------:R-:W2:Y:S04]  /*102c0*/  LDL.LU R10, [R1+0xb8] ;  /* 0x0000b800010a7983 */ /* 0x000ea80000300800 */
[----:B------:R-:W2:Y:S04]  /*102d0*/  LDL.LU R11, [R1+0xbc] ;  /* 0x0000bc00010b7983 */ /* 0x000ea80000300800 */
[----:B------:R-:W3:Y:S04]  /*102e0*/  LDL.LU.64 R16, [R1+0x4b0] ;  /* 0x0004b00001107983 */ /* 0x000ee80000300a00 */
[----:B------:R1:W-:Y:S02]  /*102f0*/  STL.64 [R1+0xb30], R18 ;  /* 0x000b301201007387 */ /* 0x0003e40000100a00 */
[----:B-1----:R-:W-:-:S02]  /*10300*/  IMAD.MOV.U32 R18, RZ, RZ, R14 ;  /* 0x000000ffff127224 */ /* 0x002fc400078e000e */
[----:B---3--:R-:W-:Y:S04]  /*10310*/  STL.64 [R1+0xb28], R16 ;  /* 0x000b281001007387 */ /* 0x008fe80000100a00 */
[----:B------:R-:W3:Y:S04]  /*10320*/  LDL.LU.64 R14, [R1+0x4a0] ;  /* 0x0004a000010e7983 */ /* 0x000ee80000300a00 */
[----:B------:R1:W-:Y:S04]  /*10330*/  STL.64 [R1+0xaf8], R26 ;  /* 0x000af81a01007387 */ /* 0x0003e80000100a00 */
[----:B-1----:R-:W4:Y:S01]  /*10340*/  LDL.LU.64 R26, [R1+0x488] ;  /* 0x00048800011a7983 */ /* 0x002f220000300a00 */
[----:B--2---:R-:W-:Y:S03]  /*10350*/  HMMA.16816.F32 R4, R20, R6, R8 ;  /* 0x000000061404723c */ /* 0x004fe60000001808 */
[----:B------:R1:W-:Y:S04]  /*10360*/  STL.64 [R1+0xaf0], R24 ;  /* 0x000af01801007387 */ /* 0x0003e80000100a00 */
[----:B----4-:R2:W-:Y:S04]  /*10370*/  STL.64 [R1+0xb80], R26 ;  /* 0x000b801a01007387 */ /* 0x0105e80000100a00 */
[----:B-1----:R-:W4:Y:S04]  /*10380*/  LDL.LU R24, [R1+0x140] ;  /* 0x0001400001187983 */ /* 0x002f280000300800 */
[----:B------:R-:W4:Y:S04]  /*10390*/  LDL.LU R25, [R1+0x144] ;  /* 0x0001440001197983 */ /* 0x000f280000300800 */
[----:B--2---:R-:W4:Y:S04]  /*103a0*/  LDL.LU R26, [R1+0x148] ;  /* 0x00014800011a7983 */ /* 0x004f280000300800 */
[----:B------:R-:W4:Y:S04]  /*103b0*/  LDL.LU R27, [R1+0x14c] ;  /* 0x00014c00011b7983 */ /* 0x000f280000300800 */
[----:B------:R-:W2:Y:S04]  /*103c0*/  LDL.LU.64 R10, [R1+0xbc8] ;  /* 0x000bc800010a7983 */ /* 0x000ea80000300a00 */
[----:B------:R-:W2:Y:S04]  /*103d0*/  LDL.LU.64 R8, [R1+0xbc0] ;  /* 0x000bc00001087983 */ /* 0x000ea80000300a00 */
[----:B------:R-:W-:Y:S04]  /*103e0*/  STL.64 [R1+0xb0], R4 ;  /* 0x0000b00401007387 */ /* 0x000fe80000100a00 */
[----:B------:R1:W-:Y:S04]  /*103f0*/  STL.64 [R1+0xb8], R6 ;  /* 0x0000b80601007387 */ /* 0x0003e80000100a00 */
[----:B-1----:R-:W2:Y:S04]  /*10400*/  LDL.LU.64 R6, [R1+0xbb8] ;  /* 0x000bb80001067983 */ /* 0x002ea80000300a00 */
[----:B------:R-:W3:Y:S01]  /*10410*/  LDL.LU.64 R16, [R1+0x4a8] ;  /* 0x0004a80001107983 */ /* 0x000ee20000300a00 */
[----:B------:R-:W-:-:S05]  /*10420*/  IMAD.MOV.U32 R19, RZ, RZ, R13 ;  /* 0x000000ffff137224 */ /* 0x000fca00078e000d */
[----:B------:R-:W-:Y:S01]  /*10430*/  STL.64 [R1+0xb60], R18 ;  /* 0x000b601201007387 */ /* 0x000fe20000100a00 */
[C---:B--2---:R-:W-:Y:S03]  /*10440*/  HMMA.16816.F32 R4, R20.reuse, R6, R8 ;  /* 0x000000061404723c */ /* 0x044fe60000001808 */
[----:B---3--:R1:W-:Y:S04]  /*10450*/  STL.64 [R1+0xb58], R16 ;  /* 0x000b581001007387 */ /* 0x0083e80000100a00 */
[----:B-1----:R-:W2:Y:S04]  /*10460*/  LDL.LU R16, [R1+0x80] ;  /* 0x0000800001107983 */ /* 0x002ea80000300800 */
[----:B------:R-:W2:Y:S04]  /*10470*/  LDL.LU R17, [R1+0x84] ;  /* 0x0000840001117983 */ /* 0x000ea80000300800 */
[----:B------:R-:W2:Y:S04]  /*10480*/  LDL.LU R18, [R1+0x88] ;  /* 0x0000880001127983 */ /* 0x000ea80000300800 */
[----:B------:R-:W2:Y:S04]  /*10490*/  LDL.LU R19, [R1+0x8c] ;  /* 0x00008c0001137983 */ /* 0x000ea80000300800 */
[----:B------:R-:W3:Y:S04]  /*104a0*/  LDL.LU.64 R10, [R1+0xbb0] ;  /* 0x000bb000010a7983 */ /* 0x000ee80000300a00 */
[----:B------:R-:W3:Y:S04]  /*104b0*/  LDL.LU.64 R8, [R1+0xba8] ;  /* 0x000ba80001087983 */ /* 0x000ee80000300a00 */
[----:B------:R-:W-:Y:S04]  /*104c0*/  STL.64 [R1+0xa0], R4 ;  /* 0x0000a00401007387 */ /* 0x000fe80000100a00 */
[----:B------:R1:W-:Y:S04]  /*104d0*/  STL.64 [R1+0xa8], R6 ;  /* 0x0000a80601007387 */ /* 0x0003e80000100a00 */
[----:B-1----:R-:W3:Y:S02]  /*104e0*/  LDL.LU.64 R6, [R1+0xba0] ;  /* 0x000ba00001067983 */ /* 0x002ee40000300a00 */
[C---:B---3--:R-:W-:Y:S02]  /*104f0*/  HMMA.16816.F32 R4, R20.reuse, R6, R8 ;  /* 0x000000061404723c */ /* 0x048fe40000001808 */
[----:B------:R-:W4:Y:S11]  /*10500*/  LDL.LU.64 R10, [R1+0xb98] ;  /* 0x000b9800010a7983 */ /* 0x000f360000300a00 */
[----:B------:R-:W-:Y:S10]  /*10510*/  @!UPT UIADD3 URZ, URZ, URZ, URZ ;  /* 0x0000003f3f3ff290 */ /* 0x000ff4000fffe03f */
[----:B------:R-:W-:Y:S04]  /*10520*/  STL.64 [R1+0x90], R4 ;  /* 0x0000900401007387 */ /* 0x000fe80000100a00 */
[----:B------:R1:W-:Y:S04]  /*10530*/  STL.64 [R1+0x98], R6 ;  /* 0x0000980601007387 */ /* 0x0003e80000100a00 */
[----:B-1----:R-:W3:Y:S04]  /*10540*/  LDL.LU.64 R6, [R1+0xb90] ;  /* 0x000b900001067983 */ /* 0x002ee80000300a00 */
[----:B------:R-:W2:Y:S01]  /*10550*/  LDL.LU.64 R4, [R1+0xb88] ;  /* 0x000b880001047983 */ /* 0x000ea20000300a00 */
[----:B----4-:R-:W-:Y:S03]  /*10560*/  HMMA.16816.F32 R8, R20, R10, R24 ;  /* 0x0000000a1408723c */ /* 0x010fe60000001818 */
[----:B------:R-:W4:Y:S11]  /*10570*/  LDL.LU.64 R26, [R1+0xb80] ;  /* 0x000b8000011a7983 */ /* 0x000f360000300a00 */
[----:B------:R-:W-:Y:S09]  /*10580*/  @!UPT UIADD3 URZ, URZ, URZ, URZ ;  /* 0x0000003f3f3ff290 */ /* 0x000ff2000fffe03f */
[----:B------:R-:W-:Y:S04]  /*10590*/  STL.64 [R1+0x140], R8 ;  /* 0x0001400801007387 */ /* 0x000fe80000100a00 */
[----:B------:R1:W-:Y:S04]  /*105a0*/  STL.64 [R1+0x148], R10 ;  /* 0x0001480a01007387 */ /* 0x0003e80000100a00 */
[----:B-1----:R-:W4:Y:S04]  /*105b0*/  LDL.LU.64 R10, [R1+0xb78] ;  /* 0x000b7800010a7983 */ /* 0x002f280000300a00 */
[----:B------:R-:W4:Y:S01]  /*105c0*/  LDL.LU.64 R8, [R1+0xb70] ;  /* 0x000b700001087983 */ /* 0x000f220000300a00 */
[----:B------:R-:W-:-:S04]  /*105d0*/  IMAD.MOV.U32 R13, RZ, RZ, c[0x0][0x18c] ;  /* 0x00006300ff0d7624 */ /* 0x000fc800078e00ff */
[----:B------:R-:W-:-:S04]  /*105e0*/  IMAD.SHL.U32 R13, R13, 0x20, RZ ;  /* 0x000000200d0d7824 */ /* 0x000fc800078e00ff */
[----:B--2---:R-:W-:-:S04]  /*105f0*/  IMAD.WIDE R4, R13, 0x2, R4 ;  /* 0x000000020d047825 */ /* 0x004fc800078e0204 */
[C---:B---3--:R-:W-:Y:S01]  /*10600*/  IMAD.WIDE R6, R13.reuse, 0x2, R6 ;  /* 0x000000020d067825 */ /* 0x048fe200078e0206 */
[----:B------:R-:W-:Y:S04]  /*10610*/  STL [R1+0xa9c], R4 ;  /* 0x000a9c0401007387 */ /* 0x000fe80000100800 */
[----:B------:R4:W-:Y:S04]  /*10620*/  STL [R1+0xa98], R5 ;  /* 0x000a980501007387 */ /* 0x0009e80000100800 */
[----:B------:R-:W-:Y:S01]  /*10630*/  STL [R1+0xa94], R6 ;  /* 0x000a940601007387 */ /* 0x000fe20000100800 */
[----:B----4-:R-:W-:-:S04]  /*10640*/  IMAD.WIDE R4, R13, 0x2, R26 ;  /* 0x000000020d047825 */ /* 0x010fc800078e021a */
[----:B------:R-:W-:Y:S02]  /*10650*/  IMAD.MOV.U32 R26, RZ, RZ, R2 ;  /* 0x000000ffff1a7224 */ /* 0x000fe400078e0002 */
[----:B------:R-:W2:Y:S04]  /*10660*/  LDL.LU R2, [R1+0xb68] ;  /* 0x000b680001027983 */ /* 0x000ea80000300800 */
[----:B------:R1:W-:Y:S02]  /*10670*/  STL [R1+0xa90], R7 ;  /* 0x000a900701007387 */ /* 0x0003e40000100800 */
[----:B-1----:R-:W-:Y:S02]  /*10680*/  IMAD.WIDE R6, R13, 0x2, R8 ;  /* 0x000000020d067825 */ /* 0x002fe400078e0208 */
[----:B------:R-:W-:Y:S01]  /*10690*/  HMMA.16816.F32 R8, R20, R10, R16 ;  /* 0x0000000a1408723c */ /* 0x000fe20000001810 */
[----:B------:R-:W3:Y:S04]  /*106a0*/  LDL.LU.64 R18, [R1+0xb60] ;  /* 0x000b600001127983 */ /* 0x000ee80000300a00 */
[----:B------:R-:W4:Y:S11]  /*106b0*/  LDL.LU.64 R16, [R1+0xb58] ;  /* 0x000b580001107983 */ /* 0x000f360000300a00 */
[----:B------:R-:W-:Y:S07]  /*106c0*/  @!UPT UIADD3 URZ, URZ, URZ, URZ ;  /* 0x0000003f3f3ff290 */ /* 0x000fee000fffe03f */
[----:B------:R-:W-:Y:S04]  /*106d0*/  STL.64 [R1+0x80], R8 ;  /* 0x0000800801007387 */ /* 0x000fe80000100a00 */
[----:B------:R1:W-:Y:S04]  /*106e0*/  STL.64 [R1+0x88], R10 ;  /* 0x0000880a01007387 */ /* 0x0003e80000100a00 */
[----:B-1----:R0:W5:Y:S04]  /*106f0*/  LDL.LU.64 R10, [R1+0xb50] ;  /* 0x000b5000010a7983 */ /* 0x0021680000300a00 */
[----:B------:R-:W2:Y:S04]  /*10700*/  LDL.LU.64 R8, [R1+0xb48] ;  /* 0x000b480001087983 */ /* 0x000ea80000300a00 */
[----:B------:R-:W-:Y:S04]  /*10710*/  STL [R1+0xa8c], R4 ;  /* 0x000a8c0401007387 */ /* 0x000fe80000100800 */
[----:B------:R-:W2:Y:S01]  /*10720*/  LDL.LU.64 R24, [R1+0x4c0] ;  /* 0x0004c00001187983 */ /* 0x000ea20000300a00 */
[----:B------:R-:W-:-:S05]  /*10730*/  IMAD.MOV.U32 R27, RZ, RZ, R12 ;  /* 0x000000ffff1b7224 */ /* 0x000fca00078e000c */
[----:B------:R-:W-:Y:S04]  /*10740*/  STL.64 [R1+0xb40], R26 ;  /* 0x000b401a01007387 */ /* 0x000fe80000100a00 */
[----:B--2---:R1:W-:Y:S04]  /*10750*/  STL.64 [R1+0xb38], R24 ;  /* 0x000b381801007387 */ /* 0x0043e80000100a00 */
[----:B-1----:R-:W3:Y:S04]  /*10760*/  LDL.LU R24, [R1+0x70] ;  /* 0x0000700001187983 */ /* 0x002ee80000300800 */
[----:B------:R-:W3:Y:S04]  /*10770*/  LDL.LU R25, [R1+0x74] ;  /* 0x0000740001197983 */ /* 0x000ee80000300800 */
[----:B------:R-:W3:Y:S04]  /*10780*/  LDL.LU R26, [R1+0x78] ;  /* 0x00007800011a7983 */ /* 0x000ee80000300800 */
[----:B------:R-:W3:Y:S04]  /*10790*/  LDL.LU R27, [R1+0x7c] ;  /* 0x00007c00011b7983 */ /* 0x000ee80000300800 */
[----:B------:R-:W-:Y:S04]  /*107a0*/  STL [R1+0xa84], R5 ;  /* 0x000a840501007387 */ /* 0x000fe80000100800 */
[----:B------:R-:W-:Y:S04]  /*107b0*/  STL [R1+0xa80], R6 ;  /* 0x000a800601007387 */ /* 0x000fe80000100800 */
[----:B------:R4:W-:Y:S02]  /*107c0*/  STL [R1+0xa7c], R7 ;  /* 0x000a7c0701007387 */ /* 0x0009e40000100800 */
[----:B----4-:R-:W-:-:S04]  /*107d0*/  IMAD.WIDE R6, R13, 0x2, R16 ;  /* 0x000000020d067825 */ /* 0x010fc800078e0210 */
[----:B------:R-:W-:-:S04]  /*107e0*/  IMAD.WIDE R8, R13, 0x2, R8 ;  /* 0x000000020d087825 */ /* 0x000fc800078e0208 */
[C---:B------:R-:W-:Y:S01]  /*107f0*/  IMAD.WIDE R4, R13.reuse, 0x2, R14 ;  /* 0x000000020d047825 */ /* 0x040fe200078e020e */
[----:B------:R-:W-:Y:S04]  /*10800*/  STL [R1+0xa78], R8 ;  /* 0x000a780801007387 */ /* 0x000fe80000100800 */
[----:B------:R-:W-:Y:S04]  /*10810*/  STL [R1+0xa74], R9 ;  /* 0x000a740901007387 */ /* 0x000fe80000100800 */
[----:B------:R-:W2:Y:S01]  /*10820*/  LDL.LU.64 R14, [R1+0x4e0] ;  /* 0x0004e000010e7983 */ /* 0x000ea20000300a00 */
[----:B---3--:R-:W-:Y:S03]  /*10830*/  HMMA.16816.F32 R16, R20, R18, R24 ;  /* 0x000000121410723c */ /* 0x008fe60000001818 */
[----:B------:R-:W3:Y:S04]  /*10840*/  LDL.LU.64 R26, [R1+0xb40] ;  /* 0x000b4000011a7983 */ /* 0x000ee80000300a00 */
[----:B------:R-:W4:Y:S11]  /*10850*/  LDL.LU.64 R24, [R1+0xb38] ;  /* 0x000b380001187983 */ /* 0x000f360000300a00 */
[----:B------:R-:W-:Y:S05]  /*10860*/  @!UPT UIADD3 URZ, URZ, URZ, URZ ;  /* 0x0000003f3f3ff290 */ /* 0x000fea000fffe03f */
[----:B------:R-:W-:Y:S04]  /*10870*/  STL.64 [R1+0x70], R16 ;  /* 0x0000701001007387 */ /* 0x000fe80000100a00 */
[----:B------:R1:W-:Y:S04]  /*10880*/  STL.64 [R1+0x78], R18 ;  /* 0x0000781201007387 */ /* 0x0003e80000100a00 */
[----:B-1----:R-:W2:Y:S04]  /*10890*/  LDL.LU.64 R18, [R1+0xb30] ;  /* 0x000b300001127983 */ /* 0x002ea80000300a00 */
[----:B------:R-:W2:Y:S02]  /*108a0*/  LDL.LU.64 R16, [R1+0xb28] ;  /* 0x000b280001107983 */ /* 0x000ea40000300a00 */
[----:B--2---:R-:W-:-:S02]  /*108b0*/  IMAD.WIDE R8, R13, 0x2, R16 ;  /* 0x000000020d087825 */ /* 0x004fc400078e0210 */
[----:B------:R-:W2:Y:S04]  /*108c0*/  LDL.LU.64 R16, [R1+0x4e8] ;  /* 0x0004e80001107983 */ /* 0x000ea80000300a00 */
[----:B------:R-:W-:Y:S04]  /*108d0*/  STL.64 [R1+0xad8], R18 ;  /* 0x000ad81201007387 */ /* 0x000fe80000100a00 */
[----:B--2---:R1:W-:Y:S04]  /*108e0*/  STL.64 [R1+0xad0], R16 ;  /* 0x000ad01001007387 */ /* 0x0043e80000100a00 */
[----:B-1----:R-:W2:Y:S04]  /*108f0*/  LDL.LU R16, [R1+0x120] ;  /* 0x0001200001107983 */ /* 0x002ea80000300800 */
[----:B------:R-:W2:Y:S04]  /*10900*/  LDL.LU R17, [R1+0x124] ;  /* 0x0001240001117983 */ /* 0x000ea80000300800 */
[----:B------:R-:W2:Y:S04]  /*10910*/  LDL.LU R18, [R1+0x128] ;  /* 0x0001280001127983 */ /* 0x000ea80000300800 */
[----:B------:R-:W2:Y:S04]  /*10920*/  LDL.LU R19, [R1+0x12c] ;  /* 0x00012c0001137983 */ /* 0x000ea80000300800 */
[----:B--2---:R-:W-:Y:S04]  /*10930*/  STL.64 [R1+0xb08], R18 ;  /* 0x000b081201007387 */ /* 0x004fe80000100a00 */
[----:B------:R1:W-:Y:S02]  /*10940*/  STL.64 [R1+0xb00], R16 ;  /* 0x000b001001007387 */ /* 0x0003e40000100a00 */
[----:B-1----:R-:W-:-:S02]  /*10950*/  IMAD.MOV.U32 R16, RZ, RZ, R2 ;  /* 0x000000ffff107224 */ /* 0x002fc400078e0002 */
[----:B------:R-:W2:Y:S01]  /*10960*/  LDL.LU R2, [R1+0xb20] ;  /* 0x000b200001027983 */ /* 0x000ea20000300800 */
[----:B------:R-:W-:-:S03]  /*10970*/  IMAD.MOV.U32 R17, RZ, RZ, R3 ;  /* 0x000000ffff117224 */ /* 0x000fc600078e0003 */
[----:B------:R-:W2:Y:S01]  /*10980*/  LDL.LU R3, [R1+0xb1c] ;  /* 0x000b1c0001037983 */ /* 0x000ea20000300800 */
[----:B------:R-:W-:-:S03]  /*10990*/  IMAD.MOV.U32 R18, RZ, RZ, R0 ;  /* 0x000000ffff127224 */ /* 0x000fc600078e0000 */
[----:B------:R-:W3:Y:S04]  /*109a0*/  LDL.LU R0, [R1+0xb18] ;  /* 0x000b180001007983 */ /* 0x000ee80000300800 */
[----:B------:R-:W-:Y:S04]  /*109b0*/  STL [R1+0xa70], R4 ;  /* 0x000a700401007387 */ /* 0x000fe80000100800 */
[----:B------:R2:W-:Y:S04]  /*109c0*/  STL [R1+0xa6c], R5 ;  /* 0x000a6c0501007387 */ /* 0x0005e80000100800 */
[----:B------:R-:W-:Y:S04]  /*109d0*/  STL [R1+0xa64], R6 ;  /* 0x000a640601007387 */ /* 0x000fe80000100800 */
[----:B------:R4:W-:Y:S01]  /*109e0*/  STL [R1+0xa60], R7 ;  /* 0x000a600701007387 */ /* 0x0009e20000100800 */
[----:B------:R-:W-:-:S02]  /*109f0*/  IMAD.MOV.U32 R19, RZ, RZ, R28 ;  /* 0x000000ffff137224 */ /* 0x000fc400078e001c */
[C---:B--2---:R-:W-:Y:S02]  /*10a00*/  IMAD.WIDE R4, R13.reuse, 0x2, R2 ;  /* 0x000000020d047825 */ /* 0x044fe400078e0202 */
[----:B------:R-:W2:Y:S02]  /*10a10*/  LDL.LU.64 R2, [R1+0xb10] ;  /* 0x000b100001027983 */ /* 0x000ea40000300a00 */
[C---:B----4-:R-:W-:Y:S02]  /*10a20*/  IMAD.WIDE R6, R13.reuse, 0x2, R24 ;  /* 0x000000020d067825 */ /* 0x050fe400078e0218 */
[----:B---3--:R-:W-:Y:S01]  /*10a30*/  HMMA.16816.F32 R24, R20, R26, R16 ;  /* 0x0000001a1418723c */ /* 0x008fe20000001810 */
[----:B------:R-:W-:Y:S04]  /*10a40*/  STL [R1+0xa5c], R8 ;  /* 0x000a5c0801007387 */ /* 0x000fe80000100800 */
[----:B------:R-:W-:Y:S04]  /*10a50*/  STL [R1+0x534], R9 ;  /* 0x0005340901007387 */ /* 0x000fe80000100800 */
[----:B------:R-:W3:Y:S04]  /*10a60*/  LDL.LU.64 R18, [R1+0xb08] ;  /* 0x000b080001127983 */ /* 0x000ee80000300a00 */
[----:B------:R-:W3:Y:S10]  /*10a70*/  LDL.LU.64 R16, [R1+0xb00] ;  /* 0x000b000001107983 */ /* 0x000ef40000300a00 */
[----:B------:R-:W-:Y:S04]  /*10a80*/  STL.64 [R1+0x130], R24 ;  /* 0x0001301801007387 */ /* 0x000fe80000100a00 */
[----:B------:R1:W-:Y:S04]  /*10a90*/  STL.64 [R1+0x138], R26 ;  /* 0x0001381a01007387 */ /* 0x0003e80000100a00 */
[----:B-1----:R-:W3:Y:S04]  /*10aa0*/  LDL.LU.64 R26, [R1+0xaf8] ;  /* 0x000af800011a7983 */ /* 0x002ee80000300a00 */
[----:B------:R0:W5:Y:S01]  /*10ab0*/  LDL.LU.64 R24, [R1+0xaf0] ;  /* 0x000af00001187983 */ /* 0x0001620000300a00 */
[----:B--2---:R-:W-:-:S03]  /*10ac0*/  IMAD.WIDE R8, R13, 0x2, R2 ;  /* 0x000000020d087825 */ /* 0x004fc600078e0202 */
[----:B------:R-:W2:Y:S04]  /*10ad0*/  LDL.LU.64 R2, [R1+0xae8] ;  /* 0x000ae80001027983 */ /* 0x000ea80000300a00 */
[----:B------:R-:W-:Y:S04]  /*10ae0*/  STL [R1+0x4b4], R4 ;  /* 0x0004b40401007387 */ /* 0x000fe80000100800 */
[----:B------:R1:W-:Y:S04]  /*10af0*/  STL [R1+0x4b0], R5 ;  /* 0x0004b00501007387 */ /* 0x0003e80000100800 */
[----:B-1----:R-:W4:Y:S04]  /*10b00*/  LDL.LU.64 R4, [R1+0x4d0] ;  /* 0x0004d00001047983 */ /* 0x002f280000300a00 */
[----:B------:R-:W-:Y:S04]  /*10b10*/  STL [R1+0x4ac], R6 ;  /* 0x0004ac0601007387 */ /* 0x000fe80000100800 */
[----:B------:R-:W4:Y:S04]  /*10b20*/  LDL.LU R12, [R1+0xa58] ;  /* 0x000a5800010c7983 */ /* 0x000f280000300800 */
[----:B------:R2:W-:Y:S04]  /*10b30*/  STL [R1+0x4a8], R7 ;  /* 0x0004a80701007387 */ /* 0x0005e80000100800 */
[----:B------:R-:W-:Y:S04]  /*10b40*/  STL [R1+0x4a4], R8 ;  /* 0x0004a40801007387 */ /* 0x000fe80000100800 */
[----:B------:R-:W-:Y:S01]  /*10b50*/  STL [R1+0x4a0], R9 ;  /* 0x0004a00901007387 */ /* 0x000fe20000100800 */
[----:B--2---:R-:W-:-:S03]  /*10b60*/  IMAD.WIDE R6, R13, 0x2, R2 ;  /* 0x000000020d067825 */ /* 0x004fc600078e0202 */
[----:B------:R-:W2:Y:S01]  /*10b70*/  LDL.LU.64 R2, [R1+0xae0] ;  /* 0x000ae00001027983 */ /* 0x000ea20000300a00 */
[----:B---3--:R-:W-:Y:S01]  /*10b80*/  HMMA.16816.F32 R16, R20, R26, R16 ;  /* 0x0000001a1410723c */ /* 0x008fe20000001810 */
[C---:B----4-:R-:W-:Y:S11]  /*10b90*/  IMAD.WIDE R4, R13.reuse, 0x2, R4 ;  /* 0x000000020d047825 */ /* 0x050ff600078e0204 */
[----:B------:R-:W-:Y:S11]  /*10ba0*/  @!UPT UIADD3 URZ, URZ, URZ, URZ ;  /* 0x0000003f3f3ff290 */ /* 0x000ff6000fffe03f */
[----:B------:R-:W-:Y:S01]  /*10bb0*/  STL.64 [R1+0x120], R16 ;  /* 0x0001201001007387 */ /* 0x000fe20000100a00 */
[----:B------:R-:W-:Y:S02]  /*10bc0*/  IMAD.MOV.U32 R23, RZ, RZ, R19 ;  /* 0x000000ffff177224 */ /* 0x000fe400078e0013 */
[----:B------:R-:W-:Y:S01]  /*10bd0*/  IMAD.MOV.U32 R22, RZ, RZ, R18 ;  /* 0x000000ffff167224 */ /* 0x000fe200078e0012 */
[----:B------:R1:W-:Y:S01]  /*10be0*/  STL.64 [R1+0x128], R18 ;  /* 0x0001281201007387 */ /* 0x0003e20000100a00 */
[----:B------:R-:W-:Y:S02]  /*10bf0*/  IMAD.MOV.U32 R21, RZ, RZ, R17 ;  /* 0x000000ffff157224 */ /* 0x000fe400078e0011 */
[----:B------:R-:W-:Y:S01]  /*10c00*/  IMAD.MOV.U32 R20, RZ, RZ, R16 ;  /* 0x000000ffff147224 */ /* 0x000fe200078e0010 */
[----:B-1----:R0:W5:Y:S04]  /*10c10*/  LDL.LU.64 R18, [R1+0xad8] ;  /* 0x000ad80001127983 */ /* 0x0021680000300a00 */
[----:B------:R-:W3:Y:S04]  /*10c20*/  LDL.LU.64 R16, [R1+0xad0] ;  /* 0x000ad00001107983 */ /* 0x000ee80000300a00 */
[----:B------:R-:W-:Y:S04]  /*10c30*/  STL [R1+0x49c], R4 ;  /* 0x00049c0401007387 */ /* 0x000fe80000100800 */
[----:B------:R1:W-:Y:S04]  /*10c40*/  STL [R1+0x498], R5 ;  /* 0x0004980501007387 */ /* 0x0003e80000100800 */
[----:B------:R-:W-:Y:S04]  /*10c50*/  STL [R1+0x494], R6 ;  /* 0x0004940601007387 */ /* 0x000fe80000100800 */
[----:B------:R-:W-:Y:S01]  /*10c60*/  STL [R1+0x490], R7 ;  /* 0x0004900701007387 */ /* 0x000fe20000100800 */
[----:B--2---:R-:W-:-:S03]  /*10c70*/  IMAD.WIDE R8, R13, 0x2, R2 ;  /* 0x000000020d087825 */ /* 0x004fc600078e0202 */
[----:B------:R-:W2:Y:S04]  /*10c80*/  LDL.LU.64 R2, [R1+0xac8] ;  /* 0x000ac80001027983 */ /* 0x000ea80000300a00 */
[----:B------:R-:W4:Y:S01]  /*10c90*/  S2R R28, SR_TID.X ;  /* 0x00000000001c7919 */ /* 0x000f220000002100 */
[----:B------:R-:W-:-:S04]  /*10ca0*/  IADD3 R12, R12, -0x1, RZ ;  /* 0xffffffff0c0c7810 */ /* 0x000fc80007ffe0ff */
[----:B------:R-:W-:Y:S01]  /*10cb0*/  ISETP.NE.U32.AND P0, PT, R12, RZ, PT ;  /* 0x000000ff0c00720c */ /* 0x000fe20003f05070 */
[----:B------:R-:W-:Y:S02]  /*10cc0*/  IMAD.MOV.U32 R26, RZ, RZ, c[0x0][0x188] ;  /* 0x00006200ff1a7624 */ /* 0x000fe400078e00ff */
[----:B-1----:R-:W-:Y:S01]  /*10cd0*/  IMAD.WIDE R4, R13, 0x2, R14 ;  /* 0x000000020d047825 */ /* 0x002fe200078e020e */
[----:B------:R1:W-:Y:S03]  /*10ce0*/  STL [R1+0xa58], R12 ;  /* 0x000a580c01007387 */ /* 0x0003e60000100800 */
[----:B------:R-:W-:Y:S01]  /*10cf0*/  IMAD.SHL.U32 R26, R26, 0x20, RZ ;  /* 0x000000201a1a7824 */ /* 0x000fe200078e00ff */
[----:B------:R-:W-:Y:S01]  /*10d00*/  IADD3 R0, R0, -0x20, RZ ;  /* 0xffffffe000007810 */ /* 0x000fe20007ffe0ff */
[----:B-1----:R-:W-:Y:S01]  /*10d10*/  IMAD.MOV.U32 R12, RZ, RZ, R9 ;  /* 0x000000ffff0c7224 */ /* 0x002fe200078e0009 */
[----:B----4-:R-:W-:-:S05]  /*10d20*/  LOP3.LUT R28, R28, 0x7f, RZ, 0xc0, !PT ;  /* 0x0000007f1c1c7812 */ /* 0x010fca00078ec0ff */
[----:B------:R-:W-:Y:S02]  /*10d30*/  IMAD.SHL.U32 R28, R28, 0x2, RZ ;  /* 0x000000021c1c7824 */ /* 0x000fe400078e00ff */
[----:B---3--:R-:W-:-:S04]  /*10d40*/  IMAD.WIDE R6, R13, 0x2, R16 ;  /* 0x000000020d067825 */ /* 0x008fc800078e0210 */
[----:B------:R-:W-:Y:S02]  /*10d50*/  IMAD.MOV.U32 R17, RZ, RZ, R4 ;  /* 0x000000ffff117224 */ /* 0x000fe400078e0004 */
[----:B------:R-:W-:Y:S02]  /*10d60*/  IMAD.MOV.U32 R16, RZ, RZ, R5 ;  /* 0x000000ffff107224 */ /* 0x000fe400078e0005 */
[----:B------:R-:W-:Y:S02]  /*10d70*/  IMAD.MOV.U32 R15, RZ, RZ, R6 ;  /* 0x000000ffff0f7224 */ /* 0x000fe400078e0006 */
[----:B------:R-:W-:Y:S02]  /*10d80*/  IMAD.MOV.U32 R14, RZ, RZ, R7 ;  /* 0x000000ffff0e7224 */ /* 0x000fe400078e0007 */
[----:B------:R-:W-:Y:S02]  /*10d90*/  IMAD.MOV.U32 R13, RZ, RZ, R8 ;  /* 0x000000ffff0d7224 */ /* 0x000fe400078e0008 */
[----:B--2---:R-:W-:Y:S01]  /*10da0*/  IMAD.WIDE R2, R26, 0x2, R2 ;  /* 0x000000021a027825 */ /* 0x004fe200078e0202 */
[----:B0-----:R-:W-:Y:S01]  /*10db0*/  @!P0 CALL.REL.NOINC `(.L_x_1) ;  /* 0x0000001000008944 */ /* 0x001fe20003c00000 */
[----:B------:R-:W-:Y:S05]  /*10dc0*/  BRA `(.L_x_2) ;  /* 0xffff39a000007947 */ /* 0x000fea000383ffff */
.L_x_1:
[----:B------:R-:W-:-:S04]  /*10dd0*/  NOP ;  /* 0x0000000000007918 */ /* 0x000fc80000000000 */
[----:B------:R-:W2:Y:S01]  /*10de0*/  LDL.LU R2, [R1+0x13c] ;  /* 0x00013c0001027983 */ /* 0x000ea20000300800 */
[----:B------:R-:W-:-:S02]  /*10df0*/  IMAD.MOV.U32 R12, RZ, RZ, R22 ;  /* 0x000000ffff0c7224 */ /* 0x000fc400078e0016 */
[----:B------:R-:W-:Y:S01]  /*10e00*/  IMAD.MOV.U32 R14, RZ, RZ, R23 ;  /* 0x000000ffff0e7224 */ /* 0x000fe200078e0017 */
[----:B------:R-:W2:Y:S04]  /*10e10*/  LDL.LU R3, [R1+0x138] ;  /* 0x0001380001037983 */ /* 0x000ea80000300800 */
[----:B------:R-:W3:Y:S04]  /*10e20*/  LDL.LU R8, [R1+0x7c] ;  /* 0x00007c0001087983 */ /* 0x000ee80000300800 */
[----:B------:R-:W3:Y:S01]  /*10e30*/  LDL.LU R9, [R1+0x78] ;  /* 0x0000780001097983 */ /* 0x000ee20000300800 */
[----:B------:R-:W-:-:S03]  /*10e40*/  IMAD.MOV.U32 R5, RZ, RZ, R20 ;  /* 0x000000ffff057224 */ /* 0x000fc600078e0014 */
[----:B------:R-:W4:Y:S01]  /*10e50*/  LDL.LU R6, [R1+0x8c] ;  /* 0x00008c0001067983 */ /* 0x000f220000300800 */
[----:B------:R-:W-:-:S03]  /*10e60*/  IMAD.MOV.U32 R4, RZ, RZ, R21 ;  /* 0x000000ffff047224 */ /* 0x000fc600078e0015 */
[----:B------:R-:W4:Y:S04]  /*10e70*/  LDL.LU R7, [R1+0x88] ;  /* 0x0000880001077983 */ /* 0x000f280000300800 */
[----:B------:R-:W4:Y:S04]  /*10e80*/  LDL.LU R20, [R1+0x134] ;  /* 0x0001340001147983 */ /* 0x000f280000300800 */
[----:B------:R-:W4:Y:S04]  /*10e90*/  LDL.LU R21, [R1+0x130] ;  /* 0x0001300001157983 */ /* 0x000f280000300800 */
[----:B------:R-:W4:Y:S04]  /*10ea0*/  LDL.LU R22, [R1+0x74] ;  /* 0x0000740001167983 */ /* 0x000f280000300800 */
[----:B------:R-:W4:Y:S04]  /*10eb0*/  LDL.LU R23, [R1+0x70] ;  /* 0x0000700001177983 */ /* 0x000f280000300800 */
[----:B------:R-:W4:Y:S04]  /*10ec0*/  LDL.LU R26, [R1+0x84] ;  /* 0x00008400011a7983 */ /* 0x000f280000300800 */
[----:B------:R-:W4:Y:S04]  /*10ed0*/  LDL.LU R27, [R1+0x80] ;  /* 0x00008000011b7983 */ /* 0x000f280000300800 */
[----:B-----5:R0:W-:Y:S04]  /*10ee0*/  STL [R1+0xbb4], R10 ;  /* 0x000bb40a01007387 */ /* 0x0201e80000100800 */
[----:B------:R-:W-:Y:S04]  /*10ef0*/  STL [R1+0xbb0], R11 ;  /* 0x000bb00b01007387 */ /* 0x000fe80000100800 */
[----:B------:R-:W-:Y:S01]  /*10f00*/  STL [R1+0xb90], R25 ;  /* 0x000b901901007387 */ /* 0x000fe20000100800 */
[----:B0-----:R-:W-:-:S03]  /*10f10*/  F2FP.PACK_AB R10, R14, R12 ;  /* 0x0000000c0e0a723e */ /* 0x001fc600000000ff */
[----:B------:R-:W-:Y:S04]  /*10f20*/  STL [R1+0xb8c], R24 ;  /* 0x000b8c1801007387 */ /* 0x000fe80000100800 */
[----:B------:R-:W-:Y:S04]  /*10f30*/  STL [R1+0xb88], R19 ;  /* 0x000b881301007387 */ /* 0x000fe80000100800 */
[----:B------:R-:W-:Y:S04]  /*10f40*/  STL [R1+0xb84], R18 ;  /* 0x000b841201007387 */ /* 0x000fe80000100800 */
[----:B------:R-:W-:Y:S01]  /*10f50*/  STL [R1+0x4cc], R10 ;  /* 0x0004cc0a01007387 */ /* 0x000fe20000100800 */
[----:B--2---:R-:W-:-:S02]  /*10f60*/  F2FP.PACK_AB R0, R2, R3 ;  /* 0x000000030200723e */ /* 0x004fc400000000ff */
[----:B---3--:R-:W-:-:S03]  /*10f70*/  F2FP.PACK_AB R3, R8, R9 ;  /* 0x000000090803723e */ /* 0x008fc600000000ff */
[----:B------:R0:W-:Y:S04]  /*10f80*/  STL [R1+0x4c8], R0 ;  /* 0x0004c80001007387 */ /* 0x0001e80000100800 */
[----:B------:R1:W-:Y:S01]  /*10f90*/  STL [R1+0x4c4], R3 ;  /* 0x0004c40301007387 */ /* 0x0003e20000100800 */
[----:B----4-:R-:W-:Y:S02]  /*10fa0*/  F2FP.PACK_AB R2, R6, R7 ;  /* 0x000000070602723e */ /* 0x010fe400000000ff */
[----:B0-----:R-:W-:-:S03]  /*10fb0*/  F2FP.PACK_AB R0, R4, R5 ;  /* 0x000000050400723e */ /* 0x001fc600000000ff */
[----:B------:R0:W-:Y:S01]  /*10fc0*/  STL [R1+0x4c0], R2 ;  /* 0x0004c00201007387 */ /* 0x0001e20000100800 */
[----:B-1----:R-:W-:-:S03]  /*10fd0*/  F2FP.PACK_AB R3, R20, R21 ;  /* 0x000000151403723e */ /* 0x002fc600000000ff */
[----:B------:R1:W-:Y:S04]  /*10fe0*/  STL [R1+0x4bc], R0 ;  /* 0x0004bc0001007387 */ /* 0x0003e80000100800 */
[----:B------:R-:W-:Y:S04]  /*10ff0*/  STL [R1+0x4b8], R3 ;  /* 0x0004b80301007387 */ /* 0x000fe80000100800 */
[----:B------:R-:W2:Y:S01]  /*11000*/  LDL.LU R18, [R1+0x368] ;  /* 0x0003680001127983 */ /* 0x000ea20000300800 */
[----:B0-----:R-:W-:Y:S02]  /*11010*/  F2FP.PACK_AB R2, R22, R23 ;  /* 0x000000171602723e */ /* 0x001fe400000000ff */
[----:B-1----:R-:W-:-:S03]  /*11020*/  F2FP.PACK_AB R0, R26, R27 ;  /* 0x0000001b1a00723e */ /* 0x002fc600000000ff */
[----:B------:R-:W-:Y:S04]  /*11030*/  STL [R1+0x4b4], R2 ;  /* 0x0004b40201007387 */ /* 0x000fe80000100800 */
[----:B--2---:R0:W-:Y:S04]  /*11040*/  STL [R1+0xc4c], R18 ;  /* 0x000c4c1201007387 */ /* 0x0041e80000100800 */
[----:B------:R-:W-:Y:S04]  /*11050*/  STL [R1+0x4b0], R0 ;  /* 0x0004b00001007387 */ /* 0x000fe80000100800 */
[----:B0-----:R-:W2:Y:S04]  /*11060*/  LDL.LU R18, [R1+0x2d8] ;  /* 0x0002d80001127983 */ /* 0x001ea80000300800 */
[----:B--2---:R0:W-:Y:S04]  /*11070*/  STL [R1+0xc54], R18 ;  /* 0x000c541201007387 */ /* 0x0041e80000100800 */
        /* <DEDUP_REMOVED lines=31> */
[----:B------:R-:W3:Y:S04]  /*11270*/  LDL.LU R19, [R1+0x37c] ;  /* 0x00037c0001137983 */ /* 0x000ee80000300800 */
[----:B---3--:R0:W-:Y:S04]  /*11280*/  STL [R1+0xc48], R19 ;  /* 0x000c481301007387 */ /* 0x0081e80000100800 */
[----:B0-----:R-:W3:Y:S04]  /*11290*/  LDL.LU R19, [R1+0x36c] ;  /* 0x00036c0001137983 */ /* 0x001ee80000300800 */
        /* <DEDUP_REMOVED lines=33> */
[----:B0-----:R-:W2:Y:S04]  /*114b0*/  LDL.LU R19, [R1+0xcc] ;  /* 0x0000cc0001137983 */ /* 0x001ea80000300800 */
[----:B------:R-:W3:Y:S04]  /*114c0*/  LDL.LU R24, [R1+0x378] ;  /* 0x0003780001187983 */ /* 0x000ee80000300800 */
[----:B------:R-:W4:Y:S04]  /*114d0*/  LDL.LU R25, [R1+0x38c] ;  /* 0x00038c0001197983 */ /* 0x000f280000300800 */
[----:B------:R-:W4:Y:S04]  /*114e0*/  LDL.LU R11, [R1+0x388] ;  /* 0x00038800010b7983 */ /* 0x000f280000300800 */
[----:B------:R-:W3:Y:S04]  /*114f0*/  LDL.LU R10, [R1+0x2d4] ;  /* 0x0002d400010a7983 */ /* 0x000ee80000300800 */
        /* <DEDUP_REMOVED lines=22> */
[----:B------:R-:W3:Y:S01]  /*11660*/  LDL.LU R27, [R1+0x420] ;  /* 0x00042000011b7983 */ /* 0x000ee20000300800 */
[----:B--2---:R-:W-:-:S03]  /*11670*/  F2FP.PACK_AB R18, R19, R18 ;  /* 0x000000121312723e */ /* 0x004fc600000000ff */
[----:B------:R-:W2:Y:S04]  /*11680*/  LDL.LU R19, [R1+0xcd0] ;  /* 0x000cd00001137983 */ /* 0x000ea80000300800 */
[----:B------:R0:W-:Y:S04]  /*11690*/  STL [R1+0x4ac], R18 ;  /* 0x0004ac1201007387 */ /* 0x0001e80000100800 */
[----:B0-----:R-:W2:Y:S02]  /*116a0*/  LDL.LU R18, [R1+0xccc] ;  /* 0x000ccc0001127983 */ /* 0x001ea40000300800 */
[----:B--2---:R-:W-:-:S02]  /*116b0*/  F2FP.PACK_AB R18, R19, R18 ;  /* 0x000000121312723e */ /* 0x004fc400000000ff */
        /* <DEDUP_REMOVED lines=65> */
[----:B------:R4:W-:Y:S02]  /*11ad0*/  STL [R1+0x288], R18 ;  /* 0x0002881201007387 */ /* 0x0009e40000100800 */
[----:B----4-:R-:W-:Y:S02]  /*11ae0*/  F2FP.PACK_AB R18, R25, R11 ;  /* 0x0000000b1912723e */ /* 0x010fe400000000ff */
[----:B---3--:R-:W-:Y:S02]  /*11af0*/  F2FP.PACK_AB R11, R10, R29 ;  /* 0x0000001d0a0b723e */ /* 0x008fe400000000ff */
[----:B------:R-:W-:-:S02]  /*11b00*/  F2FP.PACK_AB R10, R0, R28 ;  /* 0x0000001c000a723e */ /* 0x000fc400000000ff */
[----:B------:R-:W-:Y:S02]  /*11b10*/  F2FP.PACK_AB R0, R17, R15 ;  /* 0x0000000f1100723e */ /* 0x000fe400000000ff */
[----:B--2---:R-:W-:-:S05]  /*11b20*/  F2FP.PACK_AB R19, R19, R24 ;  /* 0x000000181313723e */ /* 0x004fca00000000ff */
[----:B------:R-:W-:Y:S04]  /*11b30*/  STL [R1+0x284], R19 ;  /* 0x0002841301007387 */ /* 0x000fe80000100800 */
[----:B------:R-:W-:Y:S04]  /*11b40*/  STL [R1+0x280], R18 ;  /* 0x0002801201007387 */ /* 0x000fe80000100800 */
[----:B------:R0:W-:Y:S04]  /*11b50*/  STL [R1+0x27c], R11 ;  /* 0x00027c0b01007387 */ /* 0x0001e80000100800 */
[----:B------:R1:W-:Y:S04]  /*11b60*/  STL [R1+0x278], R10 ;  /* 0x0002780a01007387 */ /* 0x0003e80000100800 */
[----:B------:R2:W-:Y:S01]  /*11b70*/  STL [R1+0x274], R0 ;  /* 0x0002740001007387 */ /* 0x0005e20000100800 */
[----:B0-----:R-:W-:-:S02]  /*11b80*/  F2FP.PACK_AB R11, R13, R16 ;  /* 0x000000100d0b723e */ /* 0x001fc400000000ff */
[----:B-1----:R-:W-:-:S03]  /*11b90*/  F2FP.PACK_AB R10, R14, R12 ;  /* 0x0000000c0e0a723e */ /* 0x002fc600000000ff */
[----:B------:R-:W-:Y:S01]  /*11ba0*/  STL [R1+0x270], R11 ;  /* 0x0002700b01007387 */ /* 0x000fe20000100800 */
[----:B--2---:R-:W-:Y:S02]  /*11bb0*/  F2FP.PACK_AB R0, R2, R3 ;  /* 0x000000030200723e */ /* 0x004fe400000000ff */
[----:B------:R-:W-:Y:S01]  /*11bc0*/  F2FP.PACK_AB R3, R8, R9 ;  /* 0x000000090803723e */ /* 0x000fe200000000ff */
[----:B------:R-:W-:Y:S01]  /*11bd0*/  STL [R1+0x26c], R10 ;  /* 0x00026c0a01007387 */ /* 0x000fe20000100800 */
[----:B------:R-:W-:-:S03]  /*11be0*/  F2FP.PACK_AB R2, R6, R7 ;  /* 0x000000070602723e */ /* 0x000fc600000000ff */
[----:B------:R0:W-:Y:S04]  /*11bf0*/  STL [R1+0x268], R0 ;  /* 0x0002680001007387 */ /* 0x0001e80000100800 */
[----:B------:R1:W-:Y:S01]  /*11c00*/  STL [R1+0x264], R3 ;  /* 0x0002640301007387 */ /* 0x0003e20000100800 */
        /* <DEDUP_REMOVED lines=197> */
[----:B------:R1:W-:Y:S04]  /*12860*/  STL [R1+0xc4], R3 ;  /* 0x0000c40301007387 */ /* 0x0003e80000100800 */
[----:B------:R2:W-:Y:S01]  /*12870*/  STL [R1+0xc0], R2 ;  /* 0x0000c00201007387 */ /* 0x0005e20000100800 */
[----:B0-----:R-:W-:Y:S02]  /*12880*/  F2FP.PACK_AB R0, R4, R5 ;  /* 0x000000050400723e */ /* 0x001fe400000000ff */
[----:B-1----:R-:W-:-:S03]  /*12890*/  F2FP.PACK_AB R3, R20, R21 ;  /* 0x000000151403723e */ /* 0x002fc600000000ff */
[----:B------:R0:W-:Y:S01]  /*128a0*/  STL [R1+0x8c], R0 ;  /* 0x00008c0001007387 */ /* 0x0001e20000100800 */
[----:B--2---:R-:W-:-:S03]  /*128b0*/  F2FP.PACK_AB R2, R22, R23 ;  /* 0x000000171602723e */ /* 0x004fc600000000ff */
[----:B------:R-:W-:Y:S04]  /*128c0*/  STL [R1+0x88], R3 ;  /* 0x0000880301007387 */ /* 0x000fe80000100800 */
[----:B------:R-:W2:Y:S04]  /*128d0*/  LDL.LU R10, [R1+0x188] ;  /* 0x00018800010a7983 */ /* 0x000ea80000300800 */
[----:B------:R-:W-:Y:S04]  /*128e0*/  STL [R1+0x84], R2 ;  /* 0x0000840201007387 */ /* 0x000fe80000100800 */
[----:B------:R-:W3:Y:S01]  /*128f0*/  LDL.LU R11, [R1+0x19c] ;  /* 0x00019c00010b7983 */ /* 0x000ee20000300800 */
[----:B0-----:R-:W-:-:S05]  /*12900*/  F2FP.PACK_AB R0, R26, R27 ;  /* 0x0000001b1a00723e */ /* 0x001fca00000000ff */
[----:B------:R-:W-:Y:S04]  /*12910*/  STL [R1+0x80], R0 ;  /* 0x0000800001007387 */ /* 0x000fe80000100800 */
[----:B---3--:R0:W-:Y:S04]  /*12920*/  STL [R1+0xbb8], R11 ;  /* 0x000bb80b01007387 */ /* 0x0081e80000100800 */
[----:B0-----:R-:W2:Y:S04]  /*12930*/  LDL.LU R11, [R1+0x18c] ;  /* 0x00018c00010b7983 */ /* 0x001ea80000300800 */
[----:B------:R-:W3:Y:S04]  /*12940*/  LDL.LU R7, [R1+0x198] ;  /* 0x0001980001077983 */ /* 0x000ee80000300800 */
[----:B------:R-:W4:Y:S04]  /*12950*/  LDL.LU R4, [R1+0x1ac] ;  /* 0x0001ac0001047983 */ /* 0x000f280000300800 */
[----:B------:R-:W4:Y:S04]  /*12960*/  LDL.LU R5, [R1+0x1a8] ;  /* 0x0001a80001057983 */ /* 0x000f280000300800 */
[----:B------:R-:W2:Y:S04]  /*12970*/  LDL.LU R25, [R1+0x1b0] ;  /* 0x0001b00001197983 */ /* 0x000ea80000300800 */
[----:B--2---:R0:W-:Y:S04]  /*12980*/  STL [R1+0xb98], R25 ;  /* 0x000b981901007387 */ /* 0x0041e80000100800 */
[----:B0-----:R-:W2:Y:S04]  /*12990*/  LDL.LU R25, [R1+0x1a0] ;  /* 0x0001a00001197983 */ /* 0x001ea80000300800 */
[----:B--2---:R0:W-:Y:S04]  /*129a0*/  STL [R1+0xba0], R25 ;  /* 0x000ba01901007387 */ /* 0x0041e80000100800 */
[----:B0-----:R-:W2:Y:S04]  /*129b0*/  LDL.LU R25, [R1+0x190] ;  /* 0x0001900001197983 */ /* 0x001ea80000300800 */
[----:B--2---:R0:W-:Y:S04]  /*129c0*/  STL [R1+0xba8], R25 ;  /* 0x000ba81901007387 */ /* 0x0041e80000100800 */
[----:B0-----:R-:W2:Y:S04]  /*129d0*/  LDL.LU R25, [R1+0x180] ;  /* 0x0001800001197983 */ /* 0x001ea80000300800 */
[----:B------:R-:W2:Y:S04]  /*129e0*/  LDL.LU R24, [R1+0x29c] ;  /* 0x00029c0001187983 */ /* 0x000ea80000300800 */
[----:B--2---:R0:W-:Y:S04]  /*129f0*/  STL [R1+0xb94], R24 ;  /* 0x000b941801007387 */ /* 0x0041e80000100800 */
[----:B0-----:R-:W2:Y:S04]  /*12a00*/  LDL.LU R24, [R1+0x1b4] ;  /* 0x0001b40001187983 */ /* 0x001ea80000300800 */
[----:B--2---:R0:W-:Y:S04]  /*12a10*/  STL [R1+0xb9c], R24 ;  /* 0x000b9c1801007387 */ /* 0x0041e80000100800 */
[----:B0-----:R-:W2:Y:S04]  /*12a20*/  LDL.LU R24, [R1+0x1a4] ;  /* 0x0001a40001187983 */ /* 0x001ea80000300800 */
[----:B--2---:R0:W-:Y:S04]  /*12a30*/  STL [R1+0xba4], R24 ;  /* 0x000ba41801007387 */ /* 0x0041e80000100800 */
[----:B0-----:R-:W2:Y:S01]  /*12a40*/  LDL.LU R24, [R1+0x194] ;  /* 0x0001940001187983 */ /* 0x001ea20000300800 */
[----:B------:R-:W-:-:S03]  /*12a50*/  F2FP.PACK_AB R10, R11, R10 ;  /* 0x0000000a0b0a723e */ /* 0x000fc600000000ff */
[----:B--2---:R0:W-:Y:S04]  /*12a60*/  STL [R1+0xbac], R24 ;  /* 0x000bac1801007387 */ /* 0x0041e80000100800 */
        /* <DEDUP_REMOVED lines=23> */
[----:B------:R-:W3:Y:S04]  /*12be0*/  LDL.LU R11, [R1+0xbb8] ;  /* 0x000bb800010b7983 */ /* 0x000ee80000300800 */
[----:B------:R0:W-:Y:S04]  /*12bf0*/  STL [R1+0x7c], R10 ;  /* 0x00007c0a01007387 */ /* 0x0001e80000100800 */
[----:B0-----:R-:W2:Y:S01]  /*12c00*/  LDL.LU R10, [R1+0xbb4] ;  /* 0x000bb400010a7983 */ /* 0x001ea20000300800 */
[----:B---3--:R-:W-:-:S03]  /*12c10*/  F2FP.PACK_AB R7, R11, R7 ;  /* 0x000000070b07723e */ /* 0x008fc600000000ff */
[----:B------:R-:W3:Y:S01]  /*12c20*/  LDL.LU R11, [R1+0xbb0] ;  /* 0x000bb000010b7983 */ /* 0x000ee20000300800 */
[----:B----4-:R-:W-:-:S03]  /*12c30*/  F2FP.PACK_AB R4, R4, R5 ;  /* 0x000000050404723e */ /* 0x010fc600000000ff */
[----:B------:R0:W-:Y:S01]  /*12c40*/  STL [R1+0x78], R7 ;  /* 0x0000780701007387 */ /* 0x0001e20000100800 */
[----:B--2---:R-:W-:-:S03]  /*12c50*/  F2FP.PACK_AB R25, R24, R25 ;  /* 0x000000191819723e */ /* 0x004fc600000000ff */
[----:B0-----:R-:W2:Y:S04]  /*12c60*/  LDL.LU R7, [R1+0x3a4] ;  /* 0x0003a40001077983 */ /* 0x001ea80000300800 */
[----:B------:R0:W-:Y:S04]  /*12c70*/  STL [R1+0x74], R4 ;  /* 0x0000740401007387 */ /* 0x0001e80000100800 */
[----:B0-----:R-:W4:Y:S01]  /*12c80*/  LDL.LU R4, [R1+0x3b4] ;  /* 0x0003b40001047983 */ /* 0x001f220000300800 */
[----:B---3--:R-:W-:-:S05]  /*12c90*/  F2FP.PACK_AB R5, R11, R10 ;  /* 0x0000000a0b05723e */ /* 0x008fca00000000ff */
[----:B------:R0:W-:Y:S04]  /*12ca0*/  STL [R1+0x70], R5 ;  /* 0x0000700501007387 */ /* 0x0001e80000100800 */
[----:B0-----:R-:W4:Y:S04]  /*12cb0*/  LDL.LU R5, [R1+0x3b0] ;  /* 0x0003b00001057983 */ /* 0x001f280000300800 */
[----:B------:R-:W3:Y:S04]  /*12cc0*/  LDL.LU R10, [R1+0x3c4] ;  /* 0x0003c400010a7983 */ /* 0x000ee80000300800 */
[----:B------:R-:W3:Y:S04]  /*12cd0*/  LDL.LU R11, [R1+0x3c0] ;  /* 0x0003c000010b7983 */ /* 0x000ee80000300800 */
        /* <DEDUP_REMOVED lines=13> */
[----:B------:R0:W-:Y:S01]  /*12db0*/  STL [R1+0x60], R25 ;  /* 0x0000601901007387 */ /* 0x0001e20000100800 */
[----:B------:R-:W-:-:S03]  /*12dc0*/  F2FP.PACK_AB R29, R18, R29 ;  /* 0x0000001d121d723e */ /* 0x000fc600000000ff */
[----:B0-----:R-:W3:Y:S01]  /*12dd0*/  LDL.LU R25, [R1+0xb90] ;  /* 0x000b900001197983 */ /* 0x001ee20000300800 */
[----:B--2---:R-:W-:-:S03]  /*12de0*/  F2FP.PACK_AB R19, R24, R19 ;  /* 0x000000131813723e */ /* 0x004fc600000000ff */
[----:B------:R-:W2:Y:S04]  /*12df0*/  LDL.LU R24, [R1+0xb8c] ;  /* 0x000b8c0001187983 */ /* 0x000ea80000300800 */
[----:B------:R0:W-:Y:S04]  /*12e00*/  STL [R1+0x5c], R19 ;  /* 0x00005c1301007387 */ /* 0x0001e80000100800 */
[----:B0-----:R-:W2:Y:S04]  /*12e10*/  LDL.LU R19, [R1+0xb88] ;  /* 0x000b880001137983 */ /* 0x001ea80000300800 */
[----:B------:R-:W2:Y:S01]  /*12e20*/  LDL.LU R18, [R1+0xb84] ;  /* 0x000b840001127983 */ /* 0x000ea20000300800 */
[----:B------:R-:W-:-:S02]  /*12e30*/  F2FP.PACK_AB R28, R0, R28 ;  /* 0x0000001c001c723e */ /* 0x000fc400000000ff */
[----:B------:R-:W-:Y:S02]  /*12e40*/  F2FP.PACK_AB R27, R13, R27 ;  /* 0x0000001b0d1b723e */ /* 0x000fe400000000ff */
[----:B------:R-:W-:Y:S01]  /*12e50*/  F2FP.PACK_AB R0, R17, R15 ;  /* 0x0000000f1100723e */ /* 0x000fe200000000ff */
[----:B------:R-:W-:Y:S01]  /*12e60*/  STL [R1+0x58], R29 ;  /* 0x0000581d01007387 */ /* 0x000fe20000100800 */
[----:B------:R-:W-:Y:S02]  /*12e70*/  F2FP.PACK_AB R26, R16, R26 ;  /* 0x0000001a101a723e */ /* 0x000fe400000000ff */
[----:B---3--:R-:W-:Y:S01]  /*12e80*/  F2FP.PACK_AB R25, R14, R25 ;  /* 0x000000190e19723e */ /* 0x008fe200000000ff */
[----:B------:R-:W-:Y:S01]  /*12e90*/  STL [R1+0x54], R28 ;  /* 0x0000541c01007387 */ /* 0x000fe20000100800 */
[----:B------:R-:W-:Y:S02]  /*12ea0*/  F2FP.PACK_AB R23, R2, R23 ;  /* 0x000000170217723e */ /* 0x000fe400000000ff */
[----:B------:R-:W-:Y:S01]  /*12eb0*/  F2FP.PACK_AB R22, R3, R22 ;  /* 0x000000160316723e */ /* 0x000fe200000000ff */
[----:B------:R-:W-:Y:S01]  /*12ec0*/  STL [R1+0xac8], R27 ;  /* 0x000ac81b01007387 */ /* 0x000fe20000100800 */
[----:B------:R-:W-:-:S03]  /*12ed0*/  F2FP.PACK_AB R21, R8, R21 ;  /* 0x000000150815723e */ /* 0x000fc600000000ff */
[----:B------:R-:W-:Y:S01]  /*12ee0*/  STL [R1+0x50], R0 ;  /* 0x0000500001007387 */ /* 0x000fe20000100800 */
[----:B------:R-:W-:-:S03]  /*12ef0*/  F2FP.PACK_AB R20, R9, R20 ;  /* 0x000000140914723e */ /* 0x000fc600000000ff */
[----:B------:R-:W-:Y:S01]  /*12f00*/  STL [R1+0xacc], R26 ;  /* 0x000acc1a01007387 */ /* 0x000fe20000100800 */
[----:B----4-:R-:W-:-:S03]  /*12f10*/  F2FP.PACK_AB R17, R4, R5 ;  /* 0x000000050411723e */ /* 0x010fc600000000ff */
[----:B------:R-:W-:Y:S01]  /*12f20*/  STL [R1+0xad0], R25 ;  /* 0x000ad01901007387 */ /* 0x000fe20000100800 */
[----:B--2---:R-:W-:-:S05]  /*12f30*/  F2FP.PACK_AB R24, R12, R24 ;  /* 0x000000180c18723e */ /* 0x004fca00000000ff */
[----:B------:R-:W-:Y:S04]  /*12f40*/  STL [R1+0xad4], R24 ;  /* 0x000ad41801007387 */ /* 0x000fe80000100800 */
[----:B------:R-:W-:Y:S01]  /*12f50*/  STL [R1+0xad8], R23 ;  /* 0x000ad81701007387 */ /* 0x000fe20000100800 */
[----:B------:R-:W-:-:S03]  /*12f60*/  F2FP.PACK_AB R19, R6, R19 ;  /* 0x000000130613723e */ /* 0x000fc600000000ff */
[----:B------:R-:W-:Y:S01]  /*12f70*/  STL [R1+0xadc], R22 ;  /* 0x000adc1601007387 */ /* 0x000fe20000100800 */
[----:B------:R-:W-:-:S03]  /*12f80*/  F2FP.PACK_AB R18, R7, R18 ;  /* 0x000000120712723e */ /* 0x000fc600000000ff */
[----:B------:R-:W-:Y:S04]  /*12f90*/  STL [R1+0xae0], R21 ;  /* 0x000ae01501007387 */ /* 0x000fe80000100800 */
[----:B------:R-:W-:Y:S04]  /*12fa0*/  STL [R1+0xae4], R20 ;  /* 0x000ae41401007387 */ /* 0x000fe80000100800 */
[----:B------:R-:W-:Y:S04]  /*12fb0*/  STL [R1+0xae8], R19 ;  /* 0x000ae81301007387 */ /* 0x000fe80000100800 */
[----:B------:R-:W-:Y:S04]  /*12fc0*/  STL [R1+0xaec], R18 ;  /* 0x000aec1201007387 */ /* 0x000fe80000100800 */
[----:B------:R-:W-:Y:S04]  /*12fd0*/  STL [R1+0xaf0], R17 ;  /* 0x000af01101007387 */ /* 0x000fe80000100800 */
[----:B------:R-:W2:Y:S04]  /*12fe0*/  LDL.LU R15, [R1+0x438] ;  /* 0x00043800010f7983 */ /* 0x000ea80000300800 */
[----:B------:R-:W3:Y:S04]  /*12ff0*/  LDL.LU R14, [R1+0x448] ;  /* 0x00044800010e7983 */ /* 0x000ee80000300800 */
[----:B---3--:R0:W-:Y:S04]  /*13000*/  STL [R1+0xb80], R14 ;  /* 0x000b800e01007387 */ /* 0x0081e80000100800 */
[----:B0-----:R-:W2:Y:S04]  /*13010*/  LDL.LU R14, [R1+0x43c] ;  /* 0x00043c00010e7983 */ /* 0x001ea80000300800 */
[----:B------:R-:W3:Y:S04]  /*13020*/  LDL.LU R13, [R1+0x458] ;  /* 0x00045800010d7983 */ /* 0x000ee80000300800 */
[----:B---3--:R0:W-:Y:S04]  /*13030*/  STL [R1+0xb7c], R13 ;  /* 0x000b7c0d01007387 */ /* 0x0081e80000100800 */
[----:B0-----:R-:W3:Y:S04]  /*13040*/  LDL.LU R13, [R1+0x44c] ;  /* 0x00044c00010d7983 */ /* 0x001ee80000300800 */
[----:B------:R-:W4:Y:S01]  /*13050*/  LDL.LU R12, [R1+0x468] ;  /* 0x00046800010c7983 */ /* 0x000f220000300800 */
[----:B------:R-:W-:-:S03]  /*13060*/  F2FP.PACK_AB R16, R10, R11 ;  /* 0x0000000b0a10723e */ /* 0x000fc600000000ff */
[----:B----4-:R0:W-:Y:S04]  /*13070*/  STL [R1+0xb78], R12 ;  /* 0x000b780c01007387 */ /* 0x0101e80000100800 */
[----:B0-----:R-:W4:Y:S04]  /*13080*/  LDL.LU R12, [R1+0x45c] ;  /* 0x00045c00010c7983 */ /* 0x001f280000300800 */
[----:B------:R-:W2:Y:S04]  /*13090*/  LDL.LU R11, [R1+0x430] ;  /* 0x00043000010b7983 */ /* 0x000ea80000300800 */
[----:B--2---:R0:W-:Y:S04]  /*130a0*/  STL [R1+0xb74], R11 ;  /* 0x000b740b01007387 */ /* 0x0041e80000100800 */
[----:B0-----:R-:W2:Y:S04]  /*130b0*/  LDL.LU R11, [R1+0x46c] ;  /* 0x00046c00010b7983 */ /* 0x001ea80000300800 */
        /* <DEDUP_REMOVED lines=21> */
[----:B------:R0:W-:Y:S04]  /*13210*/  STL [R1+0xaf4], R16 ;  /* 0x000af41001007387 */ /* 0x0001e80000100800 */
        /* <DEDUP_REMOVED lines=66> */
[----:B------:R-:W3:Y:S02]  /*13640*/  LDL.LU R14, [R1+0xb80] ;  /* 0x000b8000010e7983 */ /* 0x000ee40000300800 */
[----:B---3--:R-:W-:-:S02]  /*13650*/  F2FP.PACK_AB R14, R13, R14 ;  /* 0x0000000e0d0e723e */ /* 0x008fc400000000ff */
[----:B------:R-:W4:Y:S02]  /*13660*/  LDL.LU R13, [R1+0xb7c] ;  /* 0x000b7c00010d7983 */ /* 0x000f240000300800 */
[----:B----4-:R-:W-:Y:S02]  /*13670*/  F2FP.PACK_AB R13, R12, R13 ;  /* 0x0000000d0c0d723e */ /* 0x010fe400000000ff */
[----:B------:R-:W3:Y:S02]  /*13680*/  LDL.LU R12, [R1+0xb78] ;  /* 0x000b7800010c7983 */ /* 0x000ee40000300800 */
[----:B---3--:R-:W-:Y:S02]  /*13690*/  F2FP.PACK_AB R12, R11, R12 ;  /* 0x0000000c0b0c723e */ /* 0x008fe400000000ff */
[----:B------:R-:W3:Y:S02]  /*136a0*/  LDL.LU R11, [R1+0xb74] ;  /* 0x000b7400010b7983 */ /* 0x000ee40000300800 */
[----:B---3--:R-:W-:-:S02]  /*136b0*/  F2FP.PACK_AB R11, R10, R11 ;  /* 0x0000000b0a0b723e */ /* 0x008fc400000000ff */
[----:B------:R-:W3:Y:S02]  /*136c0*/  LDL.LU R10, [R1+0xb70] ;  /* 0x000b7000010a7983 */ /* 0x000ee40000300800 */
[----:B---3--:R-:W-:Y:S02]  /*136d0*/  F2FP.PACK_AB R10, R9, R10 ;  /* 0x0000000a090a723e */ /* 0x008fe400000000ff */
        /* <DEDUP_REMOVED lines=12> */
[----:B------:R-:W2:Y:S02]  /*137a0*/  LDL.LU R16, [R1+0xb54] ;  /* 0x000b540001107983 */ /* 0x000ea40000300800 */
[----:B--2---:R-:W-:Y:S02]  /*137b0*/  F2FP.PACK_AB R16, R17, R16 ;  /* 0x000000101110723e */ /* 0x004fe400000000ff */
        /* <DEDUP_REMOVED lines=13> */
[----:B------:R0:W-:Y:S04]  /*13890*/  STL [R1], R16 ;  /* 0x0000001001007387 */ /* 0x0001e80000100800 */
        /* <DEDUP_REMOVED lines=30> */
[----:B------:R-:W2:Y:S01]  /*13a80*/  LDL.LU R17, [R1+0xaf8] ;  /* 0x000af80001117983 */ /* 0x000ea20000300800 */
[----:B------:R-:W-:-:S03]  /*13a90*/  F2FP.PACK_AB R20, R19, R20 ;  /* 0x000000141314723e */ /* 0x000fc600000000ff */
[----:B------:R0:W-:Y:S01]  /*13aa0*/  STL [R1+0x20], R16 ;  /* 0x0000201001007387 */ /* 0x0001e20000100800 */
[----:B------:R-:W-:Y:S02]  /*13ab0*/  F2FP.PACK_AB R22, R21, R22 ;  /* 0x000000161516723e */ /* 0x000fe400000000ff */
[----:B------:R-:W-:Y:S01]  /*13ac0*/  F2FP.PACK_AB R24, R23, R24 ;  /* 0x000000181718723e */ /* 0x000fe200000000ff */
[----:B0-----:R0:W5:Y:S01]  /*13ad0*/  LDL.LU R16, [R1+0xaf4] ;  /* 0x000af40001107983 */ /* 0x0011620000300800 */
[----:B------:R-:W-:Y:S02]  /*13ae0*/  F2FP.PACK_AB R26, R25, R26 ;  /* 0x0000001a191a723e */ /* 0x000fe400000000ff */
[----:B------:R-:W-:Y:S02]  /*13af0*/  F2FP.PACK_AB R29, R27, R29 ;  /* 0x0000001d1b1d723e */ /* 0x000fe400000000ff */
[----:B------:R-:W-:Y:S02]  /*13b00*/  F2FP.PACK_AB R28, R0, R28 ;  /* 0x0000001c001c723e */ /* 0x000fe400000000ff */
[----:B------:R-:W-:-:S02]  /*13b10*/  F2FP.PACK_AB R0, R2, R3 ;  /* 0x000000030200723e */ /* 0x000fc400000000ff */
[----:B--2---:R-:W-:Y:S02]  /*13b20*/  F2FP.PACK_AB R18, R17, R18 ;  /* 0x000000121112723e */ /* 0x004fe400000000ff */
[----:B------:R0:W5:Y:S04]  /*13b30*/  LDL.LU R17, [R1+0xaf0] ;  /* 0x000af00001117983 */ /* 0x0001680000300800 */
[----:B------:R1:W-:Y:S04]  /*13b40*/  STL [R1+0x3c], R18 ;  /* 0x00003c1201007387 */ /* 0x0003e80000100800 */
[----:B-1----:R0:W5:Y:S04]  /*13b50*/  LDL.LU R18, [R1+0xaec] ;  /* 0x000aec0001127983 */ /* 0x0021680000300800 */
        /* <DEDUP_REMOVED lines=14> */
[----:B------:R0:W-:Y:S04]  /*13c40*/  STL [R1+0x40], R0 ;  /* 0x0000400001007387 */ /* 0x0001e80000100800 */
[----:B------:R0:W-:Y:S02]  /*13c50*/  STL [R1+0x44], R28 ;  /* 0x0000441c01007387 */ /* 0x0001e40000100800 */
.L_x_0:
[----:B01----:R-:W2:Y:S04]  /*13c60*/  LDL.LU R29, [R1] ;  /* 0x00000000011d7983 */ /* 0x003ea80000300800 */
[----:B------:R-:W3:Y:S04]  /*13c70*/  LDL.LU R3, [R1+0x4] ;  /* 0x0000040001037983 */ /* 0x000ee80000300800 */
[----:B------:R-:W4:Y:S04]  /*13c80*/  LDL.LU R2, [R1+0x8] ;  /* 0x0000080001027983 */ /* 0x000f280000300800 */
[----:B------:R-:W4:Y:S04]  /*13c90*/  LDL.LU R0, [R1+0xc] ;  /* 0x00000c0001007983 */ /* 0x000f280000300800 */
[----:B------:R0:W-:Y:S04]  /*13ca0*/  STL [R1+0xc28], R7 ;  /* 0x000c280701007387 */ /* 0x0001e80000100800 */
[----:B0-----:R-:W4:Y:S04]  /*13cb0*/  LDL.LU R7, [R1+0x1c] ;  /* 0x00001c0001077983 */ /* 0x001f280000300800 */
[----:B------:R-:W-:Y:S04]  /*13cc0*/  STL.64 [R1+0xc20], R10 ;  /* 0x000c200a01007387 */ /* 0x000fe80000100a00 */
[----:B------:R-:W-:Y:S04]  /*13cd0*/  STL.64 [R1+0xc18], R8 ;  /* 0x000c180801007387 */ /* 0x000fe80000100a00 */
[----:B------:R-:W-:Y:S04]  /*13ce0*/  STL.64 [R1+0xc10], R14 ;  /* 0x000c100e01007387 */ /* 0x000fe80000100a00 */
[----:B------:R0:W-:Y:S04]  /*13cf0*/  STL.64 [R1+0xc08], R12 ;  /* 0x000c080c01007387 */ /* 0x0001e80000100a00 */
[----:B0-----:R-:W4:Y:S04]  /*13d00*/  LDL.LU R12, [R1+0x30] ;  /* 0x00003000010c7983 */ /* 0x001f280000300800 */
[----:B------:R-:W4:Y:S04]  /*13d10*/  LDL.LU R13, [R1+0x34] ;  /* 0x00003400010d7983 */ /* 0x000f280000300800 */
[----:B------:R-:W4:Y:S04]  /*13d20*/  LDL.LU R14, [R1+0x38] ;  /* 0x00003800010e7983 */ /* 0x000f280000300800 */
[----:B------:R-:W4:Y:S04]  /*13d30*/  LDL.LU R15, [R1+0x3c] ;  /* 0x00003c00010f7983 */ /* 0x000f280000300800 */
[----:B------:R-:W4:Y:S04]  /*13d40*/  LDL.LU R8, [R1+0x40] ;  /* 0x0000400001087983 */ /* 0x000f280000300800 */
[----:B------:R-:W4:Y:S04]  /*13d50*/  LDL.LU R9, [R1+0x44] ;  /* 0x0000440001097983 */ /* 0x000f280000300800 */
[----:B------:R-:W4:Y:S04]  /*13d60*/  LDL.LU R10, [R1+0x48] ;  /* 0x00004800010a7983 */ /* 0x000f280000300800 */
[----:B------:R-:W4:Y:S04]  /*13d70*/  LDL.LU R11, [R1+0x4c] ;  /* 0x00004c00010b7983 */ /* 0x000f280000300800 */
[----:B-----5:R-:W-:Y:S04]  /*13d80*/  STL.64 [R1+0xc00], R18 ;  /* 0x000c001201007387 */ /* 0x020fe80000100a00 */
[----:B------:R0:W-:Y:S04]  /*13d90*/  STL.64 [R1+0xbf8], R16 ;  /* 0x000bf81001007387 */ /* 0x0001e80000100a00 */
[----:B0-----:R-:W4:Y:S04]  /*13da0*/  LDL.LU R16, [R1+0x20] ;  /* 0x0000200001107983 */ /* 0x001f280000300800 */
[----:B------:R-:W4:Y:S04]  /*13db0*/  LDL.LU R17, [R1+0x24] ;  /* 0x0000240001117983 */ /* 0x000f280000300800 */
[----:B------:R-:W4:Y:S04]  /*13dc0*/  LDL.LU R18, [R1+0x28] ;  /* 0x0000280001127983 */ /* 0x000f280000300800 */
[----:B------:R-:W4:Y:S04]  /*13dd0*/  LDL.LU R19, [R1+0x2c] ;  /* 0x00002c0001137983 */ /* 0x000f280000300800 */
[----:B------:R-:W4:Y:S04]  /*13de0*/  LDL R28, [R1+0xa50] ;  /* 0x000a5000011c7983 */ /* 0x000f280000100800 */
[----:B------:R-:W-:Y:S04]  /*13df0*/  STL.64 [R1+0xbf0], R22 ;  /* 0x000bf01601007387 */ /* 0x000fe80000100a00 */
[----:B------:R0:W-:Y:S04]  /*13e00*/  STL.64 [R1+0xbe8], R20 ;  /* 0x000be81401007387 */ /* 0x0001e80000100a00 */
[----:B0-----:R-:W4:Y:S04]  /*13e10*/  LDL.LU R20, [R1+0x10] ;  /* 0x0000100001147983 */ /* 0x001f280000300800 */
[----:B------:R-:W4:Y:S04]  /*13e20*/  LDL.LU R21, [R1+0x14] ;  /* 0x0000140001157983 */ /* 0x000f280000300800 */
[----:B------:R-:W4:Y:S04]  /*13e30*/  LDL.LU R22, [R1+0x18] ;  /* 0x0000180001167983 */ /* 0x000f280000300800 */
[----:B------:R-:W-:Y:S04]  /*13e40*/  STL.64 [R1+0xbe0], R26 ;  /* 0x000be01a01007387 */ /* 0x000fe80000100a00 */
[----:B------:R2:W-:Y:S02]  /*13e50*/  STL.64 [R1+0xbd8], R24 ;  /* 0x000bd81801007387 */ /* 0x0005e40000100a00 */
[----:B--2---:R-:W-:-:S02]  /*13e60*/  IMAD.MOV.U32 R24, RZ, RZ, R29 ;  /* 0x000000ffff187224 */ /* 0x004fc400078e001d */
[----:B------:R-:W0:Y:S01]  /*13e70*/  S2R R29, SR_TID.X ;  /* 0x00000000001d7919 */ /* 0x000e220000002100 */
[----:B---3--:R-:W-:-:S03]  /*13e80*/  IMAD.MOV.U32 R25, RZ, RZ, R3 ;  /* 0x000000ffff197224 */ /* 0x008fc600078e0003 */
[----:B------:R-:W1:Y:S01]  /*13e90*/  S2R R3, SR_TID.X ;  /* 0x0000000000037919 */ /* 0x000e620000002100 */
[----:B----4-:R-:W-:Y:S02]  /*13ea0*/  IMAD.MOV.U32 R26, RZ, RZ, R2 ;  /* 0x000000ffff1a7224 */ /* 0x010fe400078e0002 */
[----:B------:R-:W-:Y:S02]  /*13eb0*/  IMAD.MOV.U32 R27, RZ, RZ, R0 ;  /* 0x000000ffff1b7224 */ /* 0x000fe400078e0000 */
[C---:B0-----:R-:W-:Y:S02]  /*13ec0*/  IMAD.SHL.U32 R0, R29.reuse, 0x4, RZ ;  /* 0x000000041d007824 */ /* 0x041fe400078e00ff */
[----:B------:R-:W-:Y:S02]  /*13ed0*/  IMAD.SHL.U32 R2, R29, 0x100, RZ ;  /* 0x000001001d027824 */ /* 0x000fe400078e00ff */
[----:B------:R-:W-:Y:S01]  /*13ee0*/  IMAD.MOV.U32 R23, RZ, RZ, R7 ;  /* 0x000000ffff177224 */ /* 0x000fe200078e0007 */
[----:B-1----:R-:W-:Y:S01]  /*13ef0*/  LOP3.LUT R7, R3, 0x60, RZ, 0xc0, !PT ;  /* 0x0000006003077812 */ /* 0x002fe200078ec0ff */
[----:B------:R-:W-:Y:S01]  /*13f00*/  IMAD.SHL.U32 R3, R29, 0x20, RZ ;  /* 0x000000201d037824 */ /* 0x000fe200078e00ff */
[----:B------:R-:W-:-:S02]  /*13f10*/  LOP3.LUT R0, R0, 0x70, RZ, 0xc0, !PT ;  /* 0x0000007000007812 */ /* 0x000fc400078ec0ff */
[----:B------:R-:W-:-:S03]  /*13f20*/  LOP3.LUT R2, R2, 0x1800, RZ, 0xc0, !PT ;  /* 0x0000180002027812 */ /* 0x000fc600078ec0ff */
[----:B------:R-:W-:Y:S01]  /*13f30*/  IMAD R0, R7, 0x8, R0 ;  /* 0x0000000807007824 */ /* 0x000fe200078e0200 */
[----:B------:R-:W-:Y:S01]  /*13f40*/  LOP3.LUT R2, R2, 0x60, R3, 0xf8, !PT ;  /* 0x0000006002027812 */ /* 0x000fe200078ef803 */
[----:B------:R-:W2:Y:S01]  /*13f50*/  LDL.LU R7, [R1+0xc28] ;  /* 0x000c280001077983 */ /* 0x000ea20000300800 */
[----:B------:R-:W-:Y:S02]  /*13f60*/  IMAD.SHL.U32 R29, R29, 0x400, RZ ;  /* 0x000004001d1d7824 */ /* 0x000fe400078e00ff */
[----:B------:R-:W-:Y:S01]  /*13f70*/  LOP3.LUT R0, R2, R0, RZ, 0x3c, !PT ;  /* 0x0000000002007212 */ /* 0x000fe200078e3cff */
[----:B------:R-:W-:Y:S02]  /*13f80*/  BAR.SYNC.DEFER_BLOCKING 0x0 ;  /* 0x0000000000007b1d */ /* 0x000fe40000010000 */
[----:B------:R-:W-:-:S04]  /*13f90*/  LOP3.LUT R29, R29, 0x1800, RZ, 0xc0, !PT ;  /* 0x000018001d1d7812 */ /* 0x000fc800078ec0ff */
[----:B------:R-:W0:Y:S04]  /*13fa0*/  S2R R2, SR_TID.X ;  /* 0x0000000000027919 */ /* 0x000e280000002100 */
[----:B------:R-:W-:Y:S01]  /*13fb0*/  STS.128 [R0+0x80], R12 ;  /* 0x0000800c00007388 */ /* 0x000fe20000000c00 */
[----:B0-----:R-:W-:-:S03]  /*13fc0*/  LOP3.LUT R2, R2, 0x7f, RZ, 0xc0, !PT ;  /* 0x0000007f02027812 */ /* 0x001fc600078ec0ff */
[----:B------:R0:W-:Y:S04]  /*13fd0*/  STS.128 [R0], R8 ;  /* 0x0000000800007388 */ /* 0x0001e80000000c00 */
[----:B0-----:R-:W3:Y:S04]  /*13fe0*/  LDL.LU.64 R10, [R1+0xc20] ;  /* 0x000c2000010a7983 */ /* 0x001ee80000300a00 */
[----:B------:R-:W3:Y:S04]  /*13ff0*/  LDL.LU.64 R8, [R1+0xc18] ;  /* 0x000c180001087983 */ /* 0x000ee80000300a00 */
[----:B------:R-:W4:Y:S04]  /*14000*/  LDL.LU.64 R14, [R1+0xc10] ;  /* 0x000c1000010e7983 */ /* 0x000f280000300a00 */
[----:B------:R-:W4:Y:S04]  /*14010*/  LDL.LU.64 R12, [R1+0xc08] ;  /* 0x000c0800010c7983 */ /* 0x000f280000300a00 */
[----:B------:R0:W-:Y:S01]  /*14020*/  STS.128 [R0+0x400], R16 ;  /* 0x0004001000007388 */ /* 0x0001e20000000c00 */
[----:B------:R-:W-:-:S02]  /*14030*/  IADD3 R3, R28, 0x1, RZ ;  /* 0x000000011c037810 */ /* 0x000fc40007ffe0ff */
[----:B------:R-:W-:Y:S02]  /*14040*/  IADD3 R28, R28, 0x2, RZ ;  /* 0x000000021c1c7810 */ /* 0x000fe40007ffe0ff */
[----:B------:R-:W-:Y:S02]  /*14050*/  ISETP.GE.AND P0, PT, R3, c[0x0][0x17c], PT ;  /* 0x00005f0003007a0c */ /* 0x000fe40003f06270 */
[----:B------:R-:W-:Y:S01]  /*14060*/  ISETP.GE.AND P3, PT, R28, c[0x0][0x17c], PT ;  /* 0x00005f001c007a0c */ /* 0x000fe20003f66270 */
[----:B------:R-:W-:Y:S01]  /*14070*/  IMAD R28, R2, 0x10, R29 ;  /* 0x00000010021c7824 */ /* 0x000fe200078e021d */
[----:B------:R-:W-:Y:S04]  /*14080*/  STS.128 [R0+0x480], R20 ;  /* 0x0004801400007388 */ /* 0x000fe80000000c00 */
[----:B------:R-:W-:Y:S06]  /*14090*/  BAR.SYNC.DEFER_BLOCKING 0x0 ;  /* 0x0000000000007b1d */ /* 0x000fec0000010000 */
[----:B0-----:R-:W4:Y:S01]  /*140a0*/  LDL.LU.64 R18, [R1+0xc00] ;  /* 0x000c000001127983 */ /* 0x001f220000300a00 */
[----:B------:R-:W-:-:S03]  /*140b0*/  LOP3.LUT R29, R28, 0x20, RZ, 0x3c, !PT ;  /* 0x000000201c1d7812 */ /* 0x000fc600078e3cff */
[----:B------:R-:W4:Y:S04]  /*140c0*/  LDL.LU.64 R16, [R1+0xbf8] ;  /* 0x000bf80001107983 */ /* 0x000f280000300a00 */
[----:B------:R-:W0:Y:S01]  /*140d0*/  LDS.128 R20, [R28] ;  /* 0x000000001c147984 */ /* 0x000e220000000c00 */
[----:B------:R-:W-:-:S03]  /*140e0*/  LOP3.LUT R3, R28, 0x40, RZ, 0x3c, !PT ;  /* 0x000000401c037812 */ /* 0x000fc600078e3cff */
[----:B0-----:R-:W-:Y:S04]  /*140f0*/  STL.64 [R1+0x30], R20 ;  /* 0x0000301401007387 */ /* 0x001fe80000100a00 */
[----:B------:R-:W-:Y:S04]  /*14100*/  STL.64 [R1+0x38], R22 ;  /* 0x0000381601007387 */ /* 0x000fe80000100a00 */
[----:B------:R-:W0:Y:S01]  /*14110*/  LDS.128 R20, [R29] ;  /* 0x000000001d147984 */ /* 0x000e220000000c00 */
[----:B------:R-:W-:-:S03]  /*14120*/  LOP3.LUT R2, R28, 0x60, RZ, 0x3c, !PT ;  /* 0x000000601c027812 */ /* 0x000fc600078e3cff */
[----:B0-----:R-:W-:Y:S04]  /*14130*/  STL.64 [R1+0xa0], R20 ;  /* 0x0000a01401007387 */ /* 0x001fe80000100a00 */
[----:B------:R-:W-:Y:S04]  /*14140*/  STL.64 [R1+0xa8], R22 ;  /* 0x0000a81601007387 */ /* 0x000fe80000100a00 */
[----:B------:R-:W0:Y:S04]  /*14150*/  LDS.128 R20, [R3] ;  /* 0x0000000003147984 */ /* 0x000e280000000c00 */
[----:B0-----:R-:W-:Y:S04]  /*14160*/  STL.64 [R1+0xd0], R20 ;  /* 0x0000d01401007387 */ /* 0x001fe80000100a00 */
[----:B------:R-:W-:Y:S04]  /*14170*/  STL.64 [R1+0xd8], R22 ;  /* 0x0000d81601007387 */ /* 0x000fe80000100a00 */
[----:B------:R-:W0:Y:S04]  /*14180*/  LDS.128 R20, [R2] ;  /* 0x0000000002147984 */ /* 0x000e280000000c00 */
[----:B------:R-:W-:Y:S06]  /*14190*/  BAR.SYNC.DEFER_BLOCKING 0x0 ;  /* 0x0000000000007b1d */ /* 0x000fec0000010000 */
[----:B------:R-:W-:Y:S04]  /*141a0*/  STS.128 [R0], R24 ;  /* 0x0000001800007388 */ /* 0x000fe80000000c00 */
[----:B--2---:R-:W-:Y:S04]  /*141b0*/  STS.128 [R0+0x80], R4 ;  /* 0x0000800400007388 */ /* 0x004fe80000000c00 */
[----:B---3--:R-:W-:Y:S04]  /*141c0*/  STS.128 [R0+0x400], R8 ;  /* 0x0004000800007388 */ /* 0x008fe80000000c00 */
[----:B----4-:R-:W-:Y:S04]  /*141d0*/  STS.128 [R0+0x480], R12 ;  /* 0x0004800c00007388 */ /* 0x010fe80000000c00 */
[----:B------:R-:W-:Y:S06]  /*141e0*/  BAR.SYNC.DEFER_BLOCKING 0x0 ;  /* 0x0000000000007b1d */ /* 0x000fec0000010000 */
[----:B------:R-:W1:Y:S04]  /*141f0*/  LDS.128 R24, [R28] ;  /* 0x000000001c187984 */ /* 0x000e680000000c00 */
[----:B0-----:R-:W-:Y:S04]  /*14200*/  STL.64 [R1+0xf0], R20 ;  /* 0x0000f01401007387 */ /* 0x001fe80000100a00 */
[----:B------:R0:W-:Y:S04]  /*14210*/  STL.64 [R1+0xf8], R22 ;  /* 0x0000f81601007387 */ /* 0x0001e80000100a00 */
[----:B0-----:R-:W2:Y:S04]  /*14220*/  LDL.LU.64 R22, [R1+0xbf0] ;  /* 0x000bf00001167983 */ /* 0x001ea80000300a00 */
[----:B------:R-:W2:Y:S04]  /*14230*/  LDL.LU.64 R20, [R1+0xbe8] ;  /* 0x000be80001147983 */ /* 0x000ea80000300a00 */
[----:B------:R-:W3:Y:S04]  /*14240*/  LDL.LU R4, [R1+0xc0] ;  /* 0x0000c00001047983 */ /* 0x000ee80000300800 */
[----:B------:R-:W3:Y:S04]  /*14250*/  LDL.LU R5, [R1+0xc4] ;  /* 0x0000c40001057983 */ /* 0x000ee80000300800 */
[----:B------:R-:W3:Y:S04]  /*14260*/  LDL.LU R6, [R1+0xc8] ;  /* 0x0000c80001067983 */ /* 0x000ee80000300800 */
[----:B------:R-:W3:Y:S04]  /*14270*/  LDL.LU R7, [R1+0xcc] ;  /* 0x0000cc0001077983 */ /* 0x000ee80000300800 */
[----:B------:R-:W4:Y:S04]  /*14280*/  LDL.LU R12, [R1+0x80] ;  /* 0x00008000010c7983 */ /* 0x000f280000300800 */
[----:B------:R-:W4:Y:S04]  /*14290*/  LDL.LU R13, [R1+0x84] ;  /* 0x00008400010d7983 */ /* 0x000f280000300800 */
[----:B------:R-:W4:Y:S04]  /*142a0*/  LDL.LU R14, [R1+0x88] ;  /* 0x00008800010e7983 */ /* 0x000f280000300800 */
[----:B------:R-:W4:Y:S04]  /*142b0*/  LDL.LU R15, [R1+0x8c] ;  /* 0x00008c00010f7983 */ /* 0x000f280000300800 */
[----:B-1----:R-:W-:Y:S04]  /*142c0*/  STL.64 [R1+0x20], R24 ;  /* 0x0000201801007387 */ /* 0x002fe80000100a00 */
[----:B------:R-:W-:Y:S04]  /*142d0*/  STL.64 [R1+0x28], R26 ;  /* 0x0000281a01007387 */ /* 0x000fe80000100a00 */
        /* <DEDUP_REMOVED lines=9> */
[----:B------:R-:W-:Y:S06]  /*14370*/  BAR.SYNC.DEFER_BLOCKING 0x0 ;  /* 0x0000000000007b1d */ /* 0x000fec0000010000 */
[----:B0-----:R-:W-:Y:S04]  /*14380*/  STL.64 [R1+0x100], R24 ;  /* 0x0001001801007387 */ /* 0x001fe80000100a00 */
[----:B------:R0:W-:Y:S04]  /*14390*/  STL.64 [R1+0x108], R26 ;  /* 0x0001081a01007387 */ /* 0x0001e80000100a00 */
[----:B0-----:R-:W3:Y:S04]  /*143a0*/  LDL.LU.64 R26, [R1+0xbe0] ;  /* 0x000be000011a7983 */ /* 0x001ee80000300a00 */
[----:B------:R-:W4:Y:S04]  /*143b0*/  LDL.LU.64 R24, [R1+0xbd8] ;  /* 0x000bd80001187983 */ /* 0x000f280000300a00 */
[----:B------:R0:W-:Y:S04]  /*143c0*/  STS.128 [R0], R16 ;  /* 0x0000001000007388 */ /* 0x0001e80000000c00 */
[----:B0-----:R-:W4:Y:S04]  /*143d0*/  LDL.LU R16, [R1+0x70] ;  /* 0x0000700001107983 */ /* 0x001f280000300800 */
[----:B------:R-:W4:Y:S04]  /*143e0*/  LDL.LU R17, [R1+0x74] ;  /* 0x0000740001117983 */ /* 0x000f280000300800 */
[----:B------:R-:W4:Y:S04]  /*143f0*/  LDL.LU R18, [R1+0x78] ;  /* 0x0000780001127983 */ /* 0x000f280000300800 */
[----:B------:R-:W4:Y:S04]  /*14400*/  LDL.LU R19, [R1+0x7c] ;  /* 0x00007c0001137983 */ /* 0x000f280000300800 */
[----:B--2---:R0:W-:Y:S04]  /*14410*/  STS.128 [R0+0x80], R20 ;  /* 0x0000801400007388 */ /* 0x0041e80000000c00 */
[----:B0-----:R-:W2:Y:S04]  /*14420*/  LDL.LU R20, [R1+0x60] ;  /* 0x0000600001147983 */ /* 0x001ea80000300800 */
[----:B------:R-:W2:Y:S04]  /*14430*/  LDL.LU R21, [R1+0x64] ;  /* 0x0000640001157983 */ /* 0x000ea80000300800 */
[----:B------:R-:W2:Y:S04]  /*14440*/  LDL.LU R22, [R1+0x68] ;  /* 0x0000680001167983 */ /* 0x000ea80000300800 */
[----:B------:R-:W2:Y:S04]  /*14450*/  LDL.LU R23, [R1+0x6c] ;  /* 0x00006c0001177983 */ /* 0x000ea80000300800 */
[----:B---3--:R-:W-:Y:S04]  /*14460*/  STL [R1+0xb30], R27 ;  /* 0x000b301b01007387 */ /* 0x008fe80000100800 */
[----:B----4-:R0:W-:Y:S04]  /*14470*/  STS.128 [R0+0x400], R24 ;  /* 0x0004001800007388 */ /* 0x0101e80000000c00 */
[----:B0-----:R-:W3:Y:S04]  /*14480*/  LDL.LU R24, [R1+0x50] ;  /* 0x0000500001187983 */ /* 0x001ee80000300800 */
[----:B------:R-:W3:Y:S04]  /*14490*/  LDL.LU R25, [R1+0x54] ;  /* 0x0000540001197983 */ /* 0x000ee80000300800 */
[----:B------:R-:W3:Y:S04]  /*144a0*/  LDL.LU R26, [R1+0x58] ;  /* 0x00005800011a7983 */ /* 0x000ee80000300800 */
[----:B------:R-:W3:Y:S04]  /*144b0*/  LDL.LU R27, [R1+0x5c] ;  /* 0x00005c00011b7983 */ /* 0x000ee80000300800 */
[----:B---3--:R-:W-:Y:S04]  /*144c0*/  STS.128 [R0+0x480], R24 ;  /* 0x0004801800007388 */ /* 0x008fe80000000c00 */
[----:B------:R-:W-:Y:S06]  /*144d0*/  BAR.SYNC.DEFER_BLOCKING 0x0 ;  /* 0x0000000000007b1d */ /* 0x000fec0000010000 */
[----:B------:R-:W0:Y:S04]  /*144e0*/  LDS.128 R24, [R28] ;  /* 0x000000001c187984 */ /* 0x000e280000000c00 */
[----:B0-----:R-:W-:Y:S04]  /*144f0*/  STL.64 [R1], R24 ;  /* 0x0000001801007387 */ /* 0x001fe80000100a00 */
[----:B------:R-:W-:Y:S04]  /*14500*/  STL.64 [R1+0x8], R26 ;  /* 0x0000081a01007387 */ /* 0x000fe80000100a00 */
[----:B------:R-:W0:Y:S04]  /*14510*/  LDS.128 R24, [R29] ;  /* 0x000000001d187984 */ /* 0x000e280000000c00 */
[----:B0-----:R-:W-:Y:S04]  /*14520*/  STL.64 [R1+0x40], R24 ;  /* 0x0000401801007387 */ /* 0x001fe80000100a00 */
[----:B------:R-:W-:Y:S04]  /*14530*/  STL.64 [R1+0x48], R26 ;  /* 0x0000481a01007387 */ /* 0x000fe80000100a00 */
[----:B------:R-:W0:Y:S04]  /*14540*/  LDS.128 R24, [R8] ;  /* 0x0000000008187984 */ /* 0x000e280000000c00 */
[----:B0-----:R-:W-:Y:S04]  /*14550*/  STL.64 [R1+0x50], R24 ;  /* 0x0000501801007387 */ /* 0x001fe80000100a00 */
[----:B------:R-:W-:Y:S04]  /*14560*/  STL.64 [R1+0x58], R26 ;  /* 0x0000581a01007387 */ /* 0x000fe80000100a00 */
[----:B------:R-:W0:Y:S04]  /*14570*/  LDS.128 R24, [R9] ;  /* 0x0000000009187984 */ /* 0x000e280000000c00 */
[----:B------:R-:W-:Y:S06]  /*14580*/  BAR.SYNC.DEFER_BLOCKING 0x0 ;  /* 0x0000000000007b1d */ /* 0x000fec0000010000 */
[----:B------:R1:W-:Y:S04]  /*14590*/  STS.128 [R0+0x80], R16 ;  /* 0x0000801000007388 */ /* 0x0003e80000000c00 */
[----:B0-----:R-:W-:Y:S04]  /*145a0*/  STL.64 [R1+0xe0], R24 ;  /* 0x0000e01801007387 */ /* 0x001fe80000100a00 */
[----:B------:R-:W-:Y:S04]  /*145b0*/  STL.64 [R1+0xe8], R26 ;  /* 0x0000e81a01007387 */ /* 0x000fe80000100a00 */
[----:B-1----:R-:W3:Y:S04]  /*145c0*/  LDL.LU R16, [R1+0x260] ;  /* 0x0002600001107983 */ /* 0x002ee80000300800 */
[----:B------:R-:W3:Y:S04]  /*145d0*/  LDL.LU R17, [R1+0x264] ;  /* 0x0002640001117983 */ /* 0x000ee80000300800 */
[----:B------:R-:W4:Y:S04]  /*145e0*/  LDL.LU R18, [R1+0x268] ;  /* 0x0002680001127983 */ /* 0x000f280000300800 */
[----:B------:R-:W4:Y:S04]  /*145f0*/  LDL.LU R19, [R1+0x26c] ;  /* 0x00026c0001137983 */ /* 0x000f280000300800 */
[----:B--2---:R0:W-:Y:S04]  /*14600*/  STS.128 [R0], R20 ;  /* 0x0000001400007388 */ /* 0x0041e80000000c00 */
[----:B----4-:R-:W-:Y:S04]  /*14610*/  STL.64 [R1+0xb90], R18 ;  /* 0x000b901201007387 */ /* 0x010fe80000100a00 */
[----:B---3--:R1:W-:Y:S04]  /*14620*/  STL.64 [R1+0xb88], R16 ;  /* 0x000b881001007387 */ /* 0x0083e80000100a00 */
[----:B0-----:R-:W2:Y:S04]  /*14630*/  LDL.LU R20, [R1+0x1c0] ;  /* 0x0001c00001147983 */ /* 0x001ea80000300800 */
[----:B------:R-:W2:Y:S04]  /*14640*/  LDL.LU R21, [R1+0x1c4] ;  /* 0x0001c40001157983 */ /* 0x000ea80000300800 */
[----:B------:R-:W3:Y:S04]  /*14650*/  LDL.LU R22, [R1+0x1c8] ;  /* 0x0001c80001167983 */ /* 0x000ee80000300800 */
[----:B------:R-:W3:Y:S04]  /*14660*/  LDL.LU R23, [R1+0x1cc] ;  /* 0x0001cc0001177983 */ /* 0x000ee80000300800 */
[----:B---3--:R-:W-:Y:S04]  /*14670*/  STL.64 [R1+0xba0], R22 ;  /* 0x000ba01601007387 */ /* 0x008fe80000100a00 */
[----:B--2---:R0:W-:Y:S04]  /*14680*/  STL.64 [R1+0xb98], R20 ;  /* 0x000b981401007387 */ /* 0x0041e80000100a00 */
[----:B-1----:R-:W2:Y:S04]  /*14690*/  LDL.LU R16, [R1+0x150] ;  /* 0x0001500001107983 */ /* 0x002ea80000300800 */
[----:B------:R-:W2:Y:S04]  /*146a0*/  LDL.LU R17, [R1+0x154] ;  /* 0x0001540001117983 */ /* 0x000ea80000300800 */
[----:B------:R-:W3:Y:S04]  /*146b0*/  LDL.LU R18, [R1+0x158] ;  /* 0x0001580001127983 */ /* 0x000ee80000300800 */
[----:B------:R-:W3:Y:S04]  /*146c0*/  LDL.LU R19, [R1+0x15c] ;  /* 0x00015c0001137983 */ /* 0x000ee80000300800 */
[----:B---3--:R-:W-:Y:S04]  /*146d0*/  STL.64 [R1+0xbb0], R18 ;  /* 0x000bb01201007387 */ /* 0x008fe80000100a00 */
[----:B--2---:R1:W-:Y:S04]  /*146e0*/  STL.64 [R1+0xba8], R16 ;  /* 0x000ba81001007387 */ /* 0x0043e80000100a00 */
[----:B0-----:R-:W2:Y:S04]  /*146f0*/  LDL.LU R20, [R1+0x130] ;  /* 0x0001300001147983 */ /* 0x001ea80000300800 */
[----:B------:R-:W2:Y:S04]  /*14700*/  LDL.LU R21, [R1+0x134] ;  /* 0x0001340001157983 */ /* 0x000ea80000300800 */
[----:B------:R-:W3:Y:S04]  /*14710*/  LDL.LU R22, [R1+0x138] ;  /* 0x0001380001167983 */ /* 0x000ee80000300800 */
[----:B------:R-:W3:Y:S04]  /*14720*/  LDL.LU R23, [R1+0x13c] ;  /* 0x00013c0001177983 */ /* 0x000ee80000300800 */
[----:B------:R-:W-:Y:S04]  /*14730*/  STS.128 [R0+0x400], R12 ;  /* 0x0004000c00007388 */ /* 0x000fe80000000c00 */
[----:B------:R-:W-:Y:S04]  /*14740*/  STS.128 [R0+0x480], R4 ;  /* 0x0004800400007388 */ /* 0x000fe80000000c00 */
[----:B------:R-:W-:Y:S06]  /*14750*/  BAR.SYNC.DEFER_BLOCKING 0x0 ;  /* 0x0000000000007b1d */ /* 0x000fec0000010000 */
[----:B------:R-:W0:Y:S04]  /*14760*/  LDS.128 R12, [R28] ;  /* 0x000000001c0c7984 */ /* 0x000e280000000c00 */
[----:B------:R-:W4:Y:S04]  /*14770*/  LDS.128 R4, [R8] ;  /* 0x0000000008047984 */ /* 0x000f280000000c00 */
[----:B---3--:R-:W-:Y:S04]  /*14780*/  STL.64 [R1+0xbc0], R22 ;  /* 0x000bc01601007387 */ /* 0x008fe80000100a00 */
[----:B--2---:R2:W-:Y:S04]  /*14790*/  STL.64 [R1+0xbb8], R20 ;  /* 0x000bb81401007387 */ /* 0x0045e80000100a00 */
[----:B-1----:R-:W3:Y:S04]  /*147a0*/  LDL.LU R16, [R1+0x120] ;  /* 0x0001200001107983 */ /* 0x002ee80000300800 */
[----:B------:R-:W3:Y:S04]  /*147b0*/  LDL.LU R17, [R1+0x124] ;  /* 0x0001240001117983 */ /* 0x000ee80000300800 */
[----:B------:R-:W2:Y:S04]  /*147c0*/  LDL.LU R18, [R1+0x128] ;  /* 0x0001280001127983 */ /* 0x000ea80000300800 */
[----:B------:R-:W2:Y:S04]  /*147d0*/  LDL.LU R19, [R1+0x12c] ;  /* 0x00012c0001137983 */ /* 0x000ea80000300800 */
[----:B--2---:R-:W-:Y:S04]  /*147e0*/  STL.64 [R1+0xbd0], R18 ;  /* 0x000bd01201007387 */ /* 0x004fe80000100a00 */
[----:B---3--:R-:W-:Y:S04]  /*147f0*/  STL.64 [R1+0xbc8], R16 ;  /* 0x000bc81001007387 */ /* 0x008fe80000100a00 */
[----:B------:R-:W1:Y:S04]  /*14800*/  LDS.128 R16, [R29] ;  /* 0x000000001d107984 */ /* 0x000e680000000c00 */
[----:B------:R-:W2:Y:S04]  /*14810*/  LDL.LU R20, [R1+0x110] ;  /* 0x0001100001147983 */ /* 0x000ea80000300800 */
[----:B------:R-:W2:Y:S04]  /*14820*/  LDL.LU R21, [R1+0x114] ;  /* 0x0001140001157983 */ /* 0x000ea80000300800 */
[----:B------:R-:W2:Y:S04]  /*14830*/  LDL.LU R22, [R1+0x118] ;  /* 0x0001180001167983 */ /* 0x000ea80000300800 */
[----:B------:R-:W2:Y:S04]  /*14840*/  LDL.LU R23, [R1+0x11c] ;  /* 0x00011c0001177983 */ /* 0x000ea80000300800 */
[----:B------:R-:W3:Y:S04]  /*14850*/  LDL.LU R24, [R1+0x170] ;  /* 0x0001700001187983 */ /* 0x000ee80000300800 */
[----:B------:R-:W3:Y:S04]  /*14860*/  LDL.LU R25, [R1+0x174] ;  /* 0x0001740001197983 */ /* 0x000ee80000300800 */
[----:B------:R-:W3:Y:S04]  /*14870*/  LDL.LU R26, [R1+0x178] ;  /* 0x00017800011a7983 */ /* 0x000ee80000300800 */
[----:B------:R-:W3:Y:S04]  /*14880*/  LDL.LU R27, [R1+0x17c] ;  /* 0x00017c00011b7983 */ /* 0x000ee80000300800 */
[----:B0-----:R-:W-:Y:S04]  /*14890*/  STL [R1+0xb24], R13 ;  /* 0x000b240d01007387 */ /* 0x001fe80000100800 */
[----:B------:R-:W-:Y:S04]  /*148a0*/  STL [R1+0xb14], R14 ;  /* 0x000b140e01007387 */ /* 0x000fe80000100800 */
[----:B------:R-:W-:Y:S04]  /*148b0*/  STL [R1+0xb08], R15 ;  /* 0x000b080f01007387 */ /* 0x000fe80000100800 */
[----:B----4-:R-:W-:Y:S04]  /*148c0*/  STL [R1+0xb2c], R4 ;  /* 0x000b2c0401007387 */ /* 0x010fe80000100800 */
[----:B-1----:R-:W-:Y:S04]  /*148d0*/  STL.64 [R1+0x10], R16 ;  /* 0x0000101001007387 */ /* 0x002fe80000100a00 */
[----:B------:R-:W-:Y:S04]  /*148e0*/  STL.64 [R1+0x18], R18 ;  /* 0x0000181201007387 */ /* 0x000fe80000100a00 */
[----:B------:R-:W-:Y:S04]  /*148f0*/  STL [R1+0xb1c], R5 ;  /* 0x000b1c0501007387 */ /* 0x000fe80000100800 */
[----:B------:R0:W-:Y:S04]  /*14900*/  STL [R1+0xb10], R6 ;  /* 0x000b100601007387 */ /* 0x0001e80000100800 */
[----:B------:R-:W1:Y:S04]  /*14910*/  LDS.128 R16, [R9] ;  /* 0x0000000009107984 */ /* 0x000e680000000c00 */
[----:B------:R-:W-:Y:S06]  /*14920*/  BAR.SYNC.DEFER_BLOCKING 0x0 ;  /* 0x0000000000007b1d */ /* 0x000fec0000010000 */
[----:B0-----:R-:W4:Y:S04]  /*14930*/  LDL R6, [R1+0xa50] ;  /* 0x000a500001067983 */ /* 0x001f280000100800 */
[----:B------:R-:W-:Y:S01]  /*14940*/  STL [R1+0xb00], R7 ;  /* 0x000b000701007387 */ /* 0x000fe20000100800 */
[----:B-1----:R-:W-:-:S02]  /*14950*/  IMAD.MOV.U32 R15, RZ, RZ, R18 ;  /* 0x000000ffff0f7224 */ /* 0x002fc400078e0012 */
[----:B------:R-:W-:Y:S02]  /*14960*/  IMAD.MOV.U32 R13, RZ, RZ, R16 ;  /* 0x000000ffff0d7224 */ /* 0x000fe400078e0010 */
[----:B------:R-:W-:Y:S01]  /*14970*/  IMAD.MOV.U32 R14, RZ, RZ, R17 ;  /* 0x000000ffff0e7224 */ /* 0x000fe200078e0011 */
[----:B----4-:R0:W-:Y:S04]  /*14980*/  STL [R1+0xb58], R6 ;  /* 0x000b580601007387 */ /* 0x0101e80000100800 */
[----:B------:R-:W4:Y:S04]  /*14990*/  LDL.LU R4, [R1+0x160] ;  /* 0x0001600001047983 */ /* 0x000f280000300800 */
[----:B------:R-:W4:Y:S04]  /*149a0*/  LDL.LU R5, [R1+0x164] ;  /* 0x0001640001057983 */ /* 0x000f280000300800 */
[----:B0-----:R-:W4:Y:S04]  /*149b0*/  LDL.LU R6, [R1+0x168] ;  /* 0x0001680001067983 */ /* 0x001f280000300800 */
[----:B------:R-:W4:Y:S04]  /*149c0*/  LDL.LU R7, [R1+0x16c] ;  /* 0x00016c0001077983 */ /* 0x000f280000300800 */
[----:B------:R0:W-:Y:S04]  /*149d0*/  STL [R1+0x6c], R19 ;  /* 0x00006c1301007387 */ /* 0x0001e80000100800 */
[----:B0-----:R-:W3:Y:S04]  /*149e0*/  LDL.LU.64 R18, [R1+0xbd0] ;  /* 0x000bd00001127983 */ /* 0x001ee80000300a00 */
[----:B------:R-:W3:Y:S04]  /*149f0*/  LDL.LU.64 R16, [R1+0xbc8] ;  /* 0x000bc80001107983 */ /* 0x000ee80000300a00 */
[----:B------:R-:W-:Y:S04]  /*14a00*/  STL [R1+0xb28], R13 ;  /* 0x000b280d01007387 */ /* 0x000fe80000100800 */
[----:B------:R-:W-:Y:S04]  /*14a10*/  STL [R1+0xb18], R14 ;  /* 0x000b180e01007387 */ /* 0x000fe80000100800 */
[----:B------:R0:W-:Y:S04]  /*14a20*/  STL [R1+0xb0c], R15 ;  /* 0x000b0c0f01007387 */ /* 0x0001e80000100800 */
[----:B--2---:R1:W-:Y:S04]  /*14a30*/  STS.128 [R0], R20 ;  /* 0x0000001400007388 */ /* 0x0043e80000000c00 */
[----:B0-----:R-:W2:Y:S04]  /*14a40*/  LDL R15, [R1+0x66c] ;  /* 0x00066c00010f7983 */ /* 0x001ea80000100800 */
[----:B-1----:R-:W2:Y:S04]  /*14a50*/  LDL.LU.64 R22, [R1+0xbc0] ;  /* 0x000bc00001167983 */ /* 0x002ea80000300a00 */
[----:B------:R-:W2:Y:S04]  /*14a60*/  LDL.LU.64 R20, [R1+0xbb8] ;  /* 0x000bb80001147983 */ /* 0x000ea80000300a00 */
[----:B---3--:R0:W-:Y:S04]  /*14a70*/  STS.128 [R0+0x80], R16 ;  /* 0x0000801000007388 */ /* 0x0081e80000000c00 */
[----:B0-----:R-:W3:Y:S04]  /*14a80*/  LDL.LU.64 R18, [R1+0xbb0] ;  /* 0x000bb00001127983 */ /* 0x001ee80000300a00 */
[----:B------:R-:W3:Y:S04]  /*14a90*/  LDL.LU.64 R16, [R1+0xba8] ;  /* 0x000ba80001107983 */ /* 0x000ee80000300a00 */
[----:B--2---:R0:W-:Y:S04]  /*14aa0*/  STS.128 [R0+0x400], R20 ;  /* 0x0004001400007388 */ /* 0x0041e80000000c00 */
[----:B0-----:R-:W2:Y:S04]  /*14ab0*/  LDL.LU.64 R22, [R1+0xba0] ;  /* 0x000ba00001167983 */ /* 0x001ea80000300a00 */
[----:B------:R-:W2:Y:S04]  /*14ac0*/  LDL.LU.64 R20, [R1+0xb98] ;  /* 0x000b980001147983 */ /* 0x000ea80000300a00 */
[----:B---3--:R-:W-:Y:S04]  /*14ad0*/  STS.128 [R0+0x480], R16 ;  /* 0x0004801000007388 */ /* 0x008fe80000000c00 */
[----:B------:R-:W-:Y:S06]  /*14ae0*/  BAR.SYNC.DEFER_BLOCKING 0x0 ;  /* 0x0000000000007b1d */ /* 0x000fec0000010000 */
[----:B------:R-:W0:Y:S04]  /*14af0*/  LDS.128 R16, [R28] ;  /* 0x000000001c107984 */ /* 0x000e280000000c00 */
[----:B0-----:R-:W-:Y:S04]  /*14b00*/  STL.64 [R1+0xc0], R16 ;  /* 0x0000c01001007387 */ /* 0x001fe80000100a00 */
        /* <DEDUP_REMOVED lines=9> */
[----:B0-----:R-:W-:Y:S04]  /*14ba0*/  STL.64 [R1+0x190], R16 ;  /* 0x0001901001007387 */ /* 0x001fe80000100a00 */
[----:B------:R0:W-:Y:S04]  /*14bb0*/  STL.64 [R1+0x198], R18 ;  /* 0x0001981201007387 */ /* 0x0001e80000100a00 */
[----:B0-----:R-:W3:Y:S04]  /*14bc0*/  LDL.LU.64 R18, [R1+0xb90] ;  /* 0x000b900001127983 */ /* 0x001ee80000300a00 */
[----:B------:R-:W3:Y:S04]  /*14bd0*/  LDL.LU.64 R16, [R1+0xb88] ;  /* 0x000b880001107983 */ /* 0x000ee80000300a00 */
[----:B----4-:R-:W-:Y:S04]  /*14be0*/  STS.128 [R0], R4 ;  /* 0x0000000400007388 */ /* 0x010fe80000000c00 */
[----:B------:R-:W-:Y:S04]  /*14bf0*/  STS.128 [R0+0x80], R24 ;  /* 0x0000801800007388 */ /* 0x000fe80000000c00 */
[----:B--2---:R-:W-:Y:S01]  /*14c00*/  STS.128 [R0+0x400], R20 ;  /* 0x0004001400007388 */ /* 0x004fe20000000c00 */
[----:B------:R-:W-:-:S03]  /*14c10*/  IMAD R10, R15, c[0x0][0x194], RZ ;  /* 0x000065000f0a7a24 */ /* 0x000fc600078e02ff */
[----:B------:R-:W-:Y:S04]  /*14c20*/  STL [R1+0xb60], R15 ;  /* 0x000b600f01007387 */ /* 0x000fe80000100800 */
[----:B------:R-:W-:Y:S04]  /*14c30*/  STL [R1+0xb5c], R12 ;  /* 0x000b5c0c01007387 */ /* 0x000fe80000100800 */
[----:B---3--:R-:W-:Y:S04]  /*14c40*/  STS.128 [R0+0x480], R16 ;  /* 0x0004801000007388 */ /* 0x008fe80000000c00 */
[----:B------:R-:W-:Y:S06]  /*14c50*/  BAR.SYNC.DEFER_BLOCKING 0x0 ;  /* 0x0000000000007b1d */ /* 0x000fec0000010000 */
[----:B------:R-:W0:Y:S04]  /*14c60*/  LDS.128 R12, [R28] ;  /* 0x000000001c0c7984 */ /* 0x000e280000000c00 */
[----:B------:R-:W1:Y:S04]  /*14c70*/  LDS.128 R16, [R29] ;  /* 0x000000001d107984 */ /* 0x000e680000000c00 */
[----:B------:R-:W2:Y:S04]  /*14c80*/  LDS.128 R4, [R8] ;  /* 0x0000000008047984 */ /* 0x000ea80000000c00 */
[----:B0-----:R0:W-:Y:S04]  /*14c90*/  STL.64 [R1+0x80], R12 ;  /* 0x0000800c01007387 */ /* 0x0011e80000100a00 */
[----:B------:R3:W-:Y:S04]  /*14ca0*/  STL.64 [R1+0x88], R14 ;  /* 0x0000880e01007387 */ /* 0x0007e80000100a00 */
[----:B0-----:R-:W4:Y:S04]  /*14cb0*/  LDL.LU R12, [R1+0x280] ;  /* 0x00028000010c7983 */ /* 0x001f280000300800 */
[----:B-1----:R-:W-:Y:S04]  /*14cc0*/  STL.64 [R1+0x120], R16 ;  /* 0x0001201001007387 */ /* 0x002fe80000100a00 */
[----:B------:R-:W-:Y:S04]  /*14cd0*/  STL.64 [R1+0x128], R18 ;  /* 0x0001281201007387 */ /* 0x000fe80000100a00 */
[----:B--2---:R-:W-:Y:S04]  /*14ce0*/  STL.64 [R1+0x170], R4 ;  /* 0x0001700401007387 */ /* 0x004fe80000100a00 */
[----:B------:R-:W-:Y:S04]  /*14cf0*/  STL.64 [R1+0x178], R6 ;  /* 0x0001780601007387 */ /* 0x000fe80000100a00 */
[----:B------:R-:W4:Y:S04]  /*14d00*/  LDL.LU R13, [R1+0x284] ;  /* 0x00028400010d7983 */ /* 0x000f280000300800 */
[----:B---3--:R-:W2:Y:S04]  /*14d10*/  LDL.LU R14, [R1+0x288] ;  /* 0x00028800010e7983 */ /* 0x008ea80000300800 */
[----:B------:R-:W2:Y:S04]  /*14d20*/  LDL.LU R15, [R1+0x28c] ;  /* 0x00028c00010f7983 */ /* 0x000ea80000300800 */
[----:B--2---:R-:W-:Y:S04]  /*14d30*/  STL.64 [R1+0xb70], R14 ;  /* 0x000b700e01007387 */ /* 0x004fe80000100a00 */
[----:B----4-:R0:W-:Y:S04]  /*14d40*/  STL.64 [R1+0xb68], R12 ;  /* 0x000b680c01007387 */ /* 0x0101e80000100a00 */
[----:B0-----:R-:W2:Y:S04]  /*14d50*/  LDL.LU R12, [R1+0x270] ;  /* 0x00027000010c7983 */ /* 0x001ea80000300800 */
[----:B------:R-:W2:Y:S04]  /*14d60*/  LDL.LU R13, [R1+0x274] ;  /* 0x00027400010d7983 */ /* 0x000ea80000300800 */
[----:B------:R-:W3:Y:S04]  /*14d70*/  LDL.LU R14, [R1+0x278] ;  /* 0x00027800010e7983 */ /* 0x000ee80000300800 */
[----:B------:R-:W3:Y:S04]  /*14d80*/  LDL.LU R15, [R1+0x27c] ;  /* 0x00027c00010f7983 */ /* 0x000ee80000300800 */
[----:B---3--:R-:W-:Y:S04]  /*14d90*/  STL.64 [R1+0xb80], R14 ;  /* 0x000b800e01007387 */ /* 0x008fe80000100a00 */
[----:B--2---:R-:W-:Y:S04]  /*14da0*/  STL.64 [R1+0xb78], R12 ;  /* 0x000b780c01007387 */ /* 0x004fe80000100a00 */
[----:B------:R-:W2:Y:S04]  /*14db0*/  LDL.LU R4, [R1+0x470] ;  /* 0x0004700001047983 */ /* 0x000ea80000300800 */
[----:B------:R-:W2:Y:S04]  /*14dc0*/  LDL.LU R5, [R1+0x474] ;  /* 0x0004740001057983 */ /* 0x000ea80000300800 */
[----:B------:R-:W2:Y:S04]  /*14dd0*/  LDL.LU R6, [R1+0x478] ;  /* 0x0004780001067983 */ /* 0x000ea80000300800 */
[----:B------:R-:W2:Y:S04]  /*14de0*/  LDL.LU R7, [R1+0x47c] ;  /* 0x00047c0001077983 */ /* 0x000ea80000300800 */
[----:B------:R-:W3:Y:S04]  /*14df0*/  LDL.LU R16, [R1+0x490] ;  /* 0x0004900001107983 */ /* 0x000ee80000300800 */
[----:B------:R-:W3:Y:S04]  /*14e00*/  LDL.LU R17, [R1+0x494] ;  /* 0x0004940001117983 */ /* 0x000ee80000300800 */
[----:B------:R-:W4:Y:S04]  /*14e10*/  LDL.LU R18, [R1+0x498] ;  /* 0x0004980001127983 */ /* 0x000f280000300800 */
[----:B------:R-:W4:Y:S04]  /*14e20*/  LDL.LU R19, [R1+0x49c] ;  /* 0x00049c0001137983 */ /* 0x000f280000300800 */
[----:B------:R-:W0:Y:S04]  /*14e30*/  LDS.128 R12, [R9] ;  /* 0x00000000090c7984 */ /* 0x000e280000000c00 */
[----:B------:R-:W-:Y:S06]  /*14e40*/  BAR.SYNC.DEFER_BLOCKING 0x0 ;  /* 0x0000000000007b1d */ /* 0x000fec0000010000 */
[----:B----4-:R-:W-:Y:S04]  /*14e50*/  STL.64 [R1+0xb50], R18 ;  /* 0x000b501201007387 */ /* 0x010fe80000100a00 */
[----:B---3--:R1:W-:Y:S04]  /*14e60*/  STL.64 [R1+0xb48], R16 ;  /* 0x000b481001007387 */ /* 0x0083e80000100a00 */
[----:B-1----:R-:W3:Y:S04]  /*14e70*/  LDL.LU R16, [R1+0x480] ;  /* 0x0004800001107983 */ /* 0x002ee80000300800 */
[----:B------:R-:W3:Y:S04]  /*14e80*/  LDL.LU R17, [R1+0x484] ;  /* 0x0004840001117983 */ /* 0x000ee80000300800 */
[----:B------:R-:W3:Y:S04]  /*14e90*/  LDL.LU R18, [R1+0x488] ;  /* 0x0004880001127983 */ /* 0x000ee80000300800 */
[----:B------:R-:W3:Y:S04]  /*14ea0*/  LDL.LU R19, [R1+0x48c] ;  /* 0x00048c0001137983 */ /* 0x000ee80000300800 */
[----:B------:R-:W4:Y:S04]  /*14eb0*/  LDL.LU R24, [R1+0x4b0] ;  /* 0x0004b00001187983 */ /* 0x000f280000300800 */
[----:B------:R-:W4:Y:S04]  /*14ec0*/  LDL.LU R25, [R1+0x4b4] ;  /* 0x0004b40001197983 */ /* 0x000f280000300800 */
[----:B------:R-:W2:Y:S04]  /*14ed0*/  LDL.LU R26, [R1+0x4b8] ;  /* 0x0004b800011a7983 */ /* 0x000ea80000300800 */
[----:B------:R-:W2:Y:S04]  /*14ee0*/  LDL.LU R27, [R1+0x4bc] ;  /* 0x0004bc00011b7983 */ /* 0x000ea80000300800 */
[----:B--2---:R-:W-:Y:S04]  /*14ef0*/  STL.64 [R1+0xb40], R26 ;  /* 0x000b401a01007387 */ /* 0x004fe80000100a00 */
[----:B----4-:R1:W-:Y:S04]  /*14f00*/  STL.64 [R1+0xb38], R24 ;  /* 0x000b381801007387 */ /* 0x0103e80000100a00 */
[----:B-1----:R-:W2:Y:S04]  /*14f10*/  LDL.LU R24, [R1+0x4a0] ;  /* 0x0004a00001187983 */ /* 0x002ea80000300800 */
[----:B------:R-:W2:Y:S04]  /*14f20*/  LDL.LU R25, [R1+0x4a4] ;  /* 0x0004a40001197983 */ /* 0x000ea80000300800 */
[----:B------:R-:W2:Y:S04]  /*14f30*/  LDL.LU R26, [R1+0x4a8] ;  /* 0x0004a800011a7983 */ /* 0x000ea80000300800 */
[----:B------:R-:W2:Y:S04]  /*14f40*/  LDL.LU R27, [R1+0x4ac] ;  /* 0x0004ac00011b7983 */ /* 0x000ea80000300800 */
[----:B------:R-:W4:Y:S04]  /*14f50*/  LDL.LU R20, [R1+0x4c0] ;  /* 0x0004c00001147983 */ /* 0x000f280000300800 */
[----:B------:R-:W4:Y:S04]  /*14f60*/  LDL.LU R21, [R1+0x4c4] ;  /* 0x0004c40001157983 */ /* 0x000f280000300800 */
[----:B------:R-:W4:Y:S04]  /*14f70*/  LDL.LU R22, [R1+0x4c8] ;  /* 0x0004c80001167983 */ /* 0x000f280000300800 */
[----:B------:R-:W4:Y:S04]  /*14f80*/  LDL.LU R23, [R1+0x4cc] ;  /* 0x0004cc0001177983 */ /* 0x000f280000300800 */
[----:B0-----:R-:W-:Y:S04]  /*14f90*/  STL.64 [R1+0x160], R12 ;  /* 0x0001600c01007387 */ /* 0x001fe80000100a00 */
[----:B------:R0:W-:Y:S04]  /*14fa0*/  STL.64 [R1+0x168], R14 ;  /* 0x0001680e01007387 */ /* 0x0001e80000100a00 */
[----:B0-----:R-:W2:Y:S04]  /*14fb0*/  LDL.LU.64 R14, [R1+0xb80] ;  /* 0x000b8000010e7983 */ /* 0x001ea80000300a00 */
[----:B------:R-:W2:Y:S04]  /*14fc0*/  LDL.LU.64 R12, [R1+0xb78] ;  /* 0x000b7800010c7983 */ /* 0x000ea80000300a00 */
[----:B------:R-:W3:Y:S04]  /*14fd0*/  LDL.LU R11, [R1+0x30] ;  /* 0x00003000010b7983 */ /* 0x000ee80000300800 */
[----:B--2---:R0:W-:Y:S04]  /*14fe0*/  STS.128 [R0], R12 ;  /* 0x0000000c00007388 */ /* 0x0041e80000000c00 */
[----:B0-----:R-:W2:Y:S04]  /*14ff0*/  LDL.LU.64 R14, [R1+0xb70] ;  /* 0x000b7000010e7983 */ /* 0x001ea80000300a00 */
[----:B------:R-:W2:Y:S04]  /*15000*/  LDL.LU.64 R12, [R1+0xb68] ;  /* 0x000b6800010c7983 */ /* 0x000ea80000300a00 */
[----:B------:R-:W-:Y:S04]  /*15010*/  STS.128 [R0+0x400], R4 ;  /* 0x0004000400007388 */ /* 0x000fe80000000c00 */
[----:B---3--:R-:W-:Y:S04]  /*15020*/  STS.128 [R0+0x480], R16 ;  /* 0x0004801000007388 */ /* 0x008fe80000000c00 */
[----:B--2---:R0:W-:Y:S04]  /*15030*/  STS.128 [R0+0x80], R12 ;  /* 0x0000800c00007388 */ /* 0x0041e80000000c00 */
[----:B------:R-:W-:Y:S06]  /*15040*/  BAR.SYNC.DEFER_BLOCKING 0x0 ;  /* 0x0000000000007b1d */ /* 0x000fec0000010000 */
[----:B0-----:R-:W2:Y:S04]  /*15050*/  LDL.LU R15, [R1+0xb60] ;  /* 0x000b6000010f7983 */ /* 0x001ea80000300800 */
[----:B------:R-:W3:Y:S04]  /*15060*/  LDL.LU R12, [R1+0xb5c] ;  /* 0x000b5c00010c7983 */ /* 0x000ee80000300800 */
[----:B------:R-:W2:Y:S04]  /*15070*/  LDL.LU R6, [R1+0xb58] ;  /* 0x000b580001067983 */ /* 0x000ea80000300800 */
[----:B------:R-:W0:Y:S04]  /*15080*/  LDS.128 R16, [R28] ;  /* 0x000000001c107984 */ /* 0x000e280000000c00 */
[----:B------:R-:W-:Y:S04]  /*15090*/  STL [R1+0xb04], R28 ;  /* 0x000b041c01007387 */ /* 0x000fe80000100800 */
[----:B0-----:R-:W-:Y:S04]  /*150a0*/  STL.64 [R1+0x70], R16 ;  /* 0x0000701001007387 */ /* 0x001fe80000100a00 */
[----:B------:R-:W-:Y:S04]  /*150b0*/  STL.64 [R1+0x78], R18 ;  /* 0x0000781201007387 */ /* 0x000fe80000100a00 */
[----:B------:R-:W0:Y:S04]  /*150c0*/  LDS.128 R16, [R29] ;  /* 0x000000001d107984 */ /* 0x000e280000000c00 */
[----:B------:R-:W-:Y:S04]  /*150d0*/  STL [R1+0xaf0], R29 ;  /* 0x000af01d01007387 */ /* 0x000fe80000100800 */
[----:B0-----:R-:W-:Y:S04]  /*150e0*/  STL.64 [R1+0x110], R16 ;  /* 0x0001101001007387 */ /* 0x001fe80000100a00 */
[----:B------:R-:W-:Y:S04]  /*150f0*/  STL.64 [R1+0x118], R18 ;  /* 0x0001181201007387 */ /* 0x000fe80000100a00 */
[----:B------:R-:W0:Y:S04]  /*15100*/  LDS.128 R16, [R8] ;  /* 0x0000000008107984 */ /* 0x000e280000000c00 */
[----:B0-----:R-:W-:Y:S04]  /*15110*/  STL.64 [R1+0x150], R16 ;  /* 0x0001501001007387 */ /* 0x001fe80000100a00 */
[----:B------:R-:W-:Y:S04]  /*15120*/  STL.64 [R1+0x158], R18 ;  /* 0x0001581201007387 */ /* 0x000fe80000100a00 */
[----:B------:R-:W0:Y:S04]  /*15130*/  LDS.128 R16, [R9] ;  /* 0x0000000009107984 */ /* 0x000e280000000c00 */
[----:B------:R-:W-:Y:S06]  /*15140*/  BAR.SYNC.DEFER_BLOCKING 0x0 ;  /* 0x0000000000007b1d */ /* 0x000fec0000010000 */
[----:B------:R-:W-:Y:S04]  /*15150*/  STS.128 [R0+0x80], R24 ;  /* 0x0000801800007388 */ /* 0x000fe80000000c00 */
[----:B0-----:R-:W-:Y:S04]  /*15160*/  STL.64 [R1+0x140], R16 ;  /* 0x0001401001007387 */ /* 0x001fe80000100a00 */
[----:B------:R0:W-:Y:S04]  /*15170*/  STL.64 [R1+0x148], R18 ;  /* 0x0001481201007387 */ /* 0x0001e80000100a00 */
[----:B0-----:R-:W2:Y:S04]  /*15180*/  LDL.LU.64 R18, [R1+0xb50] ;  /* 0x000b500001127983 */ /* 0x001ea80000300a00 */
[----:B------:R-:W2:Y:S04]  /*15190*/  LDL.LU.64 R16, [R1+0xb48] ;  /* 0x000b480001107983 */ /* 0x000ea80000300a00 */
[----:B------:R-:W2:Y:S04]  /*151a0*/  LDL R5, [R1+0xa54] ;  /* 0x000a540001057983 */ /* 0x000ea80000100800 */
[----:B------:R-:W2:Y:S04]  /*151b0*/  LDL.LU.64 R26, [R1+0xb40] ;  /* 0x000b4000011a7983 */ /* 0x000ea80000300a00 */
[----:B------:R-:W2:Y:S04]  /*151c0*/  LDL.LU.64 R24, [R1+0xb38] ;  /* 0x000b380001187983 */ /* 0x000ea80000300a00 */
[----:B------:R-:W3:Y:S04]  /*151d0*/  LDL.LU R4, [R1+0x20] ;  /* 0x0000200001047983 */ /* 0x000ee80000300800 */
[----:B------:R-:W3:Y:S04]  /*151e0*/  LDL.LU R13, [R1] ;  /* 0x00000000010d7983 */ /* 0x000ee80000300800 */
[----:B------:R-:W3:Y:S04]  /*151f0*/  LDL R28, [R1+0xa88] ;  /* 0x000a8800011c7983 */ /* 0x000ee80000100800 */
[----:B----4-:R-:W-:Y:S04]  /*15200*/  STS.128 [R0+0x480], R20 ;  /* 0x0004801400007388 */ /* 0x010fe80000000c00 */
[----:B--2---:R0:W-:Y:S04]  /*15210*/  STS.128 [R0+0x400], R24 ;  /* 0x0004001800007388 */ /* 0x0041e80000000c00 */
[----:B0-----:R-:W2:Y:S04]  /*15220*/  LDL.LU R27, [R1+0xb30] ;  /* 0x000b3000011b7983 */ /* 0x001ea80000300800 */
[----:B------:R0:W-:Y:S04]  /*15230*/  STS.128 [R0], R16 ;  /* 0x0000001000007388 */ /* 0x0001e80000000c00 */
[----:B------:R-:W-:Y:S01]  /*15240*/  BAR.SYNC.DEFER_BLOCKING 0x0 ;  /* 0x0000000000007b1d */ /* 0x000fe20000010000 */
[----:B------:R-:W-:-:S05]  /*15250*/  ISETP.GE.AND P1, PT, R15, c[0x0][0x178], PT ;  /* 0x00005e000f007a0c */ /* 0x000fca0003f26270 */
[----:B------:R-:W4:Y:S01]  /*15260*/  LDL R29, [R1+0xa68] ;  /* 0x000a6800011d7983 */ /* 0x000f220000100800 */
[----:B------:R-:W-:Y:S02]  /*15270*/  LEA R2, P2, R10, c[0x0][0x170], 0x1 ;  /* 0x00005c000a027a11 */ /* 0x000fe400078408ff */
[----:B------:R-:W-:Y:S01]  /*15280*/  ISETP.LT.AND P1, PT, R6, c[0x0][0x17c], !P1 ;  /* 0x00005f0006007a0c */ /* 0x000fe20004f21270 */
[----:B------:R-:W4:Y:S01]  /*15290*/  LDL.LU R7, [R1+0xa0] ;  /* 0x0000a00001077983 */ /* 0x000f220000300800 */
[----:B------:R-:W-:Y:S01]  /*152a0*/  LEA.HI.X.SX32 R3, R10, c[0x0][0x174], 0x1, P2 ;  /* 0x00005d000a037a11 */ /* 0x000fe200010f0eff */
[----:B0-----:R-:W-:Y:S02]  /*152b0*/  IMAD R16, R6, c[0x0][0x198], RZ ;  /* 0x0000660006107a24 */ /* 0x001fe400078e02ff */
[----:B------:R-:W-:Y:S02]  /*152c0*/  IMAD.MOV.U32 R17, RZ, RZ, c[0x0][0x194] ;  /* 0x00006500ff117624 */ /* 0x000fe400078e00ff */
[----:B------:R-:W-:-:S04]  /*152d0*/  IMAD.WIDE R8, R16, 0x2, R2 ;  /* 0x0000000210087825 */ /* 0x000fc800078e0202 */
[----:B------:R-:W-:Y:S02]  /*152e0*/  IMAD R0, R17, 0x80, R10 ;  /* 0x0000008011007824 */ /* 0x000fe400078e020a */
[----:B------:R0:W-:Y:S01]  /*152f0*/  @P1 STG.E.U16 [R8.64], R11 ;  /* 0x0000000b08001986 */ /* 0x0001e2000c101504 */
[----:B------:R-:W-:-:S04]  /*15300*/  ISETP.GE.AND P1, PT, R6, c[0x0][0x17c], PT ;  /* 0x00005f0006007a0c */ /* 0x000fc80003f26270 */
[----:B------:R-:W-:Y:S02]  /*15310*/  ISETP.LT.AND P4, PT, R5, c[0x0][0x178], !P1 ;  /* 0x00005e0005007a0c */ /* 0x000fe40004f81270 */
[----:B0-----:R-:W-:-:S04]  /*15320*/  LEA R8, P2, R0, c[0x0][0x170], 0x1 ;  /* 0x00005c0000087a11 */ /* 0x001fc800078408ff */
[----:B------:R-:W-:Y:S02]  /*15330*/  LEA.HI.X.SX32 R9, R0, c[0x0][0x174], 0x1, P2 ;  /* 0x00005d0000097a11 */ /* 0x000fe400010f0eff */
[----:B------:R-:W-:-:S03]  /*15340*/  IADD3 R26, R6, 0x3, RZ ;  /* 0x00000003061a7810 */ /* 0x000fc60007ffe0ff */
[----:B------:R-:W-:-:S05]  /*15350*/  IMAD.WIDE R22, R16, 0x2, R8 ;  /* 0x0000000210167825 */ /* 0x000fca00078e0208 */
[----:B---3--:R0:W-:Y:S01]  /*15360*/  @P4 STG.E.U16 [R22.64], R4 ;  /* 0x0000000416004986 */ /* 0x0081e2000c101504 */
[----:B--2---:R-:W-:Y:S01]  /*15370*/  PRMT R27, R11, 0x7632, R27 ;  /* 0x000076320b1b7816 */ /* 0x004fe2000000001b */
[----:B------:R-:W-:-:S04]  /*15380*/  IMAD R11, R17, 0x80, R0 ;  /* 0x00000080110b7824 */ /* 0x000fc800078e0200 */
[----:B------:R-:W-:-:S05]  /*15390*/  IMAD R17, R17, 0x80, R11 ;  /* 0x0000008011117824 */ /* 0x000fca00078e020b */
[----:B------:R-:W-:-:S04]  /*153a0*/  LEA R20, P2, R17, c[0x0][0x170], 0x1 ;  /* 0x00005c0011147a11 */ /* 0x000fc800078408ff */
[----:B------:R-:W-:Y:S02]  /*153b0*/  LEA.HI.X.SX32 R21, R17, c[0x0][0x174], 0x1, P2 ;  /* 0x00005d0011157a11 */ /* 0x000fe400010f0eff */
[----:B------:R-:W-:Y:S02]  /*153c0*/  ISETP.GE.AND P2, PT, R26, c[0x0][0x17c], PT ;  /* 0x00005f001a007a0c */ /* 0x000fe40003f46270 */
[----:B------:R-:W-:Y:S02]  /*153d0*/  PRMT R26, R4, 0x7632, R26 ;  /* 0x00007632041a7816 */ /* 0x000fe4000000001a */
[----:B0-----:R-:W2:Y:S01]  /*153e0*/  LDL.LU R4, [R1+0x90] ;  /* 0x0000900001047983 */ /* 0x001ea20000300800 */
[----:B------:R-:W-:Y:S02]  /*153f0*/  LEA R10, P6, R11, c[0x0][0x170], 0x1 ;  /* 0x00005c000b0a7a11 */ /* 0x000fe400078c08ff */
[----:B------:R-:W-:Y:S02]  /*15400*/  ISETP.LT.AND P5, PT, R28, c[0x0][0x178], !P1 ;  /* 0x00005e001c007a0c */ /* 0x000fe40004fa1270 */
[----:B----4-:R-:W-:-:S02]  /*15410*/  ISETP.LT.AND P1, PT, R29, c[0x0][0x178], !P1 ;  /* 0x00005e001d007a0c */ /* 0x010fc40004f21270 */
[----:B------:R-:W-:Y:S02]  /*15420*/  LEA.HI.X.SX32 R11, R11, c[0x0][0x174], 0x1, P6 ;  /* 0x00005d000b0b7a11 */ /* 0x000fe400030f0eff */
[----:B------:R-:W-:Y:S02]  /*15430*/  ISETP.LT.AND P6, PT, R15, c[0x0][0x178], !P0 ;  /* 0x00005e000f007a0c */ /* 0x000fe400047c1270 */
[C---:B------:R-:W-:Y:S01]  /*15440*/  IADD3 R0, R16.reuse, c[0x0][0x198], RZ ;  /* 0x0000660010007a10 */ /* 0x040fe20007ffe0ff */
[----:B------:R-:W-:Y:S01]  /*15450*/  IMAD.WIDE R18, R16, 0x2, R10 ;  /* 0x0000000210127825 */ /* 0x000fe200078e020a */
[----:B------:R-:W-:-:S03]  /*15460*/  ISETP.LT.AND P4, PT, R5, c[0x0][0x178], !P0 ;  /* 0x00005e0005007a0c */ /* 0x000fc60004781270 */
[----:B------:R-:W-:Y:S01]  /*15470*/  IMAD.WIDE R16, R16, 0x2, R20 ;  /* 0x0000000210107825 */ /* 0x000fe200078e0214 */
[----:B------:R0:W-:Y:S03]  /*15480*/  @P5 STG.E.U16 [R18.64], R13 ;  /* 0x0000000d12005986 */ /* 0x0001e6000c101504 */
[----:B------:R-:W-:Y:S01]  /*15490*/  IMAD.WIDE R24, R0, 0x2, R2 ;  /* 0x0000000200187825 */ /* 0x000fe200078e0202 */
[----:B------:R1:W-:Y:S01]  /*154a0*/  @P1 STG.E.U16 [R16.64], R12 ;  /* 0x0000000c10001986 */ /* 0x0003e2000c101504 */
[----:B------:R-:W-:-:S03]  /*154b0*/  ISETP.LT.AND P5, PT, R28, c[0x0][0x178], !P0 ;  /* 0x00005e001c007a0c */ /* 0x000fc600047a1270 */
[----:B------:R3:W-:Y:S01]  /*154c0*/  @P6 STG.E.U16 [R24.64], R27 ;  /* 0x0000001b18006986 */ /* 0x0007e2000c101504 */
[----:B------:R-:W-:Y:S01]  /*154d0*/  ISETP.LT.AND P6, PT, R29, c[0x0][0x178], !P0 ;  /* 0x00005e001d007a0c */ /* 0x000fe200047c1270 */
[----:B------:R-:W-:Y:S01]  /*154e0*/  IMAD.WIDE R22, R0, 0x2, R8 ;  /* 0x0000000200167825 */ /* 0x000fe200078e0208 */
[----:B------:R-:W-:-:S03]  /*154f0*/  ISETP.LT.AND P0, PT, R15, c[0x0][0x178], !P3 ;  /* 0x00005e000f007a0c */ /* 0x000fc60005f01270 */
[C---:B0-----:R-:W-:Y:S01]  /*15500*/  IMAD.WIDE R18, R0.reuse, 0x2, R10 ;  /* 0x0000000200127825 */ /* 0x041fe200078e020a */
[----:B------:R0:W-:Y:S01]  /*15510*/  @P4 STG.E.U16 [R22.64], R26 ;  /* 0x0000001a16004986 */ /* 0x0001e2000c101504 */
[----:B------:R-:W-:Y:S02]  /*15520*/  ISETP.LT.AND P4, PT, R5, c[0x0][0x178], !P3 ;  /* 0x00005e0005007a0c */ /* 0x000fe40005f81270 */
[----:B-1----:R-:W-:Y:S01]  /*15530*/  IMAD.WIDE R16, R0, 0x2, R20 ;  /* 0x0000000200107825 */ /* 0x002fe200078e0214 */
[----:B---3--:R-:W-:Y:S02]  /*15540*/  PRMT R25, R13, 0x7632, R25 ;  /* 0x000076320d197816 */ /* 0x008fe40000000019 */
[----:B------:R-:W-:Y:S02]  /*15550*/  PRMT R24, R12, 0x7632, R24 ;  /* 0x000076320c187816 */ /* 0x000fe40000000018 */
[----:B------:R-:W-:Y:S01]  /*15560*/  IADD3 R0, R0, c[0x0][0x198], RZ ;  /* 0x0000660000007a10 */ /* 0x000fe20007ffe0ff */
[----:B------:R1:W-:Y:S04]  /*15570*/  @P5 STG.E.U16 [R18.64], R25 ;  /* 0x0000001912005986 */ /* 0x0003e8000c101504 */
[----:B------:R3:W-:Y:S01]  /*15580*/  @P6 STG.E.U16 [R16.64], R24 ;  /* 0x0000001810006986 */ /* 0x0007e2000c101504 */
[----:B------:R-:W-:-:S02]  /*15590*/  IADD3 R12, R6, 0x4, RZ ;  /* 0x00000004060c7810 */ /* 0x000fc40007ffe0ff */
[----:B------:R-:W-:Y:S01]  /*155a0*/  PRMT R27, R7, 0x7632, R27 ;  /* 0x00007632071b7816 */ /* 0x000fe2000000001b */
[----:B0-----:R-:W-:Y:S01]  /*155b0*/  IMAD.WIDE R22, R0, 0x2, R20 ;  /* 0x0000000200167825 */ /* 0x001fe200078e0214 */
[----:B------:R-:W-:-:S03]  /*155c0*/  ISETP.GE.AND P1, PT, R12, c[0x0][0x17c], PT ;  /* 0x00005f000c007a0c */ /* 0x000fc60003f26270 */
[----:B-1----:R-:W-:-:S04]  /*155d0*/  IMAD.WIDE R18, R0, 0x2, R8 ;  /* 0x0000000200127825 */ /* 0x002fc800078e0208 */
[C---:B---3--:R-:W-:Y:S01]  /*155e0*/  IMAD.WIDE R16, R0.reuse, 0x2, R2 ;  /* 0x0000000200107825 */ /* 0x048fe200078e0202 */
[----:B------:R-:W-:-:S04]  /*155f0*/  IADD3 R12, R0, c[0x0][0x198], RZ ;  /* 0x00006600000c7a10 */ /* 0x000fc80007ffe0ff */
[----:B------:R0:W-:Y:S04]  /*15600*/  @P0 STG.E.U16 [R16.64], R7 ;  /* 0x0000000710000986 */ /* 0x0001e8000c101504 */
[----:B0-----:R-:W3:Y:S01]  /*15610*/  LDL.LU R7, [R1+0xd0] ;  /* 0x0000d00001077983 */ /* 0x001ee20000300800 */
[----:B------:R-:W-:-:S03]  /*15620*/  IMAD.WIDE R16, R0, 0x2, R10 ;  /* 0x0000000200107825 */ /* 0x000fc600078e020a */
[----:B------:R-:W4:Y:S04]  /*15630*/  LDL.LU R13, [R1+0xb0] ;  /* 0x0000b000010d7983 */ /* 0x000f280000300800 */
[----:B------:R-:W3:Y:S04]  /*15640*/  LDL.LU R14, [R1+0x50] ;  /* 0x00005000010e7983 */ /* 0x000ee80000300800 */
[----:B------:R-:W3:Y:S04]  /*15650*/  LDL.LU R0, [R1+0x10] ;  /* 0x0000100001007983 */ /* 0x000ee80000300800 */
[----:B--2---:R0:W-:Y:S04]  /*15660*/  @P4 STG.E.U16 [R18.64], R4 ;  /* 0x0000000412004986 */ /* 0x0041e8000c101504 */
[----:B0-----:R-:W2:Y:S01]  /*15670*/  LDL.LU R19, [R1+0x40] ;  /* 0x0000400001137983 */ /* 0x001ea20000300800 */
[----:B------:R-:W-:-:S02]  /*15680*/  ISETP.LT.AND P5, PT, R28, c[0x0][0x178], !P3 ;  /* 0x00005e001c007a0c */ /* 0x000fc40005fa1270 */
[----:B------:R-:W-:Y:S02]  /*15690*/  ISETP.LT.AND P3, PT, R29, c[0x0][0x178], !P3 ;  /* 0x00005e001d007a0c */ /* 0x000fe40005f61270 */
[----:B------:R-:W-:Y:S01]  /*156a0*/  ISETP.LT.AND P6, PT, R15, c[0x0][0x178], !P2 ;  /* 0x00005e000f007a0c */ /* 0x000fe200057c1270 */
[----:B------:R-:W-:Y:S01]  /*156b0*/  IMAD.WIDE R24, R12, 0x2, R2 ;  /* 0x000000020c187825 */ /* 0x000fe200078e0202 */
[----:B------:R-:W-:Y:S02]  /*156c0*/  ISETP.LT.AND P4, PT, R5, c[0x0][0x178], !P2 ;  /* 0x00005e0005007a0c */ /* 0x000fe40005781270 */
[----:B------:R-:W-:-:S04]  /*156d0*/  IADD3 R26, R6, 0x5, RZ ;  /* 0x00000005061a7810 */ /* 0x000fc80007ffe0ff */
[----:B------:R-:W-:Y:S01]  /*156e0*/  ISETP.GE.AND P0, PT, R26, c[0x0][0x17c], PT ;  /* 0x00005f001a007a0c */ /* 0x000fe20003f06270 */
[----:B--2---:R0:W-:Y:S01]  /*156f0*/  @P5 STG.E.U16 [R16.64], R19 ;  /* 0x0000001310005986 */ /* 0x0041e2000c101504 */
[----:B------:R-:W-:-:S03]  /*15700*/  ISETP.LT.AND P5, PT, R28, c[0x0][0x178], !P2 ;  /* 0x00005e001c007a0c */ /* 0x000fc600057a1270 */
[----:B---3--:R1:W-:Y:S04]  /*15710*/  @P3 STG.E.U16 [R22.64], R0 ;  /* 0x0000000016003986 */ /* 0x0083e8000c101504 */
[----:B------:R2:W-:Y:S01]  /*15720*/  @P6 STG.E.U16 [R24.64], R27 ;  /* 0x0000001b18006986 */ /* 0x0005e2000c101504 */
[----:B------:R-:W-:Y:S02]  /*15730*/  ISETP.LT.AND P6, PT, R29, c[0x0][0x178], !P2 ;  /* 0x00005e001d007a0c */ /* 0x000fe400057c1270 */
[----:B------:R-:W-:Y:S01]  /*15740*/  PRMT R26, R19, 0x7632, R26 ;  /* 0x00007632131a7816 */ /* 0x000fe2000000001a */
[----:B0-----:R-:W-:Y:S01]  /*15750*/  IMAD.WIDE R18, R12, 0x2, R10 ;  /* 0x000000020c127825 */ /* 0x001fe200078e020a */
[----:B------:R-:W-:-:S03]  /*15760*/  ISETP.LT.AND P2, PT, R15, c[0x0][0x178], !P1 ;  /* 0x00005e000f007a0c */ /* 0x000fc60004f41270 */
[----:B-1----:R-:W-:Y:S01]  /*15770*/  IMAD.WIDE R22, R12, 0x2, R8 ;  /* 0x000000020c167825 */ /* 0x002fe200078e0208 */
[----:B--2---:R-:W-:Y:S02]  /*15780*/  PRMT R27, R4, 0x7632, R27 ;  /* 0x00007632041b7816 */ /* 0x004fe4000000001b */
[----:B------:R-:W2:Y:S01]  /*15790*/  LDL.LU R4, [R1+0xb2c] ;  /* 0x000b2c0001047983 */ /* 0x000ea20000300800 */
[----:B------:R-:W-:Y:S01]  /*157a0*/  PRMT R25, R0, 0x7632, R25 ;  /* 0x0000763200197816 */ /* 0x000fe20000000019 */
[C---:B------:R-:W-:Y:S01]  /*157b0*/  IMAD.WIDE R16, R12.reuse, 0x2, R20 ;  /* 0x000000020c107825 */ /* 0x040fe200078e0214 */
[----:B------:R-:W-:Y:S01]  /*157c0*/  IADD3 R0, R12, c[0x0][0x198], RZ ;  /* 0x000066000c007a10 */ /* 0x000fe20007ffe0ff */
[----:B------:R0:W-:Y:S01]  /*157d0*/  @P4 STG.E.U16 [R22.64], R27 ;  /* 0x0000001b16004986 */ /* 0x0001e2000c101504 */
[----:B------:R-:W-:-:S03]  /*157e0*/  ISETP.LT.AND P4, PT, R5, c[0x0][0x178], !P1 ;  /* 0x00005e0005007a0c */ /* 0x000fc60004f81270 */
[----:B------:R-:W-:Y:S04]  /*157f0*/  @P5 STG.E.U16 [R18.64], R26 ;  /* 0x0000001a12005986 */ /* 0x000fe8000c101504 */
[----:B------:R1:W-:Y:S01]  /*15800*/  @P6 STG.E.U16 [R16.64], R25 ;  /* 0x0000001910006986 */ /* 0x0003e2000c101504 */
[----:B0-----:R-:W-:Y:S01]  /*15810*/  PRMT R27, R7, 0x7632, R27 ;  /* 0x00007632071b7816 */ /* 0x001fe2000000001b */
[----:B-1----:R-:W-:Y:S01]  /*15820*/  IMAD.WIDE R16, R0, 0x2, R2 ;  /* 0x0000000200107825 */ /* 0x002fe200078e0202 */
[----:B------:R-:W-:-:S03]  /*15830*/  IADD3 R26, R6, 0x7, RZ ;  /* 0x00000007061a7810 */ /* 0x000fc60007ffe0ff */
[----:B------:R-:W-:Y:S01]  /*15840*/  IMAD.WIDE R18, R0, 0x2, R8 ;  /* 0x0000000200127825 */ /* 0x000fe200078e0208 */
[----:B------:R0:W-:Y:S01]  /*15850*/  @P2 STG.E.U16 [R16.64], R7 ;  /* 0x0000000710002986 */ /* 0x0001e2000c101504 */
[----:B------:R-:W-:Y:S02]  /*15860*/  ISETP.GE.AND P2, PT, R26, c[0x0][0x17c], PT ;  /* 0x00005f001a007a0c */ /* 0x000fe40003f46270 */
[----:B----4-:R-:W-:Y:S01]  /*15870*/  PRMT R26, R13, 0x7632, R26 ;  /* 0x000076320d1a7816 */ /* 0x010fe2000000001a */
[----:B------:R1:W-:Y:S04]  /*15880*/  @P4 STG.E.U16 [R18.64], R13 ;  /* 0x0000000d12004986 */ /* 0x0003e8000c101504 */
[----:B0-----:R-:W3:Y:S04]  /*15890*/  LDL.LU R7, [R1+0xf0] ;  /* 0x0000f00001077983 */ /* 0x001ee80000300800 */
[----:B-1----:R-:W4:Y:S01]  /*158a0*/  LDL R13, [R1+0x100] ;  /* 0x00010000010d7983 */ /* 0x002f220000100800 */
[----:B------:R-:W-:-:S02]  /*158b0*/  ISETP.LT.AND P5, PT, R28, c[0x0][0x178], !P1 ;  /* 0x00005e001c007a0c */ /* 0x000fc40004fa1270 */
[----:B------:R-:W-:Y:S02]  /*158c0*/  ISETP.LT.AND P1, PT, R29, c[0x0][0x178], !P1 ;  /* 0x00005e001d007a0c */ /* 0x000fe40004f21270 */
[----:B------:R-:W-:Y:S02]  /*158d0*/  ISETP.LT.AND P6, PT, R15, c[0x0][0x178], !P0 ;  /* 0x00005e000f007a0c */ /* 0x000fe400047c1270 */
[----:B------:R-:W-:Y:S02]  /*158e0*/  IADD3 R24, R6, 0x6, RZ ;  /* 0x0000000606187810 */ /* 0x000fe40007ffe0ff */
[C---:B------:R-:W-:Y:S01]  /*158f0*/  IADD3 R12, R0.reuse, c[0x0][0x198], RZ ;  /* 0x00006600000c7a10 */ /* 0x040fe20007ffe0ff */
[----:B------:R-:W-:Y:S01]  /*15900*/  IMAD.WIDE R16, R0, 0x2, R10 ;  /* 0x0000000200107825 */ /* 0x000fe200078e020a */
[----:B------:R-:W-:Y:S02]  /*15910*/  ISETP.GE.AND P3, PT, R24, c[0x0][0x17c], PT ;  /* 0x00005f0018007a0c */ /* 0x000fe40003f66270 */
[----:B------:R-:W-:Y:S01]  /*15920*/  ISETP.LT.AND P4, PT, R5, c[0x0][0x178], !P0 ;  /* 0x00005e0005007a0c */ /* 0x000fe20004781270 */
[----:B------:R-:W-:Y:S01]  /*15930*/  IMAD.WIDE R22, R0, 0x2, R20 ;  /* 0x0000000200167825 */ /* 0x000fe200078e0214 */
[----:B------:R0:W-:Y:S03]  /*15940*/  @P5 STG.E.U16 [R16.64], R14 ;  /* 0x0000000e10005986 */ /* 0x0001e6000c101504 */
[----:B------:R-:W-:Y:S01]  /*15950*/  IMAD.WIDE R24, R12, 0x2, R2 ;  /* 0x000000020c187825 */ /* 0x000fe200078e0202 */
[----:B------:R-:W-:-:S03]  /*15960*/  ISETP.LT.AND P5, PT, R28, c[0x0][0x178], !P0 ;  /* 0x00005e001c007a0c */ /* 0x000fc600047a1270 */
[----:B0-----:R-:W-:-:S04]  /*15970*/  IMAD.WIDE R16, R12, 0x2, R8 ;  /* 0x000000020c107825 */ /* 0x001fc800078e0208 */
[----:B------:R-:W-:Y:S01]  /*15980*/  IMAD.WIDE R18, R12, 0x2, R10 ;  /* 0x000000020c127825 */ /* 0x000fe200078e020a */
[----:B------:R-:W-:Y:S01]  /*15990*/  IADD3 R0, R6, 0x8, RZ ;  /* 0x0000000806007810 */ /* 0x000fe20007ffe0ff */
[----:B--2---:R-:W-:Y:S04]  /*159a0*/  @P1 STG.E.U16 [R22.64], R4 ;  /* 0x0000000416001986 */ /* 0x004fe8000c101504 */
[----:B------:R0:W-:Y:S01]  /*159b0*/  @P6 STG.E.U16 [R24.64], R27 ;  /* 0x0000001b18006986 */ /* 0x0001e2000c101504 */
[----:B------:R-:W-:Y:S02]  /*159c0*/  ISETP.LT.AND P6, PT, R29, c[0x0][0x178], !P0 ;  /* 0x00005e001d007a0c */ /* 0x000fe400047c1270 */
[----:B------:R-:W-:Y:S01]  /*159d0*/  ISETP.LT.AND P0, PT, R15, c[0x0][0x178], !P3 ;  /* 0x00005e000f007a0c */ /* 0x000fe20005f01270 */
[----:B------:R1:W-:Y:S01]  /*159e0*/  @P4 STG.E.U16 [R16.64], R26 ;  /* 0x0000001a10004986 */ /* 0x0003e2000c101504 */
[----:B------:R-:W-:-:S02]  /*159f0*/  ISETP.LT.AND P4, PT, R5, c[0x0][0x178], !P3 ;  /* 0x00005e0005007a0c */ /* 0x000fc40005f81270 */
[----:B0-----:R-:W-:Y:S01]  /*15a00*/  PRMT R24, R4, 0x7632, R24 ;  /* 0x0000763204187816 */ /* 0x001fe20000000018 */
[C---:B------:R-:W-:Y:S01]  /*15a10*/  IMAD.WIDE R22, R12.reuse, 0x2, R20 ;  /* 0x000000020c167825 */ /* 0x040fe200078e0214 */
[----:B------:R-:W-:Y:S01]  /*15a20*/  IADD3 R4, R12, c[0x0][0x198], RZ ;  /* 0x000066000c047a10 */ /* 0x000fe20007ffe0ff */
[----:B------:R-:W2:Y:S01]  /*15a30*/  LDL.LU R27, [R1+0x34] ;  /* 0x00003400011b7983 */ /* 0x000ea20000300800 */
[----:B------:R-:W-:-:S03]  /*15a40*/  PRMT R25, R14, 0x7632, R25 ;  /* 0x000076320e197816 */ /* 0x000fc60000000019 */
[----:B-1----:R-:W-:Y:S01]  /*15a50*/  IMAD.WIDE R16, R4, 0x2, R2 ;  /* 0x0000000204107825 */ /* 0x002fe200078e0202 */
[----:B------:R-:W-:Y:S01]  /*15a60*/  ISETP.GE.AND P1, PT, R0, c[0x0][0x17c], PT ;  /* 0x00005f0000007a0c */ /* 0x000fe20003f26270 */
[----:B------:R0:W-:Y:S04]  /*15a70*/  @P5 STG.E.U16 [R18.64], R25 ;  /* 0x0000001912005986 */ /* 0x0001e8000c101504 */
[----:B------:R1:W-:Y:S01]  /*15a80*/  @P6 STG.E.U16 [R22.64], R24 ;  /* 0x0000001816006986 */ /* 0x0003e2000c101504 */
[----:B------:R-:W-:-:S03]  /*15a90*/  IADD3 R0, R4, c[0x0][0x198], RZ ;  /* 0x0000660004007a10 */ /* 0x000fc60007ffe0ff */
[----:B------:R-:W2:Y:S04]  /*15aa0*/  LDL.LU R14, [R1+0x24] ;  /* 0x00002400010e7983 */ /* 0x000ea80000300800 */
[----:B---3--:R3:W-:Y:S01]  /*15ab0*/  @P0 STG.E.U16 [R16.64], R7 ;  /* 0x0000000710000986 */ /* 0x0087e2000c101504 */
[----:B------:R-:W-:Y:S01]  /*15ac0*/  PRMT R26, R7, 0x7632, R26 ;  /* 0x00007632071a7816 */ /* 0x000fe2000000001a */
[----:B0-----:R-:W-:-:S04]  /*15ad0*/  IMAD.WIDE R18, R4, 0x2, R10 ;  /* 0x0000000204127825 */ /* 0x001fc800078e020a */
[----:B-1----:R-:W-:-:S04]  /*15ae0*/  IMAD.WIDE R22, R4, 0x2, R20 ;  /* 0x0000000204167825 */ /* 0x002fc800078e0214 */
[----:B---3--:R-:W-:Y:S01]  /*15af0*/  IMAD.WIDE R16, R4, 0x2, R8 ;  /* 0x0000000204107825 */ /* 0x008fe200078e0208 */
[----:B------:R-:W3:Y:S04]  /*15b00*/  LDL.LU R7, [R1+0x4] ;  /* 0x0000040001077983 */ /* 0x000ee80000300800 */
[----:B------:R-:W2:Y:S04]  /*15b10*/  LDL.LU R4, [R1+0xe0] ;  /* 0x0000e00001047983 */ /* 0x000ea80000300800 */
[----:B----4-:R0:W-:Y:S04]  /*15b20*/  @P4 STG.E.U16 [R16.64], R13 ;  /* 0x0000000d10004986 */ /* 0x0101e8000c101504 */
[----:B0-----:R-:W4:Y:S04]  /*15b30*/  LDL.LU R13, [R1+0xb28] ;  /* 0x000b2800010d7983 */ /* 0x001f280000300800 */
[----:B------:R-:W3:Y:S01]  /*15b40*/  LDL.LU R17, [R1+0x100] ;  /* 0x0001000001117983 */ /* 0x000ee20000300800 */
[----:B------:R-:W-:-:S02]  /*15b50*/  ISETP.LT.AND P5, PT, R28, c[0x0][0x178], !P3 ;  /* 0x00005e001c007a0c */ /* 0x000fc40005fa1270 */
[----:B------:R-:W-:Y:S02]  /*15b60*/  ISETP.LT.AND P3, PT, R29, c[0x0][0x178], !P3 ;  /* 0x00005e001d007a0c */ /* 0x000fe40005f61270 */
[----:B------:R-:W-:-:S04]  /*15b70*/  IADD3 R12, R6, 0x9, RZ ;  /* 0x00000009060c7810 */ /* 0x000fc80007ffe0ff */
[----:B------:R-:W-:Y:S02]  /*15b80*/  ISETP.GE.AND P0, PT, R12, c[0x0][0x17c], PT ;  /* 0x00005f000c007a0c */ /* 0x000fe40003f06270 */
[----:B------:R-:W-:-:S03]  /*15b90*/  ISETP.LT.AND P6, PT, R15, c[0x0][0x178], !P2 ;  /* 0x00005e000f007a0c */ /* 0x000fc600057c1270 */
[----:B--2---:R-:W-:Y:S04]  /*15ba0*/  @P5 STG.E.U16 [R18.64], R4 ;  /* 0x0000000412005986 */ /* 0x004fe8000c101504 */
[----:B----4-:R0:W-:Y:S01]  /*15bb0*/  @P3 STG.E.U16 [R22.64], R13 ;  /* 0x0000000d16003986 */ /* 0x0101e2000c101504 */
[----:B------:R-:W-:-:S03]  /*15bc0*/  PRMT R12, R13, 0x7632, R12 ;  /* 0x000076320d0c7816 */ /* 0x000fc6000000000c */
[----:B0-----:R-:W2:Y:S01]  /*15bd0*/  LDL.LU R13, [R1+0xb24] ;  /* 0x000b2400010d7983 */ /* 0x001ea20000300800 */
[----:B------:R-:W-:Y:S01]  /*15be0*/  IMAD.WIDE R24, R0, 0x2, R2 ;  /* 0x0000000200187825 */ /* 0x000fe200078e0202 */
[----:B------:R-:W-:Y:S02]  /*15bf0*/  ISETP.LT.AND P4, PT, R5, c[0x0][0x178], !P2 ;  /* 0x00005e0005007a0c */ /* 0x000fe40005781270 */
[----:B------:R-:W-:Y:S02]  /*15c00*/  ISETP.LT.AND P5, PT, R28, c[0x0][0x178], !P2 ;  /* 0x00005e001c007a0c */ /* 0x000fe400057a1270 */
[----:B------:R3:W-:Y:S01]  /*15c10*/  @P6 STG.E.U16 [R24.64], R26 ;  /* 0x0000001a18006986 */ /* 0x0007e2000c101504 */
[----:B------:R-:W-:Y:S01]  /*15c20*/  ISETP.LT.AND P6, PT, R29, c[0x0][0x178], !P2 ;  /* 0x00005e001d007a0c */ /* 0x000fe200057c1270 */
[----:B------:R-:W-:Y:S01]  /*15c30*/  IMAD.WIDE R18, R0, 0x2, R10 ;  /* 0x0000000200127825 */ /* 0x000fe200078e020a */
[----:B------:R-:W-:-:S03]  /*15c40*/  ISETP.LT.AND P2, PT, R15, c[0x0][0x178], !P1 ;  /* 0x00005e000f007a0c */ /* 0x000fc60004f41270 */
[----:B------:R-:W-:Y:S01]  /*15c50*/  IMAD.WIDE R22, R0, 0x2, R20 ;  /* 0x0000000200167825 */ /* 0x000fe200078e0214 */
[----:B---3--:R-:W-:-:S03]  /*15c60*/  PRMT R25, R17, 0x7632, R25 ;  /* 0x0000763211197816 */ /* 0x008fc60000000019 */
[----:B------:R-:W-:Y:S01]  /*15c70*/  IMAD.WIDE R16, R0, 0x2, R8 ;  /* 0x0000000200107825 */ /* 0x000fe200078e0208 */
[----:B------:R-:W-:Y:S02]  /*15c80*/  PRMT R24, R4, 0x7632, R24 ;  /* 0x0000763204187816 */ /* 0x000fe40000000018 */
[----:B------:R-:W-:Y:S02]  /*15c90*/  IADD3 R0, R0, c[0x0][0x198], RZ ;  /* 0x0000660000007a10 */ /* 0x000fe40007ffe0ff */
[----:B------:R0:W-:Y:S01]  /*15ca0*/  @P4 STG.E.U16 [R16.64], R25 ;  /* 0x0000001910004986 */ /* 0x0001e2000c101504 */
[----:B------:R-:W-:Y:S02]  /*15cb0*/  ISETP.LT.AND P4, PT, R5, c[0x0][0x178], !P1 ;  /* 0x00005e0005007a0c */ /* 0x000fe40004f81270 */
[----:B------:R-:W-:Y:S01]  /*15cc0*/  IADD3 R4, R6, 0xa, RZ ;  /* 0x0000000a06047810 */ /* 0x000fe20007ffe0ff */
[----:B------:R1:W-:Y:S01]  /*15cd0*/  @P5 STG.E.U16 [R18.64], R24 ;  /* 0x0000001812005986 */ /* 0x0003e2000c101504 */
[----:B------:R-:W-:-:S02]  /*15ce0*/  ISETP.LT.AND P5, PT, R28, c[0x0][0x178], !P1 ;  /* 0x00005e001c007a0c */ /* 0x000fc40004fa1270 */
[----:B------:R-:W-:Y:S01]  /*15cf0*/  ISETP.LT.AND P1, PT, R29, c[0x0][0x178], !P1 ;  /* 0x00005e001d007a0c */ /* 0x000fe20004f21270 */
[----:B------:R3:W-:Y:S01]  /*15d00*/  @P6 STG.E.U16 [R22.64], R12 ;  /* 0x0000000c16006986 */ /* 0x0007e2000c101504 */
[----:B------:R-:W-:Y:S01]  /*15d10*/  ISETP.LT.AND P6, PT, R15, c[0x0][0x178], !P0 ;  /* 0x00005e000f007a0c */ /* 0x000fe200047c1270 */
[----:B0-----:R-:W-:Y:S01]  /*15d20*/  IMAD.WIDE R16, R0, 0x2, R2 ;  /* 0x0000000200107825 */ /* 0x001fe200078e0202 */
[----:B------:R-:W-:Y:S02]  /*15d30*/  ISETP.GE.AND P3, PT, R4, c[0x0][0x17c], PT ;  /* 0x00005f0004007a0c */ /* 0x000fe40003f66270 */
[C---:B------:R-:W-:Y:S02]  /*15d40*/  IADD3 R4, R0.reuse, c[0x0][0x198], RZ ;  /* 0x0000660000047a10 */ /* 0x040fe40007ffe0ff */
[----:B------:R0:W-:Y:S01]  /*15d50*/  @P2 STG.E.U16 [R16.64], R27 ;  /* 0x0000001b10002986 */ /* 0x0001e2000c101504 */
[----:B-1----:R-:W-:Y:S01]  /*15d60*/  IMAD.WIDE R18, R0, 0x2, R10 ;  /* 0x0000000200127825 */ /* 0x002fe200078e020a */
[----:B------:R-:W-:-:S03]  /*15d70*/  PRMT R26, R27, 0x7632, R26 ;  /* 0x000076321b1a7816 */ /* 0x000fc6000000001a */
[----:B---3--:R-:W-:-:S04]  /*15d80*/  IMAD.WIDE R22, R0, 0x2, R20 ;  /* 0x0000000200167825 */ /* 0x008fc800078e0214 */
[----:B------:R-:W-:-:S04]  /*15d90*/  IMAD.WIDE R24, R4, 0x2, R2 ;  /* 0x0000000204187825 */ /* 0x000fc800078e0202 */
[----:B0-----:R-:W-:Y:S01]  /*15da0*/  IMAD.WIDE R16, R0, 0x2, R8 ;  /* 0x0000000200107825 */ /* 0x001fe200078e0208 */
[----:B------:R-:W-:Y:S02]  /*15db0*/  IADD3 R12, R6, 0xb, RZ ;  /* 0x0000000b060c7810 */ /* 0x000fe40007ffe0ff */
[----:B------:R-:W3:Y:S04]  /*15dc0*/  LDL.LU R6, [R1+0xa4] ;  /* 0x0000a40001067983 */ /* 0x000ee80000300800 */
[----:B------:R-:W-:Y:S04]  /*15dd0*/  @P4 STG.E.U16 [R16.64], R14 ;  /* 0x0000000e10004986 */ /* 0x000fe8000c101504 */
[----:B------:R-:W-:Y:S04]  /*15de0*/  @P5 STG.E.U16 [R18.64], R7 ;  /* 0x0000000712005986 */ /* 0x000fe8000c101504 */
[----:B--2---:R-:W-:Y:S04]  /*15df0*/  @P1 STG.E.U16 [R22.64], R13 ;  /* 0x0000000d16001986 */ /* 0x004fe8000c101504 */
[----:B------:R0:W-:Y:S04]  /*15e00*/  @P6 STG.E.U16 [R24.64], R26 ;  /* 0x0000001a18006986 */ /* 0x0001e8000c101504 */
[----:B0-----:R-:W2:Y:S04]  /*15e10*/  LDL R26, [R1+0xa50] ;  /* 0x000a5000011a7983 */ /* 0x001ea80000100800 */
[----:B------:R-:W4:Y:S01]  /*15e20*/  LDL.LU R27, [R1+0x14] ;  /* 0x00001400011b7983 */ /* 0x000f220000300800 */
[----:B------:R-:W-:-:S02]  /*15e30*/  ISETP.LT.AND P4, PT, R5, c[0x0][0x178], !P0 ;  /* 0x00005e0005007a0c */ /* 0x000fc40004781270 */
[----:B------:R-:W-:Y:S02]  /*15e40*/  ISETP.LT.AND P5, PT, R28, c[0x0][0x178], !P0 ;  /* 0x00005e001c007a0c */ /* 0x000fe400047a1270 */
[----:B------:R-:W-:Y:S02]  /*15e50*/  ISETP.GE.AND P2, PT, R12, c[0x0][0x17c], PT ;  /* 0x00005f000c007a0c */ /* 0x000fe40003f46270 */
[----:B------:R-:W-:Y:S02]  /*15e60*/  ISETP.LT.AND P6, PT, R29, c[0x0][0x178], !P0 ;  /* 0x00005e001d007a0c */ /* 0x000fe400047c1270 */
[----:B------:R-:W-:Y:S01]  /*15e70*/  PRMT R23, R13, 0x7632, R23 ;  /* 0x000076320d177816 */ /* 0x000fe20000000017 */
[----:B------:R-:W-:Y:S01]  /*15e80*/  IMAD.WIDE R12, R4, 0x2, R8 ;  /* 0x00000002040c7825 */ /* 0x000fe200078e0208 */
[----:B------:R-:W-:Y:S02]  /*15e90*/  PRMT R0, R14, 0x7632, R0 ;  /* 0x000076320e007816 */ /* 0x000fe40000000000 */
[----:B------:R-:W-:Y:S01]  /*15ea0*/  ISETP.LT.AND P0, PT, R15, c[0x0][0x178], !P3 ;  /* 0x00005e000f007a0c */ /* 0x000fe20005f01270 */
[C---:B------:R-:W-:Y:S01]  /*15eb0*/  IMAD.WIDE R16, R4.reuse, 0x2, R10 ;  /* 0x0000000204107825 */ /* 0x040fe200078e020a */
[----:B----4-:R0:W-:Y:S04]  /*15ec0*/  STL [R1+0xb20], R27 ;  /* 0x000b201b01007387 */ /* 0x0101e80000100800 */
[----:B0-----:R-:W4:Y:S01]  /*15ed0*/  LDL R27, [R1+0x94] ;  /* 0x00009400011b7983 */ /* 0x001f220000100800 */
[C---:B------:R-:W-:Y:S01]  /*15ee0*/  IMAD.WIDE R18, R4.reuse, 0x2, R20 ;  /* 0x0000000204127825 */ /* 0x040fe200078e0214 */
[----:B------:R-:W-:-:S02]  /*15ef0*/  IADD3 R4, R4, c[0x0][0x198], RZ ;  /* 0x0000660004047a10 */ /* 0x000fc40007ffe0ff */
[----:B------:R0:W-:Y:S01]  /*15f00*/  @P4 STG.E.U16 [R12.64], R0 ;  /* 0x000000000c004986 */ /* 0x0001e2000c101504 */
[----:B------:R-:W-:Y:S02]  /*15f10*/  PRMT R22, R7, 0x7632, R22 ;  /* 0x0000763207167816 */ /* 0x000fe40000000016 */
[----:B------:R-:W-:Y:S02]  /*15f20*/  ISETP.LT.AND P4, PT, R5, c[0x0][0x178], !P3 ;  /* 0x00005e0005007a0c */ /* 0x000fe40005f81270 */
[C---:B--2---:R-:W-:Y:S01]  /*15f30*/  IADD3 R24, R26.reuse, 0xc, RZ ;  /* 0x0000000c1a187810 */ /* 0x044fe20007ffe0ff */
[----:B------:R-:W-:Y:S01]  /*15f40*/  @P5 STG.E.U16 [R16.64], R22 ;  /* 0x0000001610005986 */ /* 0x000fe2000c101504 */
[----:B------:R-:W-:Y:S01]  /*15f50*/  IADD3 R25, R26, 0xd, RZ ;  /* 0x0000000d1a197810 */ /* 0x000fe20007ffe0ff */
[----:B0-----:R-:W-:Y:S02]  /*15f60*/  IMAD.WIDE R12, R4, 0x2, R2 ;  /* 0x00000002040c7825 */ /* 0x001fe400078e0202 */
[----:B------:R-:W-:Y:S01]  /*15f70*/  @P6 STG.E.U16 [R18.64], R23 ;  /* 0x0000001712006986 */ /* 0x000fe2000c101504 */
[----:B------:R-:W-:-:S03]  /*15f80*/  ISETP.GE.AND P1, PT, R24, c[0x0][0x17c], PT ;  /* 0x00005f0018007a0c */ /* 0x000fc60003f26270 */
[----:B---3--:R0:W-:Y:S01]  /*15f90*/  @P0 STG.E.U16 [R12.64], R6 ;  /* 0x000000060c000986 */ /* 0x0081e2000c101504 */
[----:B------:R-:W-:Y:S02]  /*15fa0*/  PRMT R24, R6, 0x7632, R24 ;  /* 0x0000763206187816 */ /* 0x000fe40000000018 */
[----:B------:R-:W-:Y:S01]  /*15fb0*/  ISETP.GE.AND P0, PT, R25, c[0x0][0x17c], PT ;  /* 0x00005f0019007a0c */ /* 0x000fe20003f06270 */
[----:B0-----:R-:W-:Y:S01]  /*15fc0*/  IMAD.WIDE R12, R4, 0x2, R8 ;  /* 0x00000002040c7825 */ /* 0x001fe200078e0208 */
[----:B------:R-:W2:Y:S04]  /*15fd0*/  LDL.LU R6, [R1+0xd4] ;  /* 0x0000d40001067983 */ /* 0x000ea80000300800 */
[----:B------:R-:W3:Y:S04]  /*15fe0*/  LDL.LU R14, [R1+0xb4] ;  /* 0x0000b400010e7983 */ /* 0x000ee80000300800 */
[----:B------:R-:W2:Y:S04]  /*15ff0*/  LDL.LU R7, [R1+0x54] ;  /* 0x0000540001077983 */ /* 0x000ea80000300800 */
[----:B------:R-:W2:Y:S04]  /*16000*/  LDL.LU R25, [R1+0x44] ;  /* 0x0000440001197983 */ /* 0x000ea80000300800 */
[----:B----4-:R0:W-:Y:S04]  /*16010*/  @P4 STG.E.U16 [R12.64], R27 ;  /* 0x0000001b0c004986 */ /* 0x0101e8000c101504 */
[----:B0-----:R-:W4:Y:S04]  /*16020*/  LDL.LU R27, [R1+0xb20] ;  /* 0x000b2000011b7983 */ /* 0x001f280000300800 */
[----:B------:R-:W3:Y:S01]  /*16030*/  LDL.LU R13, [R1+0x94] ;  /* 0x00009400010d7983 */ /* 0x000ee20000300800 */
[----:B------:R-:W-:-:S02]  /*16040*/  ISETP.LT.AND P5, PT, R28, c[0x0][0x178], !P3 ;  /* 0x00005e001c007a0c */ /* 0x000fc40005fa1270 */
[----:B------:R-:W-:Y:S02]  /*16050*/  ISETP.LT.AND P3, PT, R29, c[0x0][0x178], !P3 ;  /* 0x00005e001d007a0c */ /* 0x000fe40005f61270 */
[----:B------:R-:W-:Y:S02]  /*16060*/  ISETP.LT.AND P6, PT, R15, c[0x0][0x178], !P2 ;  /* 0x00005e000f007a0c */ /* 0x000fe400057c1270 */
[C---:B------:R-:W-:Y:S01]  /*16070*/  IADD3 R0, R4.reuse, c[0x0][0x198], RZ ;  /* 0x0000660004007a10 */ /* 0x040fe20007ffe0ff */
[----:B------:R-:W-:Y:S01]  /*16080*/  IMAD.WIDE R16, R4, 0x2, R10 ;  /* 0x0000000204107825 */ /* 0x000fe200078e020a */
[----:B------:R-:W-:-:S03]  /*16090*/  ISETP.LT.AND P4, PT, R5, c[0x0][0x178], !P2 ;  /* 0x00005e0005007a0c */ /* 0x000fc60005781270 */
[----:B------:R-:W-:-:S04]  /*160a0*/  IMAD.WIDE R18, R4, 0x2, R20 ;  /* 0x0000000204127825 */ /* 0x000fc800078e0214 */
[----:B------:R-:W-:Y:S01]  /*160b0*/  IMAD.WIDE R22, R0, 0x2, R2 ;  /* 0x0000000200167825 */ /* 0x000fe200078e0202 */
[----:B--2---:R0:W-:Y:S01]  /*160c0*/  @P5 STG.E.U16 [R16.64], R25 ;  /* 0x0000001910005986 */ /* 0x0041e2000c101504 */
[----:B------:R-:W-:Y:S02]  /*160d0*/  ISETP.LT.AND P5, PT, R28, c[0x0][0x178], !P2 ;  /* 0x00005e001c007a0c */ /* 0x000fe400057a1270 */
[----:B0-----:R-:W-:Y:S01]  /*160e0*/  IMAD.WIDE R16, R0, 0x2, R10 ;  /* 0x0000000200107825 */ /* 0x001fe200078e020a */
[----:B----4-:R0:W-:Y:S04]  /*160f0*/  @P3 STG.E.U16 [R18.64], R27 ;  /* 0x0000001b12003986 */ /* 0x0101e8000c101504 */
[----:B------:R1:W-:Y:S01]  /*16100*/  @P6 STG.E.U16 [R22.64], R24 ;  /* 0x0000001816006986 */ /* 0x0003e2000c101504 */
[----:B------:R-:W-:-:S02]  /*16110*/  ISETP.LT.AND P6, PT, R29, c[0x0][0x178], !P2 ;  /* 0x00005e001d007a0c */ /* 0x000fc400057c1270 */
[----:B------:R-:W-:Y:S02]  /*16120*/  ISETP.LT.AND P2, PT, R15, c[0x0][0x178], !P1 ;  /* 0x00005e000f007a0c */ /* 0x000fe40004f41270 */
[----:B---3--:R-:W-:Y:S01]  /*16130*/  PRMT R4, R13, 0x7632, R4 ;  /* 0x000076320d047816 */ /* 0x008fe20000000004 */
[----:B------:R-:W-:-:S04]  /*16140*/  IMAD.WIDE R12, R0, 0x2, R8 ;  /* 0x00000002000c7825 */ /* 0x000fc800078e0208 */
[C---:B0-----:R-:W-:Y:S01]  /*16150*/  IMAD.WIDE R18, R0.reuse, 0x2, R20 ;  /* 0x0000000200127825 */ /* 0x041fe200078e0214 */
[----:B------:R-:W-:Y:S01]  /*16160*/  IADD3 R0, R0, c[0x0][0x198], RZ ;  /* 0x0000660000007a10 */ /* 0x000fe20007ffe0ff */
[----:B------:R0:W-:Y:S01]  /*16170*/  @P4 STG.E.U16 [R12.64], R4 ;  /* 0x000000040c004986 */ /* 0x0001e2000c101504 */
[----:B-1----:R-:W-:Y:S02]  /*16180*/  PRMT R22, R25, 0x7632, R22 ;  /* 0x0000763219167816 */ /* 0x002fe40000000016 */
[----:B------:R-:W-:Y:S02]  /*16190*/  PRMT R23, R27, 0x7632, R23 ;  /* 0x000076321b177816 */ /* 0x000fe40000000017 */
[C---:B------:R-:W-:Y:S02]  /*161a0*/  IADD3 R24, R26.reuse, 0xe, RZ ;  /* 0x0000000e1a187810 */ /* 0x040fe40007ffe0ff */
[----:B------:R-:W-:Y:S01]  /*161b0*/  IADD3 R25, R26, 0xf, RZ ;  /* 0x0000000f1a197810 */ /* 0x000fe20007ffe0ff */
[----:B------:R-:W-:Y:S01]  /*161c0*/  @P5 STG.E.U16 [R16.64], R22 ;  /* 0x0000001610005986 */ /* 0x000fe2000c101504 */
[----:B0-----:R-:W-:Y:S01]  /*161d0*/  IMAD.WIDE R12, R0, 0x2, R2 ;  /* 0x00000002000c7825 */ /* 0x001fe200078e0202 */
[----:B------:R-:W-:-:S02]  /*161e0*/  ISETP.GE.AND P3, PT, R24, c[0x0][0x17c], PT ;  /* 0x00005f0018007a0c */ /* 0x000fc40003f66270 */
[----:B------:R-:W-:Y:S01]  /*161f0*/  @P6 STG.E.U16 [R18.64], R23 ;  /* 0x0000001712006986 */ /* 0x000fe2000c101504 */
[----:B------:R-:W-:Y:S02]  /*16200*/  ISETP.LT.AND P4, PT, R5, c[0x0][0x178], !P1 ;  /* 0x00005e0005007a0c */ /* 0x000fe40004f81270 */
[----:B------:R-:W-:Y:S01]  /*16210*/  PRMT R24, R6, 0x7632, R24 ;  /* 0x0000763206187816 */ /* 0x000fe20000000018 */
[----:B------:R-:W2:Y:S04]  /*16220*/  LDL.LU R5, [R1+0xb1c] ;  /* 0x000b1c0001057983 */ /* 0x000ea80000300800 */
[----:B------:R0:W-:Y:S01]  /*16230*/  @P2 STG.E.U16 [R12.64], R6 ;  /* 0x000000060c002986 */ /* 0x0001e2000c101504 */
[----:B------:R-:W-:-:S03]  /*16240*/  ISETP.GE.AND P2, PT, R25, c[0x0][0x17c], PT ;  /* 0x00005f0019007a0c */ /* 0x000fc60003f46270 */
[----:B0-----:R-:W3:Y:S04]  /*16250*/  LDL.LU R6, [R1+0xf4] ;  /* 0x0000f40001067983 */ /* 0x001ee80000300800 */
[----:B------:R-:W4:Y:S01]  /*16260*/  LDL R25, [R1+0xa54] ;  /* 0x000a540001197983 */ /* 0x000f220000100800 */
[C---:B------:R-:W-:Y:S01]  /*16270*/  IMAD.WIDE R12, R0.reuse, 0x2, R8 ;  /* 0x00000002000c7825 */ /* 0x040fe200078e0208 */
[----:B------:R-:W-:-:S03]  /*16280*/  IADD3 R4, R0, c[0x0][0x198], RZ ;  /* 0x0000660000047a10 */ /* 0x000fc60007ffe0ff */
[C---:B------:R-:W-:Y:S01]  /*16290*/  IMAD.WIDE R16, R0.reuse, 0x2, R10 ;  /* 0x0000000200107825 */ /* 0x040fe200078e020a */
[----:B------:R0:W-:Y:S03]  /*162a0*/  @P4 STG.E.U16 [R12.64], R14 ;  /* 0x0000000e0c004986 */ /* 0x0001e6000c101504 */
[----:B------:R-:W-:Y:S01]  /*162b0*/  IMAD.WIDE R18, R0, 0x2, R20 ;  /* 0x0000000200127825 */ /* 0x000fe200078e0214 */
[----:B------:R-:W-:Y:S02]  /*162c0*/  PRMT R0, R14, 0x7632, R0 ;  /* 0x000076320e007816 */ /* 0x000fe40000000000 */
[----:B0-----:R-:W3:Y:S01]  /*162d0*/  LDL R14, [R1+0x104] ;  /* 0x00010400010e7983 */ /* 0x001ee20000100800 */
[----:B------:R-:W-:Y:S02]  /*162e0*/  ISETP.LT.AND P5, PT, R28, c[0x0][0x178], !P1 ;  /* 0x00005e001c007a0c */ /* 0x000fe40004fa1270 */
[----:B------:R-:W-:-:S02]  /*162f0*/  ISETP.LT.AND P1, PT, R29, c[0x0][0x178], !P1 ;  /* 0x00005e001d007a0c */ /* 0x000fc40004f21270 */
[----:B------:R-:W-:Y:S01]  /*16300*/  ISETP.LT.AND P6, PT, R15, c[0x0][0x178], !P0 ;  /* 0x00005e000f007a0c */ /* 0x000fe200047c1270 */
[----:B------:R-:W-:-:S08]  /*16310*/  IMAD.WIDE R22, R4, 0x2, R2 ;  /* 0x0000000204167825 */ /* 0x000fd000078e0202 */
[----:B------:R0:W-:Y:S01]  /*16320*/  @P5 STG.E.U16 [R16.64], R7 ;  /* 0x0000000710005986 */ /* 0x0001e2000c101504 */
[----:B------:R-:W-:Y:S01]  /*16330*/  ISETP.LT.AND P5, PT, R28, c[0x0][0x178], !P0 ;  /* 0x00005e001c007a0c */ /* 0x000fe200047a1270 */
[----:B------:R-:W-:-:S04]  /*16340*/  IMAD.WIDE R12, R4, 0x2, R8 ;  /* 0x00000002040c7825 */ /* 0x000fc800078e0208 */
[----:B0-----:R-:W-:Y:S01]  /*16350*/  IMAD.WIDE R16, R4, 0x2, R10 ;  /* 0x0000000204107825 */ /* 0x001fe200078e020a */
[----:B--2---:R0:W-:Y:S04]  /*16360*/  @P1 STG.E.U16 [R18.64], R5 ;  /* 0x0000000512001986 */ /* 0x0041e8000c101504 */
[----:B------:R1:W-:Y:S01]  /*16370*/  @P6 STG.E.U16 [R22.64], R24 ;  /* 0x0000001816006986 */ /* 0x0003e2000c101504 */
[----:B------:R-:W-:Y:S02]  /*16380*/  ISETP.LT.AND P6, PT, R29, c[0x0][0x178], !P0 ;  /* 0x00005e001d007a0c */ /* 0x000fe400047c1270 */
[----:B----4-:R-:W-:Y:S02]  /*16390*/  ISETP.LT.AND P4, PT, R25, c[0x0][0x178], !P0 ;  /* 0x00005e0019007a0c */ /* 0x010fe40004781270 */
[----:B------:R-:W-:-:S02]  /*163a0*/  ISETP.LT.AND P0, PT, R15, c[0x0][0x178], !P3 ;  /* 0x00005e000f007a0c */ /* 0x000fc40005f01270 */
[----:B0-----:R-:W-:Y:S02]  /*163b0*/  PRMT R5, R7, 0x7632, R5 ;  /* 0x0000763207057816 */ /* 0x001fe40000000005 */
[C---:B-1----:R-:W-:Y:S01]  /*163c0*/  IADD3 R22, R4.reuse, c[0x0][0x198], RZ ;  /* 0x0000660004167a10 */ /* 0x042fe20007ffe0ff */
[----:B------:R-:W-:Y:S01]  /*163d0*/  IMAD.WIDE R18, R4, 0x2, R20 ;  /* 0x0000000204127825 */ /* 0x000fe200078e0214 */
[----:B------:R-:W-:Y:S01]  /*163e0*/  PRMT R23, R5, 0x7632, R23 ;  /* 0x0000763205177816 */ /* 0x000fe20000000017 */
[----:B------:R-:W2:Y:S01]  /*163f0*/  LDL.LU R7, [R1+0x38] ;  /* 0x0000380001077983 */ /* 0x000ea20000300800 */
[----:B------:R-:W-:-:S03]  /*16400*/  IADD3 R24, R26, 0x10, RZ ;  /* 0x000000101a187810 */ /* 0x000fc60007ffe0ff */
[----:B------:R-:W-:Y:S01]  /*16410*/  @P4 STG.E.U16 [R12.64], R0 ;  /* 0x000000000c004986 */ /* 0x000fe2000c101504 */
[----:B------:R-:W-:-:S03]  /*16420*/  ISETP.LT.AND P4, PT, R25, c[0x0][0x178], !P3 ;  /* 0x00005e0019007a0c */ /* 0x000fc60005f81270 */
[----:B------:R0:W-:Y:S01]  /*16430*/  @P5 STG.E.U16 [R16.64], R5 ;  /* 0x0000000510005986 */ /* 0x0001e2000c101504 */
[----:B------:R-:W-:Y:S02]  /*16440*/  ISETP.GE.AND P1, PT, R24, c[0x0][0x17c], PT ;  /* 0x00005f0018007a0c */ /* 0x000fe40003f26270 */
[----:B------:R-:W-:Y:S01]  /*16450*/  IADD3 R24, R26, 0x11, RZ ;  /* 0x000000111a187810 */ /* 0x000fe20007ffe0ff */
[----:B------:R1:W-:Y:S04]  /*16460*/  @P6 STG.E.U16 [R18.64], R23 ;  /* 0x0000001712006986 */ /* 0x0003e8000c101504 */
[----:B------:R-:W4:Y:S01]  /*16470*/  LDL.LU R27, [R1+0x28] ;  /* 0x00002800011b7983 */ /* 0x000f220000300800 */
[----:B0-----:R-:W-:-:S05]  /*16480*/  IMAD.WIDE R4, R22, 0x2, R2 ;  /* 0x0000000216047825 */ /* 0x001fca00078e0202 */
[----:B---3--:R0:W-:Y:S01]  /*16490*/  @P0 STG.E.U16 [R4.64], R6 ;  /* 0x0000000604000986 */ /* 0x0081e2000c101504 */
[----:B-1----:R-:W-:Y:S02]  /*164a0*/  PRMT R23, R6, 0x7632, R23 ;  /* 0x0000763206177816 */ /* 0x002fe40000000017 */
[----:B------:R-:W-:Y:S01]  /*164b0*/  ISETP.GE.AND P0, PT, R24, c[0x0][0x17c], PT ;  /* 0x00005f0018007a0c */ /* 0x000fe20003f06270 */
[----:B0-----:R-:W-:Y:S01]  /*164c0*/  IMAD.WIDE R4, R22, 0x2, R8 ;  /* 0x0000000216047825 */ /* 0x001fe200078e0208 */
[----:B------:R-:W3:Y:S04]  /*164d0*/  LDL.LU R6, [R1+0x8] ;  /* 0x0000080001067983 */ /* 0x000ee80000300800 */
[----:B------:R-:W2:Y:S04]  /*164e0*/  LDL.LU R24, [R1+0xe4] ;  /* 0x0000e40001187983 */ /* 0x000ea80000300800 */
[----:B------:R0:W-:Y:S04]  /*164f0*/  @P4 STG.E.U16 [R4.64], R14 ;  /* 0x0000000e04004986 */ /* 0x0001e8000c101504 */
[----:B0-----:R-:W3:Y:S04]  /*16500*/  LDL.LU R14, [R1+0xb18] ;  /* 0x000b1800010e7983 */ /* 0x001ee80000300800 */
[----:B------:R-:W4:Y:S01]  /*16510*/  LDL.LU R5, [R1+0x104] ;  /* 0x0001040001057983 */ /* 0x000f220000300800 */
[----:B------:R-:W-:-:S02]  /*16520*/  ISETP.LT.AND P5, PT, R28, c[0x0][0x178], !P3 ;  /* 0x00005e001c007a0c */ /* 0x000fc40005fa1270 */
[----:B------:R-:W-:Y:S02]  /*16530*/  ISETP.LT.AND P3, PT, R29, c[0x0][0x178], !P3 ;  /* 0x00005e001d007a0c */ /* 0x000fe40005f61270 */
[----:B------:R-:W-:Y:S02]  /*16540*/  ISETP.LT.AND P6, PT, R15, c[0x0][0x178], !P2 ;  /* 0x00005e000f007a0c */ /* 0x000fe400057c1270 */
[C---:B------:R-:W-:Y:S01]  /*16550*/  IADD3 R0, R22.reuse, c[0x0][0x198], RZ ;  /* 0x0000660016007a10 */ /* 0x040fe20007ffe0ff */
[----:B------:R-:W-:-:S04]  /*16560*/  IMAD.WIDE R12, R22, 0x2, R10 ;  /* 0x00000002160c7825 */ /* 0x000fc800078e020a */
[----:B------:R-:W-:Y:S01]  /*16570*/  IMAD.WIDE R16, R22, 0x2, R20 ;  /* 0x0000000216107825 */ /* 0x000fe200078e0214 */
[----:B------:R-:W-:-:S03]  /*16580*/  ISETP.LT.AND P4, PT, R25, c[0x0][0x178], !P2 ;  /* 0x00005e0019007a0c */ /* 0x000fc60005781270 */
[----:B------:R-:W-:Y:S01]  /*16590*/  IMAD.WIDE R18, R0, 0x2, R2 ;  /* 0x0000000200127825 */ /* 0x000fe200078e0202 */
[----:B--2---:R-:W-:Y:S01]  /*165a0*/  @P5 STG.E.U16 [R12.64], R24 ;  /* 0x000000180c005986 */ /* 0x004fe2000c101504 */
[----:B------:R-:W-:Y:S02]  /*165b0*/  ISETP.LT.AND P5, PT, R28, c[0x0][0x178], !P2 ;  /* 0x00005e001c007a0c */ /* 0x000fe400057a1270 */
[----:B------:R-:W-:Y:S01]  /*165c0*/  PRMT R22, R24, 0x7632, R22 ;  /* 0x0000763218167816 */ /* 0x000fe20000000016 */
[----:B---3--:R-:W-:Y:S04]  /*165d0*/  @P3 STG.E.U16 [R16.64], R14 ;  /* 0x0000000e10003986 */ /* 0x008fe8000c101504 */
[----:B------:R0:W-:Y:S01]  /*165e0*/  @P6 STG.E.U16 [R18.64], R23 ;  /* 0x0000001712006986 */ /* 0x0001e2000c101504 */
[----:B------:R-:W-:-:S02]  /*165f0*/  ISETP.LT.AND P6, PT, R29, c[0x0][0x178], !P2 ;  /* 0x00005e001d007a0c */ /* 0x000fc400057c1270 */
[----:B------:R-:W-:Y:S02]  /*16600*/  ISETP.LT.AND P2, PT, R15, c[0x0][0x178], !P1 ;  /* 0x00005e000f007a0c */ /* 0x000fe40004f41270 */
[----:B0-----:R-:W-:Y:S02]  /*16610*/  PRMT R23, R14, 0x7632, R23 ;  /* 0x000076320e177816 */ /* 0x001fe40000000017 */
[----:B------:R-:W2:Y:S01]  /*16620*/  LDL.LU R14, [R1+0xb14] ;  /* 0x000b1400010e7983 */ /* 0x000ea20000300800 */
[----:B----4-:R-:W-:Y:S01]  /*16630*/  PRMT R19, R5, 0x7632, R19 ;  /* 0x0000763205137816 */ /* 0x010fe20000000013 */
[C---:B------:R-:W-:Y:S01]  /*16640*/  IMAD.WIDE R4, R0.reuse, 0x2, R8 ;  /* 0x0000000200047825 */ /* 0x040fe200078e0208 */
[----:B------:R-:W-:-:S03]  /*16650*/  IADD3 R18, R0, c[0x0][0x198], RZ ;  /* 0x0000660000127a10 */ /* 0x000fc60007ffe0ff */
[C---:B------:R-:W-:Y:S01]  /*16660*/  IMAD.WIDE R12, R0.reuse, 0x2, R10 ;  /* 0x00000002000c7825 */ /* 0x040fe200078e020a */
[----:B------:R0:W-:Y:S03]  /*16670*/  @P4 STG.E.U16 [R4.64], R19 ;  /* 0x0000001304004986 */ /* 0x0001e6000c101504 */
[----:B------:R-:W-:Y:S01]  /*16680*/  IMAD.WIDE R16, R0, 0x2, R20 ;  /* 0x0000000200107825 */ /* 0x000fe200078e0214 */
[----:B------:R1:W-:Y:S04]  /*16690*/  @P5 STG.E.U16 [R12.64], R22 ;  /* 0x000000160c005986 */ /* 0x0003e8000c101504 */
[----:B------:R-:W-:Y:S01]  /*166a0*/  @P6 STG.E.U16 [R16.64], R23 ;  /* 0x0000001710006986 */ /* 0x000fe2000c101504 */
[----:B0-----:R-:W-:Y:S01]  /*166b0*/  IMAD.WIDE R4, R18, 0x2, R2 ;  /* 0x0000000212047825 */ /* 0x001fe200078e0202 */
[----:B-1----:R-:W-:-:S04]  /*166c0*/  PRMT R22, R7, 0x7632, R22 ;  /* 0x0000763207167816 */ /* 0x002fc80000000016 */
[----:B------:R0:W-:Y:S04]  /*166d0*/  @P2 STG.E.U16 [R4.64], R7 ;  /* 0x0000000704002986 */ /* 0x0001e8000c101504 */
[----:B0-----:R-:W3:Y:S01]  /*166e0*/  LDL.LU R7, [R1+0xa8] ;  /* 0x0000a80001077983 */ /* 0x001ee20000300800 */
[----:B------:R-:W-:Y:S02]  /*166f0*/  ISETP.LT.AND P4, PT, R25, c[0x0][0x178], !P1 ;  /* 0x00005e0019007a0c */ /* 0x000fe40004f81270 */
[----:B------:R-:W-:Y:S02]  /*16700*/  ISETP.LT.AND P5, PT, R28, c[0x0][0x178], !P1 ;  /* 0x00005e001c007a0c */ /* 0x000fe40004fa1270 */
[----:B------:R-:W-:Y:S02]  /*16710*/  ISETP.LT.AND P1, PT, R29, c[0x0][0x178], !P1 ;  /* 0x00005e001d007a0c */ /* 0x000fe40004f21270 */
[----:B------:R-:W-:Y:S01]  /*16720*/  ISETP.LT.AND P6, PT, R15, c[0x0][0x178], !P0 ;  /* 0x00005e000f007a0c */ /* 0x000fe200047c1270 */
[C---:B------:R-:W-:Y:S01]  /*16730*/  IMAD.WIDE R4, R18.reuse, 0x2, R8 ;  /* 0x0000000212047825 */ /* 0x040fe200078e0208 */
[----:B------:R-:W-:-:S02]  /*16740*/  IADD3 R0, R18, c[0x0][0x198], RZ ;  /* 0x0000660012007a10 */ /* 0x000fc40007ffe0ff */
[----:B------:R-:W-:Y:S01]  /*16750*/  IADD3 R24, R26, 0x12, RZ ;  /* 0x000000121a187810 */ /* 0x000fe20007ffe0ff */
[C---:B------:R-:W-:Y:S02]  /*16760*/  IMAD.WIDE R12, R18.reuse, 0x2, R10 ;  /* 0x00000002120c7825 */ /* 0x040fe400078e020a */
[----:B------:R0:W-:Y:S02]  /*16770*/  @P4 STG.E.U16 [R4.64], R27 ;  /* 0x0000001b04004986 */ /* 0x0001e4000c101504 */
[----:B------:R-:W-:Y:S01]  /*16780*/  IMAD.WIDE R16, R18, 0x2, R20 ;  /* 0x0000000212107825 */ /* 0x000fe200078e0214 */
[----:B------:R-:W-:-:S03]  /*16790*/  ISETP.LT.AND P4, PT, R25, c[0x0][0x178], !P0 ;  /* 0x00005e0019007a0c */ /* 0x000fc60004781270 */
[----:B------:R-:W-:Y:S01]  /*167a0*/  IMAD.WIDE R18, R0, 0x2, R2 ;  /* 0x0000000200127825 */ /* 0x000fe200078e0202 */
[----:B------:R-:W-:Y:S01]  /*167b0*/  ISETP.GE.AND P3, PT, R24, c[0x0][0x17c], PT ;  /* 0x00005f0018007a0c */ /* 0x000fe20003f66270 */
[----:B------:R1:W-:Y:S01]  /*167c0*/  @P5 STG.E.U16 [R12.64], R6 ;  /* 0x000000060c005986 */ /* 0x0003e2000c101504 */
[----:B------:R-:W-:Y:S02]  /*167d0*/  ISETP.LT.AND P5, PT, R28, c[0x0][0x178], !P0 ;  /* 0x00005e001c007a0c */ /* 0x000fe400047a1270 */
[----:B------:R-:W-:Y:S01]  /*167e0*/  IADD3 R23, R26, 0x13, RZ ;  /* 0x000000131a177810 */ /* 0x000fe20007ffe0ff */
[----:B0-----:R-:W-:-:S03]  /*167f0*/  IMAD.WIDE R4, R0, 0x2, R8 ;  /* 0x0000000200047825 */ /* 0x001fc600078e0208 */
[----:B------:R-:W-:Y:S02]  /*16800*/  ISETP.GE.AND P2, PT, R23, c[0x0][0x17c], PT ;  /* 0x00005f0017007a0c */ /* 0x000fe40003f46270 */
[----:B------:R-:W-:Y:S01]  /*16810*/  IADD3 R23, R26, 0x14, RZ ;  /* 0x000000141a177810 */ /* 0x000fe20007ffe0ff */
[----:B-1----:R-:W-:Y:S01]  /*16820*/  IMAD.WIDE R12, R0, 0x2, R10 ;  /* 0x00000002000c7825 */ /* 0x002fe200078e020a */
[----:B--2---:R-:W-:Y:S04]  /*16830*/  @P1 STG.E.U16 [R16.64], R14 ;  /* 0x0000000e10001986 */ /* 0x004fe8000c101504 */
[----:B------:R0:W-:Y:S01]  /*16840*/  @P6 STG.E.U16 [R18.64], R22 ;  /* 0x0000001612006986 */ /* 0x0001e2000c101504 */
[----:B------:R-:W-:Y:S02]  /*16850*/  ISETP.LT.AND P6, PT, R29, c[0x0][0x178], !P0 ;  /* 0x00005e001d007a0c */ /* 0x000fe400047c1270 */
[----:B------:R-:W-:-:S02]  /*16860*/  ISETP.LT.AND P0, PT, R15, c[0x0][0x178], !P3 ;  /* 0x00005e000f007a0c */ /* 0x000fc40005f01270 */
[----:B0-----:R-:W-:Y:S02]  /*16870*/  PRMT R18, R27, 0x7632, R18 ;  /* 0x000076321b127816 */ /* 0x001fe40000000012 */
[----:B------:R-:W-:Y:S02]  /*16880*/  PRMT R22, R14, 0x7632, R22 ;  /* 0x000076320e167816 */ /* 0x000fe40000000016 */
[C---:B------:R-:W-:Y:S01]  /*16890*/  IADD3 R14, R0.reuse, c[0x0][0x198], RZ ;  /* 0x00006600000e7a10 */ /* 0x040fe20007ffe0ff */
[----:B------:R-:W-:Y:S01]  /*168a0*/  IMAD.WIDE R16, R0, 0x2, R20 ;  /* 0x0000000200107825 */ /* 0x000fe200078e0214 */
[----:B------:R-:W-:Y:S01]  /*168b0*/  PRMT R19, R6, 0x7632, R19 ;  /* 0x0000763206137816 */ /* 0x000fe20000000013 */
[----:B------:R0:W-:Y:S01]  /*168c0*/  @P4 STG.E.U16 [R4.64], R18 ;  /* 0x0000001204004986 */ /* 0x0001e2000c101504 */
[----:B------:R-:W-:Y:S02]  /*168d0*/  ISETP.GE.AND P1, PT, R23, c[0x0][0x17c], PT ;  /* 0x00005f0017007a0c */ /* 0x000fe40003f26270 */
[----:B------:R-:W-:Y:S01]  /*168e0*/  IADD3 R23, R26, 0x15, RZ ;  /* 0x000000151a177810 */ /* 0x000fe20007ffe0ff */
[----:B------:R-:W-:Y:S04]  /*168f0*/  @P5 STG.E.U16 [R12.64], R19 ;  /* 0x000000130c005986 */ /* 0x000fe8000c101504 */
[----:B------:R1:W-:Y:S01]  /*16900*/  @P6 STG.E.U16 [R16.64], R22 ;  /* 0x0000001610006986 */ /* 0x0003e2000c101504 */
[----:B0-----:R-:W-:-:S03]  /*16910*/  IMAD.WIDE R4, R14, 0x2, R2 ;  /* 0x000000020e047825 */ /* 0x001fc600078e0202 */
[----:B------:R-:W2:Y:S01]  /*16920*/  LDL.LU R6, [R1+0x98] ;  /* 0x0000980001067983 */ /* 0x000ea20000300800 */
[----:B------:R-:W-:-:S03]  /*16930*/  IADD3 R0, R14, c[0x0][0x198], RZ ;  /* 0x000066000e007a10 */ /* 0x000fc60007ffe0ff */
[----:B---3--:R0:W-:Y:S01]  /*16940*/  @P0 STG.E.U16 [R4.64], R7 ;  /* 0x0000000704000986 */ /* 0x0081e2000c101504 */
[----:B-1----:R-:W-:Y:S01]  /*16950*/  PRMT R22, R7, 0x7632, R22 ;  /* 0x0000763207167816 */ /* 0x002fe20000000016 */
[----:B------:R-:W-:Y:S01]  /*16960*/  IMAD.WIDE R12, R14, 0x2, R10 ;  /* 0x000000020e0c7825 */ /* 0x000fe200078e020a */
[----:B------:R-:W-:-:S03]  /*16970*/  ISETP.GE.AND P0, PT, R23, c[0x0][0x17c], PT ;  /* 0x00005f0017007a0c */ /* 0x000fc60003f06270 */
[C---:B------:R-:W-:Y:S01]  /*16980*/  IMAD.WIDE R16, R14.reuse, 0x2, R20 ;  /* 0x000000020e107825 */ /* 0x040fe200078e0214 */
[----:B0-----:R-:W3:Y:S03]  /*16990*/  LDL.LU R7, [R1+0xd8] ;  /* 0x0000d80001077983 */ /* 0x001ee60000300800 */
[----:B------:R-:W-:Y:S01]  /*169a0*/  IMAD.WIDE R4, R14, 0x2, R8 ;  /* 0x000000020e047825 */ /* 0x000fe200078e0208 */
[----:B------:R-:W4:Y:S04]  /*169b0*/  LDL.LU R24, [R1+0xb8] ;  /* 0x0000b80001187983 */ /* 0x000f280000300800 */
[----:B------:R-:W3:Y:S04]  /*169c0*/  LDL.LU R27, [R1+0x58] ;  /* 0x00005800011b7983 */ /* 0x000ee80000300800 */
[----:B------:R-:W3:Y:S04]  /*169d0*/  LDL.LU R14, [R1+0x18] ;  /* 0x00001800010e7983 */ /* 0x000ee80000300800 */
[----:B------:R-:W3:Y:S01]  /*169e0*/  LDL.LU R23, [R1+0x48] ;  /* 0x0000480001177983 */ /* 0x000ee20000300800 */
[----:B------:R-:W-:-:S02]  /*169f0*/  ISETP.LT.AND P4, PT, R25, c[0x0][0x178], !P3 ;  /* 0x00005e0019007a0c */ /* 0x000fc40005f81270 */
[----:B------:R-:W-:Y:S02]  /*16a00*/  ISETP.LT.AND P5, PT, R28, c[0x0][0x178], !P3 ;  /* 0x00005e001c007a0c */ /* 0x000fe40005fa1270 */
[----:B------:R-:W-:Y:S02]  /*16a10*/  ISETP.LT.AND P3, PT, R29, c[0x0][0x178], !P3 ;  /* 0x00005e001d007a0c */ /* 0x000fe40005f61270 */
[----:B------:R-:W-:Y:S01]  /*16a20*/  ISETP.LT.AND P6, PT, R15, c[0x0][0x178], !P2 ;  /* 0x00005e000f007a0c */ /* 0x000fe200057c1270 */
[----:B------:R-:W-:-:S06]  /*16a30*/  IMAD.WIDE R18, R0, 0x2, R2 ;  /* 0x0000000200127825 */ /* 0x000fcc00078e0202 */
[----:B--2---:R0:W-:Y:S01]  /*16a40*/  @P4 STG.E.U16 [R4.64], R6 ;  /* 0x0000000604004986 */ /* 0x0041e2000c101504 */
[----:B------:R-:W-:Y:S01]  /*16a50*/  ISETP.LT.AND P4, PT, R28, c[0x0][0x178], !P2 ;  /* 0x00005e001c007a0c */ /* 0x000fe20005781270 */
[----:B0-----:R-:W-:Y:S02]  /*16a60*/  IMAD.WIDE R4, R0, 0x2, R8 ;  /* 0x0000000200047825 */ /* 0x001fe400078e0208 */
[----:B---3--:R-:W-:Y:S04]  /*16a70*/  @P5 STG.E.U16 [R12.64], R23 ;  /* 0x000000170c005986 */ /* 0x008fe8000c101504 */
[----:B------:R-:W-:Y:S01]  /*16a80*/  @P3 STG.E.U16 [R16.64], R14 ;  /* 0x0000000e10003986 */ /* 0x000fe2000c101504 */
[----:B------:R-:W-:-:S03]  /*16a90*/  ISETP.LT.AND P3, PT, R25, c[0x0][0x178], !P2 ;  /* 0x00005e0019007a0c */ /* 0x000fc60005761270 */
[----:B------:R0:W-:Y:S01]  /*16aa0*/  @P6 STG.E.U16 [R18.64], R22 ;  /* 0x0000001612006986 */ /* 0x0001e2000c101504 */
[----:B------:R-:W-:Y:S02]  /*16ab0*/  ISETP.LT.AND P6, PT, R29, c[0x0][0x178], !P2 ;  /* 0x00005e001d007a0c */ /* 0x000fe400057c1270 */
[----:B------:R-:W-:Y:S02]  /*16ac0*/  ISETP.LT.AND P5, PT, R15, c[0x0][0x178], !P1 ;  /* 0x00005e000f007a0c */ /* 0x000fe40004fa1270 */
[----:B0-----:R-:W-:Y:S02]  /*16ad0*/  PRMT R18, R6, 0x7632, R18 ;  /* 0x0000763206127816 */ /* 0x001fe40000000012 */
[----:B------:R-:W2:Y:S01]  /*16ae0*/  LDL.LU R6, [R1+0xb10] ;  /* 0x000b100001067983 */ /* 0x000ea20000300800 */
[----:B------:R-:W-:Y:S02]  /*16af0*/  PRMT R22, R14, 0x7632, R22 ;  /* 0x000076320e167816 */ /* 0x000fe40000000016 */
[C---:B------:R-:W-:Y:S01]  /*16b00*/  IADD3 R14, R0.reuse, c[0x0][0x198], RZ ;  /* 0x00006600000e7a10 */ /* 0x040fe20007ffe0ff */
[C---:B------:R-:W-:Y:S01]  /*16b10*/  IMAD.WIDE R12, R0.reuse, 0x2, R10 ;  /* 0x00000002000c7825 */ /* 0x040fe200078e020a */
[----:B------:R-:W-:Y:S01]  /*16b20*/  PRMT R19, R23, 0x7632, R19 ;  /* 0x0000763217137816 */ /* 0x000fe20000000013 */
[----:B------:R0:W-:Y:S02]  /*16b30*/  @P3 STG.E.U16 [R4.64], R18 ;  /* 0x0000001204003986 */ /* 0x0001e4000c101504 */
[----:B------:R-:W-:-:S02]  /*16b40*/  IMAD.WIDE R16, R0, 0x2, R20 ;  /* 0x0000000200107825 */ /* 0x000fc400078e0214 */
[----:B------:R-:W-:Y:S04]  /*16b50*/  @P4 STG.E.U16 [R12.64], R19 ;  /* 0x000000130c004986 */ /* 0x000fe8000c101504 */
[----:B------:R1:W-:Y:S01]  /*16b60*/  @P6 STG.E.U16 [R16.64], R22 ;  /* 0x0000001610006986 */ /* 0x0003e2000c101504 */
[----:B0-----:R-:W-:-:S05]  /*16b70*/  IMAD.WIDE R4, R14, 0x2, R2 ;  /* 0x000000020e047825 */ /* 0x001fca00078e0202 */
[----:B------:R0:W-:Y:S01]  /*16b80*/  @P5 STG.E.U16 [R4.64], R7 ;  /* 0x0000000704005986 */ /* 0x0001e2000c101504 */
[----:B-1----:R-:W-:-:S03]  /*16b90*/  PRMT R22, R7, 0x7632, R22 ;  /* 0x0000763207167816 */ /* 0x002fc60000000016 */
[----:B0-----:R-:W3:Y:S01]  /*16ba0*/  LDL.LU R7, [R1+0xf8] ;  /* 0x0000f80001077983 */ /* 0x001ee20000300800 */
[----:B------:R-:W-:Y:S02]  /*16bb0*/  ISETP.LT.AND P3, PT, R25, c[0x0][0x178], !P1 ;  /* 0x00005e0019007a0c */ /* 0x000fe40004f61270 */
[----:B------:R-:W-:Y:S02]  /*16bc0*/  ISETP.LT.AND P4, PT, R28, c[0x0][0x178], !P1 ;  /* 0x00005e001c007a0c */ /* 0x000fe40004f81270 */
[----:B------:R-:W-:Y:S01]  /*16bd0*/  ISETP.LT.AND P1, PT, R29, c[0x0][0x178], !P1 ;  /* 0x00005e001d007a0c */ /* 0x000fe20004f21270 */
[----:B------:R-:W-:Y:S01]  /*16be0*/  IMAD.WIDE R4, R14, 0x2, R8 ;  /* 0x000000020e047825 */ /* 0x000fe200078e0208 */
[----:B------:R-:W-:-:S03]  /*16bf0*/  ISETP.LT.AND P6, PT, R15, c[0x0][0x178], !P0 ;  /* 0x00005e000f007a0c */ /* 0x000fc600047c1270 */
[C---:B------:R-:W-:Y:S01]  /*16c00*/  IMAD.WIDE R12, R14.reuse, 0x2, R10 ;  /* 0x000000020e0c7825 */ /* 0x040fe200078e020a */
[----:B------:R-:W-:-:S03]  /*16c10*/  IADD3 R0, R14, c[0x0][0x198], RZ ;  /* 0x000066000e007a10 */ /* 0x000fc60007ffe0ff */
[----:B------:R-:W-:Y:S01]  /*16c20*/  IMAD.WIDE R16, R14, 0x2, R20 ;  /* 0x000000020e107825 */ /* 0x000fe200078e0214 */
[----:B----4-:R0:W-:Y:S01]  /*16c30*/  @P3 STG.E.U16 [R4.64], R24 ;  /* 0x0000001804003986 */ /* 0x0101e2000c101504 */
[----:B------:R-:W-:Y:S02]  /*16c40*/  IADD3 R23, R26, 0x16, RZ ;  /* 0x000000161a177810 */ /* 0x000fe40007ffe0ff */
[----:B------:R-:W-:Y:S01]  /*16c50*/  ISETP.LT.AND P3, PT, R25, c[0x0][0x178], !P0 ;  /* 0x00005e0019007a0c */ /* 0x000fe20004761270 */
[----:B------:R1:W-:Y:S01]  /*16c60*/  @P4 STG.E.U16 [R12.64], R27 ;  /* 0x0000001b0c004986 */ /* 0x0003e2000c101504 */
[----:B------:R-:W-:Y:S01]  /*16c70*/  IMAD.WIDE R18, R0, 0x2, R2 ;  /* 0x0000000200127825 */ /* 0x000fe200078e0202 */
[----:B------:R-:W-:Y:S02]  /*16c80*/  ISETP.GE.AND P2, PT, R23, c[0x0][0x17c], PT ;  /* 0x00005f0017007a0c */ /* 0x000fe40003f46270 */
[----:B------:R-:W-:Y:S02]  /*16c90*/  IADD3 R23, R26, 0x17, RZ ;  /* 0x000000171a177810 */ /* 0x000fe40007ffe0ff */
[----:B------:R-:W-:-:S02]  /*16ca0*/  PRMT R14, R24, 0x7632, R14 ;  /* 0x00007632180e7816 */ /* 0x000fc4000000000e */
[----:B------:R-:W-:Y:S01]  /*16cb0*/  ISETP.GE.AND P5, PT, R23, c[0x0][0x17c], PT ;  /* 0x00005f0017007a0c */ /* 0x000fe20003fa6270 */
[----:B0-----:R-:W-:-:S04]  /*16cc0*/  IMAD.WIDE R4, R0, 0x2, R8 ;  /* 0x0000000200047825 */ /* 0x001fc800078e0208 */
[----:B-1----:R-:W-:Y:S01]  /*16cd0*/  IMAD.WIDE R12, R0, 0x2, R10 ;  /* 0x00000002000c7825 */ /* 0x002fe200078e020a */
[----:B------:R-:W-:Y:S01]  /*16ce0*/  IADD3 R24, R26, 0x18, RZ ;  /* 0x000000181a187810 */ /* 0x000fe20007ffe0ff */
[----:B--2---:R0:W-:Y:S01]  /*16cf0*/  @P1 STG.E.U16 [R16.64], R6 ;  /* 0x0000000610001986 */ /* 0x0041e2000c101504 */
[----:B------:R-:W-:Y:S02]  /*16d00*/  ISETP.LT.AND P1, PT, R28, c[0x0][0x178], !P0 ;  /* 0x00005e001c007a0c */ /* 0x000fe40004721270 */
[----:B------:R-:W-:Y:S01]  /*16d10*/  ISETP.LT.AND P0, PT, R29, c[0x0][0x178], !P0 ;  /* 0x00005e001d007a0c */ /* 0x000fe20004701270 */
[----:B------:R1:W-:Y:S01]  /*16d20*/  @P6 STG.E.U16 [R18.64], R22 ;  /* 0x0000001612006986 */ /* 0x0003e2000c101504 */
[----:B------:R-:W-:Y:S02]  /*16d30*/  ISETP.LT.AND P6, PT, R15, c[0x0][0x178], !P2 ;  /* 0x00005e000f007a0c */ /* 0x000fe400057c1270 */
[----:B------:R-:W-:Y:S01]  /*16d40*/  PRMT R23, R6, 0x7632, R23 ;  /* 0x0000763206177816 */ /* 0x000fe20000000017 */
[----:B------:R-:W-:Y:S01]  /*16d50*/  @P3 STG.E.U16 [R4.64], R14 ;  /* 0x0000000e04003986 */ /* 0x000fe2000c101504 */
[C---:B0-----:R-:W-:Y:S01]  /*16d60*/  IADD3 R6, R0.reuse, c[0x0][0x198], RZ ;  /* 0x0000660000067a10 */ /* 0x041fe20007ffe0ff */
[----:B------:R-:W-:-:S02]  /*16d70*/  IMAD.WIDE R16, R0, 0x2, R20 ;  /* 0x0000000200107825 */ /* 0x000fc400078e0214 */
[----:B------:R-:W2:Y:S01]  /*16d80*/  LDL.LU R15, [R1+0xb0c] ;  /* 0x000b0c00010f7983 */ /* 0x000ea20000300800 */
[----:B-1----:R-:W-:Y:S01]  /*16d90*/  PRMT R22, R27, 0x7632, R22 ;  /* 0x000076321b167816 */ /* 0x002fe20000000016 */
[----:B------:R-:W-:-:S04]  /*16da0*/  IMAD.WIDE R18, R6, 0x2, R2 ;  /* 0x0000000206127825 */ /* 0x000fc800078e0202 */
[----:B------:R0:W-:Y:S04]  /*16db0*/  @P1 STG.E.U16 [R12.64], R22 ;  /* 0x000000160c001986 */ /* 0x0001e8000c101504 */
[----:B------:R1:W-:Y:S04]  /*16dc0*/  @P0 STG.E.U16 [R16.64], R23 ;  /* 0x0000001710000986 */ /* 0x0003e8000c101504 */
[----:B0-----:R-:W4:Y:S04]  /*16dd0*/  LDL.LU R22, [R1+0xe8] ;  /* 0x0000e80001167983 */ /* 0x001f280000300800 */
[----:B-1----:R-:W2:Y:S04]  /*16de0*/  LDL R23, [R1+0x66c] ;  /* 0x00066c0001177983 */ /* 0x002ea80000100800 */
[----:B---3--:R0:W-:Y:S04]  /*16df0*/  @P6 STG.E.U16 [R18.64], R7 ;  /* 0x0000000712006986 */ /* 0x0081e8000c101504 */
[----:B0-----:R-:W3:Y:S01]  /*16e00*/  LDL.LU R19, [R1+0x108] ;  /* 0x0001080001137983 */ /* 0x001ee20000300800 */
[----:B------:R-:W-:-:S02]  /*16e10*/  ISETP.GE.AND P3, PT, R24, c[0x0][0x17c], PT ;  /* 0x00005f0018007a0c */ /* 0x000fc40003f66270 */
[----:B------:R-:W-:Y:S01]  /*16e20*/  PRMT R14, R7, 0x7632, R14 ;  /* 0x00007632070e7816 */ /* 0x000fe2000000000e */
[----:B------:R-:W4:Y:S04]  /*16e30*/  LDL.LU R24, [R1+0x3c] ;  /* 0x00003c0001187983 */ /* 0x000f280000300800 */
[----:B------:R-:W4:Y:S04]  /*16e40*/  LDL.LU R27, [R1+0x2c] ;  /* 0x00002c00011b7983 */ /* 0x000f280000300800 */
[----:B------:R-:W4:Y:S01]  /*16e50*/  LDL.LU R7, [R1+0xc] ;  /* 0x00000c0001077983 */ /* 0x000f220000300800 */
[----:B------:R-:W-:-:S02]  /*16e60*/  ISETP.LT.AND P4, PT, R25, c[0x0][0x178], !P2 ;  /* 0x00005e0019007a0c */ /* 0x000fc40005781270 */
[----:B------:R-:W-:Y:S01]  /*16e70*/  ISETP.LT.AND P1, PT, R28, c[0x0][0x178], !P2 ;  /* 0x00005e001c007a0c */ /* 0x000fe20005721270 */
[----:B------:R-:W-:Y:S01]  /*16e80*/  IMAD.WIDE R4, R6, 0x2, R8 ;  /* 0x0000000206047825 */ /* 0x000fe200078e0208 */
[----:B------:R-:W-:Y:S02]  /*16e90*/  ISETP.LT.AND P2, PT, R29, c[0x0][0x178], !P2 ;  /* 0x00005e001d007a0c */ /* 0x000fe40005741270 */
[----:B------:R-:W-:Y:S02]  /*16ea0*/  IADD3 R12, R26, 0x19, RZ ;  /* 0x000000191a0c7810 */ /* 0x000fe40007ffe0ff */
[----:B------:R-:W-:Y:S02]  /*16eb0*/  IADD3 R0, R6, c[0x0][0x198], RZ ;  /* 0x0000660006007a10 */ /* 0x000fe40007ffe0ff */
[----:B------:R-:W-:Y:S01]  /*16ec0*/  ISETP.GE.AND P0, PT, R12, c[0x0][0x17c], PT ;  /* 0x00005f000c007a0c */ /* 0x000fe20003f06270 */
[----:B------:R-:W-:-:S04]  /*16ed0*/  IMAD.WIDE R12, R6, 0x2, R20 ;  /* 0x00000002060c7825 */ /* 0x000fc800078e0214 */
[----:B------:R-:W-:Y:S01]  /*16ee0*/  IMAD.WIDE R16, R0, 0x2, R2 ;  /* 0x0000000200107825 */ /* 0x000fe200078e0202 */
[----:B--2---:R-:W-:Y:S01]  /*16ef0*/  ISETP.LT.AND P6, PT, R23, c[0x0][0x178], !P5 ;  /* 0x00005e0017007a0c */ /* 0x004fe20006fc1270 */
[----:B---3--:R0:W-:Y:S01]  /*16f00*/  @P4 STG.E.U16 [R4.64], R19 ;  /* 0x0000001304004986 */ /* 0x0081e2000c101504 */
[----:B------:R-:W-:Y:S01]  /*16f10*/  ISETP.LT.AND P4, PT, R25, c[0x0][0x178], !P5 ;  /* 0x00005e0019007a0c */ /* 0x000fe20006f81270 */
[----:B0-----:R-:W-:Y:S01]  /*16f20*/  IMAD.WIDE R4, R6, 0x2, R10 ;  /* 0x0000000206047825 */ /* 0x001fe200078e020a */
[----:B------:R-:W-:-:S04]  /*16f30*/  PRMT R6, R19, 0x7632, R6 ;  /* 0x0000763213067816 */ /* 0x000fc80000000006 */
[----:B----4-:R0:W-:Y:S01]  /*16f40*/  @P1 STG.E.U16 [R4.64], R22 ;  /* 0x0000001604001986 */ /* 0x0101e2000c101504 */
[----:B------:R-:W-:-:S03]  /*16f50*/  ISETP.LT.AND P1, PT, R28, c[0x0][0x178], !P5 ;  /* 0x00005e001c007a0c */ /* 0x000fc60006f21270 */
[----:B------:R-:W-:Y:S01]  /*16f60*/  @P2 STG.E.U16 [R12.64], R15 ;  /* 0x0000000f0c002986 */ /* 0x000fe2000c101504 */
[----:B------:R-:W-:Y:S01]  /*16f70*/  ISETP.LT.AND P5, PT, R29, c[0x0][0x178], !P5 ;  /* 0x00005e001d007a0c */ /* 0x000fe20006fa1270 */
[C---:B------:R-:W-:Y:S02]  /*16f80*/  IMAD.WIDE R18, R0.reuse, 0x2, R8 ;  /* 0x0000000200127825 */ /* 0x040fe400078e0208 */
[----:B------:R1:W-:Y:S01]  /*16f90*/  @P6 STG.E.U16 [R16.64], R14 ;  /* 0x0000000e10006986 */ /* 0x0003e2000c101504 */
[----:B------:R-:W-:Y:S02]  /*16fa0*/  ISETP.LT.AND P2, PT, R23, c[0x0][0x178], !P3 ;  /* 0x00005e0017007a0c */ /* 0x000fe40005f41270 */
[----:B------:R-:W-:Y:S01]  /*16fb0*/  ISETP.LT.AND P6, PT, R25, c[0x0][0x178], !P3 ;  /* 0x00005e0019007a0c */ /* 0x000fe20005fc1270 */
[----:B------:R2:W-:Y:S01]  /*16fc0*/  @P4 STG.E.U16 [R18.64], R6 ;  /* 0x0000000612004986 */ /* 0x0005e2000c101504 */
[----:B0-----:R-:W-:Y:S01]  /*16fd0*/  IMAD.WIDE R4, R0, 0x2, R10 ;  /* 0x0000000200047825 */ /* 0x001fe200078e020a */
[----:B-1----:R-:W-:-:S02]  /*16fe0*/  PRMT R16, R15, 0x7632, R16 ;  /* 0x000076320f107816 */ /* 0x002fc40000000010 */
[----:B------:R-:W3:Y:S01]  /*16ff0*/  LDL.LU R15, [R1+0xb08] ;  /* 0x000b0800010f7983 */ /* 0x000ee20000300800 */
[----:B------:R-:W-:Y:S01]  /*17000*/  IMAD.WIDE R12, R0, 0x2, R20 ;  /* 0x00000002000c7825 */ /* 0x000fe200078e0214 */
[----:B--2---:R-:W-:Y:S02]  /*17010*/  PRMT R6, R22, 0x7632, R6 ;  /* 0x0000763216067816 */ /* 0x004fe40000000006 */
[----:B------:R-:W-:Y:S02]  /*17020*/  ISETP.LT.AND P4, PT, R28, c[0x0][0x178], !P3 ;  /* 0x00005e001c007a0c */ /* 0x000fe40005f81270 */
[----:B------:R-:W-:Y:S02]  /*17030*/  IADD3 R17, R26, 0x1a, RZ ;  /* 0x0000001a1a117810 */ /* 0x000fe40007ffe0ff */
[----:B------:R-:W-:Y:S01]  /*17040*/  IADD3 R14, R0, c[0x0][0x198], RZ ;  /* 0x00006600000e7a10 */ /* 0x000fe20007ffe0ff */
[----:B------:R0:W-:Y:S01]  /*17050*/  @P1 STG.E.U16 [R4.64], R6 ;  /* 0x0000000604001986 */ /* 0x0001e2000c101504 */
[----:B------:R-:W-:-:S03]  /*17060*/  ISETP.GE.AND P1, PT, R17, c[0x0][0x17c], PT ;  /* 0x00005f0011007a0c */ /* 0x000fc60003f26270 */
[----:B------:R1:W-:Y:S01]  /*17070*/  @P5 STG.E.U16 [R12.64], R16 ;  /* 0x000000100c005986 */ /* 0x0003e2000c101504 */
[----:B0-----:R-:W-:-:S04]  /*17080*/  IMAD.WIDE R4, R14, 0x2, R8 ;  /* 0x000000020e047825 */ /* 0x001fc800078e0208 */
[----:B-1----:R-:W-:-:S04]  /*17090*/  IMAD.WIDE R16, R14, 0x2, R2 ;  /* 0x000000020e107825 */ /* 0x002fc800078e0202 */
[----:B------:R-:W-:Y:S01]  /*170a0*/  IMAD.WIDE R12, R14, 0x2, R10 ;  /* 0x000000020e0c7825 */ /* 0x000fe200078e020a */
[----:B------:R-:W-:Y:S01]  /*170b0*/  @P2 STG.E.U16 [R16.64], R24 ;  /* 0x0000001810002986 */ /* 0x000fe2000c101504 */
[----:B------:R-:W-:-:S03]  /*170c0*/  PRMT R6, R27, 0x7632, R6 ;  /* 0x000076321b067816 */ /* 0x000fc60000000006 */
[----:B------:R0:W-:Y:S04]  /*170d0*/  @P6 STG.E.U16 [R4.64], R27 ;  /* 0x0000001b04006986 */ /* 0x0001e8000c101504 */
[----:B------:R1:W-:Y:S01]  /*170e0*/  @P4 STG.E.U16 [R12.64], R7 ;  /* 0x000000070c004986 */ /* 0x0003e2000c101504 */
[----:B------:R-:W-:-:S03]  /*170f0*/  ISETP.LT.AND P4, PT, R28, c[0x0][0x178], !P0 ;  /* 0x00005e001c007a0c */ /* 0x000fc60004781270 */
[----:B0-----:R-:W2:Y:S04]  /*17100*/  LDL.LU R27, [R1+0xac] ;  /* 0x0000ac00011b7983 */ /* 0x001ea80000300800 */
[----:B------:R-:W4:Y:S01]  /*17110*/  LDL.LU R28, [R1+0x9c] ;  /* 0x00009c00011c7983 */ /* 0x000f220000300800 */
[----:B------:R-:W-:Y:S02]  /*17120*/  ISETP.LT.AND P3, PT, R29, c[0x0][0x178], !P3 ;  /* 0x00005e001d007a0c */ /* 0x000fe40005f61270 */
[----:B------:R-:W-:Y:S01]  /*17130*/  ISETP.LT.AND P2, PT, R23, c[0x0][0x178], !P0 ;  /* 0x00005e0017007a0c */ /* 0x000fe20004741270 */
[C---:B------:R-:W-:Y:S01]  /*17140*/  IMAD.WIDE R4, R14.reuse, 0x2, R20 ;  /* 0x000000020e047825 */ /* 0x040fe200078e0214 */
[----:B------:R-:W-:Y:S02]  /*17150*/  ISETP.LT.AND P6, PT, R25, c[0x0][0x178], !P0 ;  /* 0x00005e0019007a0c */ /* 0x000fe400047c1270 */
[----:B------:R-:W-:-:S02]  /*17160*/  IADD3 R14, R14, c[0x0][0x198], RZ ;  /* 0x000066000e0e7a10 */ /* 0x000fc40007ffe0ff */
[----:B------:R-:W-:Y:S02]  /*17170*/  IADD3 R18, R26, 0x1b, RZ ;  /* 0x0000001b1a127810 */ /* 0x000fe40007ffe0ff */
[----:B------:R-:W-:Y:S01]  /*17180*/  PRMT R0, R24, 0x7632, R0 ;  /* 0x0000763218007816 */ /* 0x000fe20000000000 */
[----:B-1----:R-:W-:Y:S01]  /*17190*/  IMAD.WIDE R12, R14, 0x2, R8 ;  /* 0x000000020e0c7825 */ /* 0x002fe200078e0208 */
[----:B------:R-:W-:Y:S02]  /*171a0*/  ISETP.LT.AND P0, PT, R29, c[0x0][0x178], !P0 ;  /* 0x00005e001d007a0c */ /* 0x000fe40004701270 */
[----:B------:R-:W-:Y:S02]  /*171b0*/  IADD3 R19, R26, 0x1c, RZ ;  /* 0x0000001c1a137810 */ /* 0x000fe40007ffe0ff */
[----:B------:R-:W-:Y:S02]  /*171c0*/  ISETP.GE.AND P5, PT, R18, c[0x0][0x17c], PT ;  /* 0x00005f0012007a0c */ /* 0x000fe40003fa6270 */
[----:B------:R-:W-:-:S02]  /*171d0*/  PRMT R18, R7, 0x7632, R18 ;  /* 0x0000763207127816 */ /* 0x000fc40000000012 */
[----:B------:R-:W4:Y:S01]  /*171e0*/  LDL.LU R7, [R1+0x4c] ;  /* 0x00004c0001077983 */ /* 0x000f220000300800 */
[----:B------:R-:W-:-:S03]  /*171f0*/  IMAD.WIDE R16, R14, 0x2, R10 ;  /* 0x000000020e107825 */ /* 0x000fc600078e020a */
[----:B------:R-:W4:Y:S04]  /*17200*/  LDL.LU R24, [R1+0xdc] ;  /* 0x0000dc0001187983 */ /* 0x000f280000300800 */
[----:B------:R-:W4:Y:S04]  /*17210*/  LDL.LU R22, [R1+0xbc] ;  /* 0x0000bc0001167983 */ /* 0x000f280000300800 */
[----:B---3--:R0:W-:Y:S01]  /*17220*/  @P3 STG.E.U16 [R4.64], R15 ;  /* 0x0000000f04003986 */ /* 0x0081e2000c101504 */
[----:B------:R-:W-:-:S03]  /*17230*/  ISETP.GE.AND P3, PT, R19, c[0x0][0x17c], PT ;  /* 0x00005f0013007a0c */ /* 0x000fc60003f66270 */
[----:B------:R-:W3:Y:S01]  /*17240*/  LDL R19, [R1+0xa88] ;  /* 0x000a880001137983 */ /* 0x000ee20000100800 */
[----:B0-----:R-:W-:Y:S01]  /*17250*/  IMAD.WIDE R4, R14, 0x2, R2 ;  /* 0x000000020e047825 */ /* 0x001fe200078e0202 */
[----:B------:R-:W-:-:S04]  /*17260*/  PRMT R15, R15, 0x7632, R15 ;  /* 0x000076320f0f7816 */ /* 0x000fc8000000000f */
[----:B------:R0:W-:Y:S01]  /*17270*/  @P2 STG.E.U16 [R4.64], R0 ;  /* 0x0000000004002986 */ /* 0x0001e2000c101504 */
[----:B------:R-:W-:-:S03]  /*17280*/  ISETP.LT.AND P2, PT, R25, c[0x0][0x178], !P1 ;  /* 0x00005e0019007a0c */ /* 0x000fc60004f41270 */
[----:B------:R1:W-:Y:S01]  /*17290*/  @P6 STG.E.U16 [R12.64], R6 ;  /* 0x000000060c006986 */ /* 0x0003e2000c101504 */
[----:B------:R-:W-:-:S03]  /*172a0*/  ISETP.LT.AND P6, PT, R23, c[0x0][0x178], !P1 ;  /* 0x00005e0017007a0c */ /* 0x000fc60004fc1270 */
[----:B------:R-:W-:Y:S01]  /*172b0*/  @P4 STG.E.U16 [R16.64], R18 ;  /* 0x0000001210004986 */ /* 0x000fe2000c101504 */
[C---:B0-----:R-:W-:Y:S01]  /*172c0*/  IMAD.WIDE R4, R14.reuse, 0x2, R20 ;  /* 0x000000020e047825 */ /* 0x041fe200078e0214 */
[----:B------:R-:W-:-:S04]  /*172d0*/  IADD3 R0, R14, c[0x0][0x198], RZ ;  /* 0x000066000e007a10 */ /* 0x000fc80007ffe0ff */
[----:B------:R0:W-:Y:S01]  /*172e0*/  @P0 STG.E.U16 [R4.64], R15 ;  /* 0x0000000f04000986 */ /* 0x0001e2000c101504 */
[----:B-1----:R-:W-:-:S04]  /*172f0*/  IMAD.WIDE R12, R0, 0x2, R8 ;  /* 0x00000002000c7825 */ /* 0x002fc800078e0208 */
[----:B0-----:R-:W-:-:S05]  /*17300*/  IMAD.WIDE R14, R0, 0x2, R2 ;  /* 0x00000002000e7825 */ /* 0x001fca00078e0202 */
[----:B--2---:R-:W-:Y:S04]  /*17310*/  @P6 STG.E.U16 [R14.64], R27 ;  /* 0x0000001b0e006986 */ /* 0x004fe8000c101504 */
[----:B----4-:R0:W-:Y:S04]  /*17320*/  @P2 STG.E.U16 [R12.64], R28 ;  /* 0x0000001c0c002986 */ /* 0x0101e8000c101504 */
[----:B0-----:R-:W2:Y:S01]  /*17330*/  LDL.LU R13, [R1+0x1c] ;  /* 0x00001c00010d7983 */ /* 0x001ea20000300800 */
[----:B------:R-:W-:-:S03]  /*17340*/  PRMT R17, R27, 0x7632, R17 ;  /* 0x000076321b117816 */ /* 0x000fc60000000011 */
[----:B------:R-:W4:Y:S01]  /*17350*/  LDL.LU R27, [R1+0x5c] ;  /* 0x00005c00011b7983 */ /* 0x000f220000300800 */
[----:B------:R-:W-:Y:S01]  /*17360*/  IMAD.WIDE R4, R0, 0x2, R10 ;  /* 0x0000000200047825 */ /* 0x000fe200078e020a */
[----:B------:R-:W-:-:S03]  /*17370*/  ISETP.LT.AND P2, PT, R23, c[0x0][0x178], !P5 ;  /* 0x00005e0017007a0c */ /* 0x000fc60006f41270 */
[----:B------:R-:W-:Y:S01]  /*17380*/  IMAD.WIDE R14, R0, 0x2, R20 ;  /* 0x00000002000e7825 */ /* 0x000fe200078e0214 */
[----:B------:R-:W-:Y:S02]  /*17390*/  IADD3 R6, R26, 0x1d, RZ ;  /* 0x0000001d1a067810 */ /* 0x000fe40007ffe0ff */
[----:B------:R-:W-:Y:S02]  /*173a0*/  IADD3 R0, R0, c[0x0][0x198], RZ ;  /* 0x0000660000007a10 */ /* 0x000fe40007ffe0ff */
[----:B------:R-:W-:Y:S02]  /*173b0*/  ISETP.GE.AND P0, PT, R6, c[0x0][0x17c], PT ;  /* 0x00005f0006007a0c */ /* 0x000fe40003f06270 */
[----:B------:R-:W-:Y:S02]  /*173c0*/  IADD3 R6, R26, 0x1e, RZ ;  /* 0x0000001e1a067810 */ /* 0x000fe40007ffe0ff */
[----:B------:R-:W-:Y:S02]  /*173d0*/  PRMT R18, R28, 0x7632, R18 ;  /* 0x000076321c127816 */ /* 0x000fe40000000012 */
[----:B------:R-:W-:Y:S01]  /*173e0*/  ISETP.GE.AND P6, PT, R6, c[0x0][0x17c], PT ;  /* 0x00005f0006007a0c */ /* 0x000fe20003fc6270 */
[----:B------:R-:W4:Y:S01]  /*173f0*/  LDL.LU R28, [R1+0xb04] ;  /* 0x000b0400011c7983 */ /* 0x000f220000300800 */
[----:B------:R-:W-:-:S02]  /*17400*/  PRMT R16, R7, 0x7632, R16 ;  /* 0x0000763207107816 */ /* 0x000fc40000000010 */
[----:B---3--:R-:W-:Y:S02]  /*17410*/  ISETP.LT.AND P4, PT, R19, c[0x0][0x178], !P1 ;  /* 0x00005e0013007a0c */ /* 0x008fe40004f81270 */
[----:B------:R-:W-:-:S11]  /*17420*/  ISETP.LT.AND P1, PT, R29, c[0x0][0x178], !P1 ;  /* 0x00005e001d007a0c */ /* 0x000fd60004f21270 */
[----:B------:R0:W-:Y:S01]  /*17430*/  @P4 STG.E.U16 [R4.64], R7 ;  /* 0x0000000704004986 */ /* 0x0001e2000c101504 */
[----:B------:R-:W-:Y:S01]  /*17440*/  ISETP.LT.AND P4, PT, R25, c[0x0][0x178], !P5 ;  /* 0x00005e0019007a0c */ /* 0x000fe20006f81270 */
[----:B0-----:R-:W-:Y:S02]  /*17450*/  IMAD.WIDE R4, R0, 0x2, R2 ;  /* 0x0000000200047825 */ /* 0x001fe400078e0202 */
[----:B------:R-:W3:Y:S04]  /*17460*/  LDL.LU R7, [R1+0xb00] ;  /* 0x000b000001077983 */ /* 0x000ee80000300800 */
[----:B--2---:R0:W-:Y:S01]  /*17470*/  @P1 STG.E.U16 [R14.64], R13 ;  /* 0x0000000d0e001986 */ /* 0x0041e2000c101504 */
[----:B------:R-:W-:Y:S02]  /*17480*/  ISETP.LT.AND P1, PT, R19, c[0x0][0x178], !P5 ;  /* 0x00005e0013007a0c */ /* 0x000fe40006f21270 */
[----:B------:R-:W-:Y:S01]  /*17490*/  ISETP.LT.AND P5, PT, R29, c[0x0][0x178], !P5 ;  /* 0x00005e001d007a0c */ /* 0x000fe20006fa1270 */
[----:B------:R1:W-:Y:S01]  /*174a0*/  @P2 STG.E.U16 [R4.64], R17 ;  /* 0x0000001104002986 */ /* 0x0003e2000c101504 */
[----:B------:R-:W-:Y:S01]  /*174b0*/  ISETP.LT.AND P2, PT, R23, c[0x0][0x178], !P3 ;  /* 0x00005e0017007a0c */ /* 0x000fe20005f41270 */
[----:B0-----:R-:W-:-:S02]  /*174c0*/  IMAD.MOV.U32 R15, RZ, RZ, R13 ;  /* 0x000000ffff0f7224 */ /* 0x001fc400078e000d */
[----:B------:R-:W-:-:S03]  /*174d0*/  IMAD.WIDE R12, R0, 0x2, R8 ;  /* 0x00000002000c7825 */ /* 0x000fc600078e0208 */
[----:B------:R-:W-:Y:S01]  /*174e0*/  PRMT R6, R15, 0x7632, R6 ;  /* 0x000076320f067816 */ /* 0x000fe20000000006 */
[C---:B------:R-:W-:Y:S01]  /*174f0*/  IMAD.WIDE R14, R0.reuse, 0x2, R10 ;  /* 0x00000002000e7825 */ /* 0x040fe200078e020a */
[----:B------:R0:W-:Y:S03]  /*17500*/  @P4 STG.E.U16 [R12.64], R18 ;  /* 0x000000120c004986 */ /* 0x0001e6000c101504 */
[C---:B-1----:R-:W-:Y:S01]  /*17510*/  IMAD.WIDE R4, R0.reuse, 0x2, R20 ;  /* 0x0000000200047825 */ /* 0x042fe200078e0214 */
[----:B------:R-:W-:Y:S01]  /*17520*/  IADD3 R0, R0, c[0x0][0x198], RZ ;  /* 0x0000660000007a10 */ /* 0x000fe20007ffe0ff */
[----:B------:R-:W-:Y:S01]  /*17530*/  @P1 STG.E.U16 [R14.64], R16 ;  /* 0x000000100e001986 */ /* 0x000fe2000c101504 */
[----:B------:R-:W-:-:S03]  /*17540*/  ISETP.LT.AND P4, PT, R25, c[0x0][0x178], !P3 ;  /* 0x00005e0019007a0c */ /* 0x000fc60005f81270 */
[----:B------:R1:W-:Y:S01]  /*17550*/  @P5 STG.E.U16 [R4.64], R6 ;  /* 0x0000000604005986 */ /* 0x0003e2000c101504 */
[----:B------:R-:W-:Y:S01]  /*17560*/  ISETP.LT.AND P5, PT, R19, c[0x0][0x178], !P3 ;  /* 0x00005e0013007a0c */ /* 0x000fe20005fa1270 */
[----:B0-----:R-:W-:-:S05]  /*17570*/  IMAD.WIDE R12, R0, 0x2, R2 ;  /* 0x00000002000c7825 */ /* 0x001fca00078e0202 */
[----:B------:R0:W-:Y:S01]  /*17580*/  @P2 STG.E.U16 [R12.64], R24 ;  /* 0x000000180c002986 */ /* 0x0001e2000c101504 */
[----:B-1----:R-:W-:Y:S01]  /*17590*/  IADD3 R6, R26, 0x20, RZ ;  /* 0x000000201a067810 */ /* 0x002fe20007ffe0ff */
[----:B------:R-:W-:Y:S01]  /*175a0*/  IMAD.WIDE R4, R0, 0x2, R8 ;  /* 0x0000000200047825 */ /* 0x000fe200078e0208 */
[----:B----4-:R-:W-:Y:S02]  /*175b0*/  PRMT R16, R27, 0x7632, R16 ;  /* 0x000076321b107816 */ /* 0x010fe40000000010 */
[----:B------:R-:W-:Y:S01]  /*175c0*/  ISETP.GE.AND P2, PT, R6, c[0x0][0x17c], PT ;  /* 0x00005f0006007a0c */ /* 0x000fe20003f46270 */
[----:B0-----:R-:W-:Y:S01]  /*175d0*/  IMAD.WIDE R12, R0, 0x2, R10 ;  /* 0x00000002000c7825 */ /* 0x001fe200078e020a */
[----:B------:R-:W-:Y:S01]  /*175e0*/  PRMT R6, R24, 0x7632, R6 ;  /* 0x0000763218067816 */ /* 0x000fe20000000006 */
[----:B------:R-:W-:Y:S04]  /*175f0*/  @P4 STG.E.U16 [R4.64], R22 ;  /* 0x0000001604004986 */ /* 0x000fe8000c101504 */
[----:B------:R-:W2:Y:S04]  /*17600*/  LDL.LU R24, [R1+0xfc] ;  /* 0x0000fc0001187983 */ /* 0x000ea80000300800 */
[----:B------:R0:W-:Y:S04]  /*17610*/  @P5 STG.E.U16 [R12.64], R27 ;  /* 0x0000001b0c005986 */ /* 0x0001e8000c101504 */
[----:B0-----:R-:W4:Y:S01]  /*17620*/  LDL.LU R27, [R1+0x6c] ;  /* 0x00006c00011b7983 */ /* 0x001f220000300800 */
[----:B------:R-:W-:-:S02]  /*17630*/  ISETP.LT.AND P3, PT, R29, c[0x0][0x178], !P3 ;  /* 0x00005e001d007a0c */ /* 0x000fc40005f61270 */
[----:B------:R-:W-:Y:S01]  /*17640*/  ISETP.LT.AND P4, PT, R23, c[0x0][0x178], !P0 ;  /* 0x00005e0017007a0c */ /* 0x000fe20004781270 */
[C---:B------:R-:W-:Y:S01]  /*17650*/  IMAD.WIDE R4, R0.reuse, 0x2, R20 ;  /* 0x0000000200047825 */ /* 0x040fe200078e0214 */
[----:B------:R-:W-:Y:S02]  /*17660*/  IADD3 R0, R0, c[0x0][0x198], RZ ;  /* 0x0000660000007a10 */ /* 0x000fe40007ffe0ff */
[----:B------:R-:W-:Y:S02]  /*17670*/  ISETP.LT.AND P5, PT, R25, c[0x0][0x178], !P0 ;  /* 0x00005e0019007a0c */ /* 0x000fe400047a1270 */
[----:B------:R-:W-:Y:S01]  /*17680*/  IADD3 R14, R26, 0x1f, RZ ;  /* 0x0000001f1a0e7810 */ /* 0x000fe20007ffe0ff */
[----:B------:R-:W-:-:S03]  /*17690*/  IMAD.WIDE R12, R0, 0x2, R8 ;  /* 0x00000002000c7825 */ /* 0x000fc600078e0208 */
[----:B------:R-:W-:Y:S02]  /*176a0*/  ISETP.GE.AND P1, PT, R14, c[0x0][0x17c], PT ;  /* 0x00005f000e007a0c */ /* 0x000fe40003f26270 */
[----:B------:R-:W-:Y:S02]  /*176b0*/  PRMT R14, R22, 0x7632, R14 ;  /* 0x00007632160e7816 */ /* 0x000fe4000000000e */
[----:B------:R-:W-:Y:S01]  /*176c0*/  IADD3 R17, R26, 0x21, RZ ;  /* 0x000000211a117810 */ /* 0x000fe20007ffe0ff */
[----:B---3--:R0:W-:Y:S01]  /*176d0*/  @P3 STG.E.U16 [R4.64], R7 ;  /* 0x0000000704003986 */ /* 0x0081e2000c101504 */
[----:B------:R-:W-:Y:S02]  /*176e0*/  ISETP.LT.AND P3, PT, R19, c[0x0][0x178], !P0 ;  /* 0x00005e0013007a0c */ /* 0x000fe40004761270 */
[----:B------:R-:W-:Y:S01]  /*176f0*/  ISETP.LT.AND P0, PT, R29, c[0x0][0x178], !P0 ;  /* 0x00005e001d007a0c */ /* 0x000fe20004701270 */
[----:B0-----:R-:W-:-:S05]  /*17700*/  IMAD.WIDE R4, R0, 0x2, R2 ;  /* 0x0000000200047825 */ /* 0x001fca00078e0202 */
[----:B------:R0:W-:Y:S01]  /*17710*/  @P4 STG.E.U16 [R4.64], R6 ;  /* 0x0000000604004986 */ /* 0x0001e2000c101504 */
[----:B------:R-:W-:-:S03]  /*17720*/  ISETP.LT.AND P4, PT, R23, c[0x0][0x178], !P6 ;  /* 0x00005e0017007a0c */ /* 0x000fc60007781270 */
[----:B------:R1:W-:Y:S01]  /*17730*/  @P5 STG.E.U16 [R12.64], R14 ;  /* 0x0000000e0c005986 */ /* 0x0003e2000c101504 */
[----:B------:R-:W-:Y:S01]  /*17740*/  PRMT R15, R7, 0x7632, R15 ;  /* 0x00007632070f7816 */ /* 0x000fe2000000000f */
[C---:B0-----:R-:W-:Y:S01]  /*17750*/  IMAD.WIDE R4, R0.reuse, 0x2, R10 ;  /* 0x0000000200047825 */ /* 0x041fe200078e020a */
[----:B-1----:R-:W-:-:S03]  /*17760*/  IADD3 R14, R0, c[0x0][0x198], RZ ;  /* 0x00006600000e7a10 */ /* 0x002fc60007ffe0ff */
[----:B------:R-:W-:Y:S01]  /*17770*/  IMAD.WIDE R6, R0, 0x2, R20 ;  /* 0x0000000200067825 */ /* 0x000fe200078e0214 */
[----:B------:R0:W-:Y:S01]  /*17780*/  @P3 STG.E.U16 [R4.64], R16 ;  /* 0x0000001004003986 */ /* 0x0001e2000c101504 */
[----:B------:R-:W-:-:S03]  /*17790*/  ISETP.GE.AND P5, PT, R17, c[0x0][0x17c], PT ;  /* 0x00005f0011007a0c */ /* 0x000fc60003fa6270 */
[----:B------:R-:W3:Y:S01]  /*177a0*/  LDL.LU R17, [R1+0xec] ;  /* 0x0000ec0001117983 */ /* 0x000ee20000300800 */
[----:B------:R-:W-:-:S03]  /*177b0*/  ISETP.LT.AND P3, PT, R25, c[0x0][0x178], !P6 ;  /* 0x00005e0019007a0c */ /* 0x000fc60007761270 */
[----:B------:R2:W-:Y:S01]  /*177c0*/  @P0 STG.E.U16 [R6.64], R15 ;  /* 0x0000000f06000986 */ /* 0x0005e2000c101504 */
[----:B0-----:R-:W-:-:S03]  /*177d0*/  IMAD.WIDE R4, R14, 0x2, R2 ;  /* 0x000000020e047825 */ /* 0x001fc600078e0202 */
[----:B------:R-:W3:Y:S01]  /*177e0*/  LDL.LU R16, [R1+0x10c] ;  /* 0x00010c0001107983 */ /* 0x000ee20000300800 */
[----:B--2---:R-:W-:-:S03]  /*177f0*/  PRMT R15, R24, 0x7632, R15 ;  /* 0x00007632180f7816 */ /* 0x004fc6000000000f */
[----:B------:R-:W-:Y:S04]  /*17800*/  @P4 STG.E.U16 [R4.64], R24 ;  /* 0x0000001804004986 */ /* 0x000fe8000c101504 */
[----:B----4-:R-:W-:Y:S04]  /*17810*/  STL.64 [R1+0xaf8], R26 ;  /* 0x000af81a01007387 */ /* 0x010fe80000100a00 */
[----:B------:R-:W-:Y:S04]  /*17820*/  STL [R1+0xaf4], R25 ;  /* 0x000af41901007387 */ /* 0x000fe80000100800 */
[----:B------:R-:W0:Y:S04]  /*17830*/  LDS.128 R24, [R28] ;  /* 0x000000001c187984 */ /* 0x000e280000000c00 */
[----:B------:R-:W2:Y:S04]  /*17840*/  LDL.LU R22, [R1+0xc0] ;  /* 0x0000c00001167983 */ /* 0x000ea80000300800 */
[----:B0-----:R-:W-:Y:S04]  /*17850*/  STL [R1+0x4], R25 ;  /* 0x0000041901007387 */ /* 0x001fe80000100800 */
[----:B------:R0:W-:Y:S04]  /*17860*/  STL.64 [R1+0x8], R26 ;  /* 0x0000081a01007387 */ /* 0x0001e80000100a00 */
[----:B0-----:R-:W4:Y:S04]  /*17870*/  LDL.LU.64 R26, [R1+0xaf8] ;  /* 0x000af800011a7983 */ /* 0x001f280000300a00 */
[----:B------:R-:W2:Y:S01]  /*17880*/  LDL.LU R25, [R1+0xaf4] ;  /* 0x000af40001197983 */ /* 0x000ea20000300800 */
[----:B------:R-:W-:Y:S01]  /*17890*/  ISETP.LT.AND P0, PT, R19, c[0x0][0x178], !P6 ;  /* 0x00005e0013007a0c */ /* 0x000fe20007701270 */
[----:B------:R-:W-:Y:S01]  /*178a0*/  IMAD.WIDE R4, R14, 0x2, R8 ;  /* 0x000000020e047825 */ /* 0x000fe200078e0208 */
[----:B------:R-:W-:-:S02]  /*178b0*/  ISETP.LT.AND P6, PT, R29, c[0x0][0x178], !P6 ;  /* 0x00005e001d007a0c */ /* 0x000fc400077c1270 */
[----:B------:R-:W-:Y:S01]  /*178c0*/  ISETP.LT.AND P4, PT, R23, c[0x0][0x178], !P1 ;  /* 0x00005e0017007a0c */ /* 0x000fe20004f81270 */
[----:B------:R-:W-:-:S04]  /*178d0*/  IMAD.WIDE R6, R14, 0x2, R10 ;  /* 0x000000020e067825 */ /* 0x000fc800078e020a */
[C---:B------:R-:W-:Y:S01]  /*178e0*/  IMAD.WIDE R12, R14.reuse, 0x2, R20 ;  /* 0x000000020e0c7825 */ /* 0x040fe200078e0214 */
[----:B------:R-:W-:Y:S01]  /*178f0*/  IADD3 R14, R14, c[0x0][0x198], RZ ;  /* 0x000066000e0e7a10 */ /* 0x000fe20007ffe0ff */
[----:B---3--:R-:W-:Y:S04]  /*17900*/  @P3 STG.E.U16 [R4.64], R16 ;  /* 0x0000001004003986 */ /* 0x008fe8000c101504 */
[----:B------:R0:W-:Y:S01]  /*17910*/  @P0 STG.E.U16 [R6.64], R17 ;  /* 0x0000001106000986 */ /* 0x0001e2000c101504 */
[----:B------:R-:W-:Y:S02]  /*17920*/  PRMT R0, R16, 0x7632, R0 ;  /* 0x0000763210007816 */ /* 0x000fe40000000000 */
[----:B------:R-:W-:Y:S01]  /*17930*/  ISETP.LT.AND P3, PT, R19, c[0x0][0x178], !P1 ;  /* 0x00005e0013007a0c */ /* 0x000fe20004f61270 */
[----:B0-----:R-:W-:Y:S01]  /*17940*/  IMAD.WIDE R6, R14, 0x2, R2 ;  /* 0x000000020e067825 */ /* 0x001fe200078e0202 */
[----:B--2---:R-:W-:Y:S01]  /*17950*/  ISETP.LT.AND P0, PT, R25, c[0x0][0x178], !P1 ;  /* 0x00005e0019007a0c */ /* 0x004fe20004f01270 */
[----:B----4-:R-:W-:Y:S01]  /*17960*/  @P6 STG.E.U16 [R12.64], R27 ;  /* 0x0000001b0c006986 */ /* 0x010fe2000c101504 */
[----:B------:R-:W-:-:S03]  /*17970*/  IADD3 R19, R26, 0x22, RZ ;  /* 0x000000221a137810 */ /* 0x000fc60007ffe0ff */
[----:B------:R0:W-:Y:S01]  /*17980*/  @P4 STG.E.U16 [R6.64], R15 ;  /* 0x0000000f06004986 */ /* 0x0001e2000c101504 */
[----:B------:R-:W-:Y:S02]  /*17990*/  ISETP.LT.AND P1, PT, R29, c[0x0][0x178], !P1 ;  /* 0x00005e001d007a0c */ /* 0x000fe40004f21270 */
[----:B------:R-:W-:Y:S01]  /*179a0*/  PRMT R18, R27, 0x7632, R18 ;  /* 0x000076321b127816 */ /* 0x000fe20000000012 */
[----:B------:R-:W2:Y:S01]  /*179b0*/  LDL.LU R29, [R1+0xaf0] ;  /* 0x000af000011d7983 */ /* 0x000ea20000300800 */
[----:B------:R-:W-:-:S03]  /*179c0*/  ISETP.GE.AND P4, PT, R19, c[0x0][0x17c], PT ;  /* 0x00005f0013007a0c */ /* 0x000fc60003f86270 */
[----:B------:R-:W3:Y:S01]  /*179d0*/  LDL.LU R28, [R1+0x80] ;  /* 0x00008000011c7983 */ /* 0x000ee20000300800 */
[----:B0-----:R-:W-:-:S03]  /*179e0*/  IMAD.WIDE R6, R14, 0x2, R8 ;  /* 0x000000020e067825 */ /* 0x001fc600078e0208 */
[----:B------:R-:W4:Y:S04]  /*179f0*/  LDL.LU R27, [R1+0x70] ;  /* 0x00007000011b7983 */ /* 0x000f280000300800 */
[----:B------:R0:W-:Y:S04]  /*17a00*/  @P0 STG.E.U16 [R6.64], R0 ;  /* 0x0000000006000986 */ /* 0x0001e8000c101504 */
[----:B------:R-:W2:Y:S04]  /*17a10*/  LDL R19, [R1+0xa68] ;  /* 0x000a680001137983 */ /* 0x000ea80000100800 */
[----:B0-----:R-:W2:Y:S01]  /*17a20*/  LDL R7, [R1+0xa88] ;  /* 0x000a880001077983 */ /* 0x001ea20000100800 */
[----:B------:R-:W-:-:S02]  /*17a30*/  ISETP.LT.AND P6, PT, R23, c[0x0][0x178], !P2 ;  /* 0x00005e0017007a0c */ /* 0x000fc400057c1270 */
[C---:B------:R-:W-:Y:S01]  /*17a40*/  IADD3 R4, R14.reuse, c[0x0][0x198], RZ ;  /* 0x000066000e047a10 */ /* 0x040fe20007ffe0ff */
[----:B------:R-:W-:Y:S01]  /*17a50*/  IMAD.WIDE R12, R14, 0x2, R10 ;  /* 0x000000020e0c7825 */ /* 0x000fe200078e020a */
[----:B------:R-:W-:-:S03]  /*17a60*/  PRMT R5, R17, 0x7632, R5 ;  /* 0x0000763211057816 */ /* 0x000fc60000000005 */
[----:B------:R-:W-:Y:S02]  /*17a70*/  IMAD.WIDE R14, R14, 0x2, R20 ;  /* 0x000000020e0e7825 */ /* 0x000fe400078e0214 */
[----:B------:R0:W-:Y:S02]  /*17a80*/  @P3 STG.E.U16 [R12.64], R5 ;  /* 0x000000050c003986 */ /* 0x0001e4000c101504 */
[----:B------:R-:W-:Y:S02]  /*17a90*/  IMAD.WIDE R16, R4, 0x2, R2 ;  /* 0x0000000204107825 */ /* 0x000fe400078e0202 */
[----:B------:R1:W-:Y:S01]  /*17aa0*/  @P1 STG.E.U16 [R14.64], R18 ;  /* 0x000000120e001986 */ /* 0x0003e2000c101504 */
[----:B------:R-:W-:-:S03]  /*17ab0*/  ISETP.LT.AND P1, PT, R25, c[0x0][0x178], !P2 ;  /* 0x00005e0019007a0c */ /* 0x000fc60005721270 */
[----:B------:R1:W-:Y:S01]  /*17ac0*/  @P6 STG.E.U16 [R16.64], R22 ;  /* 0x0000001610006986 */ /* 0x0003e2000c101504 */
[----:B0-----:R-:W-:-:S04]  /*17ad0*/  IMAD.WIDE R12, R4, 0x2, R8 ;  /* 0x00000002040c7825 */ /* 0x001fc800078e0208 */
[C---:B-1----:R-:W-:Y:S01]  /*17ae0*/  IMAD.WIDE R14, R4.reuse, 0x2, R10 ;  /* 0x00000002040e7825 */ /* 0x042fe200078e020a */
[----:B------:R-:W-:Y:S02]  /*17af0*/  IADD3 R16, R4, c[0x0][0x198], RZ ;  /* 0x0000660004107a10 */ /* 0x000fe40007ffe0ff */
[----:B------:R-:W-:Y:S02]  /*17b00*/  ISETP.LT.AND P6, PT, R23, c[0x0][0x178], !P5 ;  /* 0x00005e0017007a0c */ /* 0x000fe40006fc1270 */
[----:B------:R-:W-:Y:S01]  /*17b10*/  PRMT R0, R22, 0x7632, R0 ;  /* 0x0000763216007816 */ /* 0x000fe20000000000 */
[----:B------:R-:W-:Y:S01]  /*17b20*/  IMAD.WIDE R22, R16, 0x2, R2 ;  /* 0x0000000210167825 */ /* 0x000fe200078e0202 */
[----:B--2---:R-:W-:Y:S02]  /*17b30*/  ISETP.LT.AND P3, PT, R7, c[0x0][0x178], !P2 ;  /* 0x00005e0007007a0c */ /* 0x004fe40005761270 */
[----:B------:R-:W-:Y:S01]  /*17b40*/  ISETP.LT.AND P2, PT, R19, c[0x0][0x178], !P2 ;  /* 0x00005e0013007a0c */ /* 0x000fe20005741270 */
[----:B------:R-:W-:-:S02]  /*17b50*/  IMAD.WIDE R18, R4, 0x2, R20 ;  /* 0x0000000204127825 */ /* 0x000fc400078e0214 */
[----:B------:R0:W1:Y:S04]  /*17b60*/  LDS.128 R4, [R29] ;  /* 0x000000001d047984 */ /* 0x0000680000000c00 */
[----:B---3--:R-:W-:Y:S04]  /*17b70*/  @P1 STG.E.U16 [R12.64], R28 ;  /* 0x0000001c0c001986 */ /* 0x008fe8000c101504 */
[----:B0-----:R-:W2:Y:S04]  /*17b80*/  LDL R29, [R1+0x66c] ;  /* 0x00066c00011d7983 */ /* 0x001ea80000100800 */
[----:B----4-:R-:W-:Y:S04]  /*17b90*/  @P3 STG.E.U16 [R14.64], R27 ;  /* 0x0000001b0e003986 */ /* 0x010fe8000c101504 */
[----:B------:R-:W-:Y:S01]  /*17ba0*/  @P2 STG.E.U16 [R18.64], R24 ;  /* 0x0000001812002986 */ /* 0x000fe2000c101504 */
[----:B------:R-:W-:-:S02]  /*17bb0*/  ISETP.LT.AND P2, PT, R25, c[0x0][0x178], !P5 ;  /* 0x00005e0019007a0c */ /* 0x000fc40006f41270 */
[----:B------:R-:W-:Y:S01]  /*17bc0*/  IADD3 R25, R26, 0x24, RZ ;  /* 0x000000241a197810 */ /* 0x000fe20007ffe0ff */
[----:B------:R0:W-:Y:S03]  /*17bd0*/  @P6 STG.E.U16 [R22.64], R0 ;  /* 0x0000000016006986 */ /* 0x0001e6000c101504 */
[----:B------:R-:W-:Y:S02]  /*17be0*/  ISETP.GE.AND P1, PT, R25, c[0x0][0x17c], PT ;  /* 0x00005f0019007a0c */ /* 0x000fe40003f26270 */
[----:B0-----:R-:W-:Y:S01]  /*17bf0*/  PRMT R0, R28, 0x7632, R0 ;  /* 0x000076321c007816 */ /* 0x001fe20000000000 */
[----:B-1----:R-:W-:Y:S04]  /*17c00*/  STL [R1+0xae8], R5 ;  /* 0x000ae80501007387 */ /* 0x002fe80000100800 */
[----:B------:R0:W-:Y:S04]  /*17c10*/  STL [R1+0xaec], R5 ;  /* 0x000aec0501007387 */ /* 0x0001e80000100800 */
[----:B0-----:R-:W3:Y:S04]  /*17c20*/  LDL R5, [R1+0xa68] ;  /* 0x000a680001057983 */ /* 0x001ee80000100800 */
[----:B------:R0:W-:Y:S04]  /*17c30*/  STL [R1+0xad8], R6 ;  /* 0x000ad80601007387 */ /* 0x0001e80000100800 */
[----:B0-----:R-:W4:Y:S04]  /*17c40*/  LDL R6, [R1+0xa88] ;  /* 0x000a880001067983 */ /* 0x001f280000100800 */
[----:B------:R0:W-:Y:S04]  /*17c50*/  STL [R1+0xad0], R7 ;  /* 0x000ad00701007387 */ /* 0x0001e80000100800 */
[----:B0-----:R-:W3:Y:S04]  /*17c60*/  LDL.LU R7, [R1+0x130] ;  /* 0x0001300001077983 */ /* 0x001ee80000300800 */
[----:B------:R-:W3:Y:S04]  /*17c70*/  LDL.LU R28, [R1+0x110] ;  /* 0x00011000011c7983 */ /* 0x000ee80000300800 */
[----:B------:R-:W3:Y:S01]  /*17c80*/  LDL R25, [R1+0xa54] ;  /* 0x000a540001197983 */ /* 0x000ee20000100800 */
[----:B------:R-:W-:-:S03]  /*17c90*/  PRMT R22, R27, 0x7632, R22 ;  /* 0x000076321b167816 */ /* 0x000fc60000000016 */
[----:B------:R-:W0:Y:S01]  /*17ca0*/  S2R R27, SR_TID.X ;  /* 0x00000000001b7919 */ /* 0x000e220000002100 */
[----:B------:R-:W-:-:S05]  /*17cb0*/  IMAD.WIDE R12, R16, 0x2, R8 ;  /* 0x00000002100c7825 */ /* 0x000fca00078e0208 */
[----:B------:R1:W-:Y:S01]  /*17cc0*/  @P2 STG.E.U16 [R12.64], R0 ;  /* 0x000000000c002986 */ /* 0x0003e2000c101504 */
[----:B------:R-:W-:Y:S01]  /*17cd0*/  IMAD.WIDE R14, R16, 0x2, R10 ;  /* 0x00000002100e7825 */ /* 0x000fe200078e020a */
[----:B------:R-:W-:Y:S02]  /*17ce0*/  IADD3 R17, R26, 0x23, RZ ;  /* 0x000000231a117810 */ /* 0x000fe40007ffe0ff */
[----:B------:R-:W-:Y:S02]  /*17cf0*/  PRMT R23, R24, 0x7632, R23 ;  /* 0x0000763218177816 */ /* 0x000fe40000000017 */
[C---:B------:R-:W-:Y:S02]  /*17d00*/  IADD3 R24, R16.reuse, c[0x0][0x198], RZ ;  /* 0x0000660010187a10 */ /* 0x040fe40007ffe0ff */
[----:B------:R-:W-:Y:S01]  /*17d10*/  ISETP.GE.AND P0, PT, R17, c[0x0][0x17c], PT ;  /* 0x00005f0011007a0c */ /* 0x000fe20003f06270 */
[----:B------:R-:W-:-:S04]  /*17d20*/  IMAD.WIDE R16, R16, 0x2, R20 ;  /* 0x0000000210107825 */ /* 0x000fc800078e0214 */
[----:B------:R-:W-:Y:S01]  /*17d30*/  IMAD.WIDE R18, R24, 0x2, R2 ;  /* 0x0000000218127825 */ /* 0x000fe200078e0202 */
[----:B--2---:R-:W-:Y:S02]  /*17d40*/  ISETP.LT.AND P6, PT, R29, c[0x0][0x178], !P4 ;  /* 0x00005e001d007a0c */ /* 0x004fe400067c1270 */
[----:B----4-:R-:W-:Y:S02]  /*17d50*/  ISETP.LT.AND P3, PT, R6, c[0x0][0x178], !P5 ;  /* 0x00005e0006007a0c */ /* 0x010fe40006f61270 */
[----:B---3--:R-:W-:Y:S02]  /*17d60*/  ISETP.LT.AND P2, PT, R25, c[0x0][0x178], !P4 ;  /* 0x00005e0019007a0c */ /* 0x008fe40006741270 */
[C---:B0-----:R-:W-:Y:S01]  /*17d70*/  LOP3.LUT R25, R27.reuse, 0x7f, RZ, 0xc0, !PT ;  /* 0x0000007f1b197812 */ /* 0x041fe200078ec0ff */
[----:B------:R-:W-:-:S05]  /*17d80*/  IMAD.SHL.U32 R27, R27, 0x400, RZ ;  /* 0x000004001b1b7824 */ /* 0x000fca00078e00ff */
[----:B------:R-:W-:-:S05]  /*17d90*/  LOP3.LUT R27, R27, 0x1800, RZ, 0xc0, !PT ;  /* 0x000018001b1b7812 */ /* 0x000fca00078ec0ff */
[----:B------:R-:W-:Y:S01]  /*17da0*/  IMAD R27, R25, 0x10, R27 ;  /* 0x00000010191b7824 */ /* 0x000fe200078e021b */
[----:B------:R-:W-:Y:S04]  /*17db0*/  @P3 STG.E.U16 [R14.64], R22 ;  /* 0x000000160e003986 */ /* 0x000fe8000c101504 */
[----:B------:R-:W-:-:S05]  /*17dc0*/  LOP3.LUT R27, R27, 0x40, RZ, 0x3c, !PT ;  /* 0x000000401b1b7812 */ /* 0x000fca00078e3cff */
[----:B------:R-:W0:Y:S01]  /*17dd0*/  LDS.128 R12, [R27] ;  /* 0x000000001b0c7984 */ /* 0x000e220000000c00 */
[----:B------:R-:W-:Y:S02]  /*17de0*/  ISETP.LT.AND P5, PT, R5, c[0x0][0x178], !P5 ;  /* 0x00005e0005007a0c */ /* 0x000fe40006fa1270 */
[----:B-1----:R-:W-:-:S11]  /*17df0*/  PRMT R0, R7, 0x7632, R0 ;  /* 0x0000763207007816 */ /* 0x002fd60000000000 */
[----:B------:R1:W-:Y:S04]  /*17e00*/  @P5 STG.E.U16 [R16.64], R23 ;  /* 0x0000001710005986 */ /* 0x0003e8000c101504 */
[----:B------:R2:W-:Y:S01]  /*17e10*/  @P6 STG.E.U16 [R18.64], R7 ;  /* 0x0000000712006986 */ /* 0x0005e2000c101504 */
[----:B-1----:R-:W-:-:S03]  /*17e20*/  IADD3 R23, R26, 0x25, RZ ;  /* 0x000000251a177810 */ /* 0x002fc60007ffe0ff */
[----:B--2---:R-:W2:Y:S01]  /*17e30*/  LDL.LU R7, [R1+0x180] ;  /* 0x0001800001077983 */ /* 0x004ea20000300800 */
[----:B------:R-:W-:-:S03]  /*17e40*/  ISETP.GE.AND P3, PT, R23, c[0x0][0x17c], PT ;  /* 0x00005f0017007a0c */ /* 0x000fc60003f66270 */
[----:B0-----:R-:W-:Y:S04]  /*17e50*/  STL [R1+0xae4], R13 ;  /* 0x000ae40d01007387 */ /* 0x001fe80000100800 */
[----:B------:R0:W-:Y:S04]  /*17e60*/  STL [R1+0xad4], R14 ;  /* 0x000ad40e01007387 */ /* 0x0001e80000100800 */
[----:B0-----:R-:W3:Y:S04]  /*17e70*/  LDL R14, [R1+0xa54] ;  /* 0x000a5400010e7983 */ /* 0x001ee80000100800 */
[----:B------:R0:W-:Y:S04]  /*17e80*/  STL [R1+0xacc], R15 ;  /* 0x000acc0f01007387 */ /* 0x0001e80000100800 */
[----:B0-----:R-:W4:Y:S04]  /*17e90*/  LDL.LU R15, [R1+0xa50] ;  /* 0x000a5000010f7983 */ /* 0x001f280000300800 */
[----:B------:R-:W2:Y:S01]  /*17ea0*/  LDL.LU R23, [R1+0x120] ;  /* 0x0001200001177983 */ /* 0x000ea20000300800 */
[----:B------:R-:W-:-:S02]  /*17eb0*/  ISETP.LT.AND P5, PT, R6, c[0x0][0x178], !P4 ;  /* 0x00005e0006007a0c */ /* 0x000fc400067a1270 */
[----:B------:R-:W-:Y:S01]  /*17ec0*/  ISETP.LT.AND P4, PT, R5, c[0x0][0x178], !P4 ;  /* 0x00005e0005007a0c */ /* 0x000fe20006781270 */
[C---:B------:R-:W-:Y:S01]  /*17ed0*/  IMAD.WIDE R16, R24.reuse, 0x2, R8 ;  /* 0x0000000218107825 */ /* 0x040fe200078e0208 */
[----:B------:R-:W-:-:S03]  /*17ee0*/  IADD3 R22, R24, c[0x0][0x198], RZ ;  /* 0x0000660018167a10 */ /* 0x000fc60007ffe0ff */
[----:B------:R-:W-:-:S04]  /*17ef0*/  IMAD.WIDE R18, R24, 0x2, R10 ;  /* 0x0000000218127825 */ /* 0x000fc800078e020a */
[----:B------:R-:W-:Y:S01]  /*17f00*/  IMAD.WIDE R24, R24, 0x2, R20 ;  /* 0x0000000218187825 */ /* 0x000fe200078e0214 */
[----:B------:R-:W-:-:S03]  /*17f10*/  ISETP.LT.AND P6, PT, R29, c[0x0][0x178], !P0 ;  /* 0x00005e001d007a0c */ /* 0x000fc600047c1270 */
[----:B------:R-:W-:Y:S01]  /*17f20*/  IMAD.WIDE R26, R22, 0x2, R2 ;  /* 0x00000002161a7825 */ /* 0x000fe200078e0202 */
[----:B--2---:R-:W-:Y:S04]  /*17f30*/  @P2 STG.E.U16 [R16.64], R23 ;  /* 0x0000001710002986 */ /* 0x004fe8000c101504 */
[----:B------:R-:W-:Y:S04]  /*17f40*/  @P5 STG.E.U16 [R18.64], R28 ;  /* 0x0000001c12005986 */ /* 0x000fe8000c101504 */
[----:B------:R0:W-:Y:S01]  /*17f50*/  @P4 STG.E.U16 [R24.64], R4 ;  /* 0x0000000418004986 */ /* 0x0001e2000c101504 */
[----:B---3--:R-:W-:-:S02]  /*17f60*/  ISETP.LT.AND P4, PT, R14, c[0x0][0x178], !P0 ;  /* 0x00005e000e007a0c */ /* 0x008fc40004781270 */
[----:B------:R-:W-:Y:S02]  /*17f70*/  ISETP.LT.AND P5, PT, R6, c[0x0][0x178], !P0 ;  /* 0x00005e0006007a0c */ /* 0x000fe400047a1270 */
[----:B------:R-:W-:Y:S02]  /*17f80*/  ISETP.LT.AND P0, PT, R5, c[0x0][0x178], !P0 ;  /* 0x00005e0005007a0c */ /* 0x000fe40004701270 */
[----:B------:R-:W2:Y:S01]  /*17f90*/  LDL.LU R5, [R1+0x170] ;  /* 0x0001700001057983 */ /* 0x000ea20000300800 */
[----:B0-----:R-:W-:Y:S02]  /*17fa0*/  PRMT R4, R28, 0x7632, R4 ;  /* 0x000076321c047816 */ /* 0x001fe40000000004 */
[----:B----4-:R-:W-:-:S04]  /*17fb0*/  IADD3 R28, R15, 0x26, RZ ;  /* 0x000000260f1c7810 */ /* 0x010fc80007ffe0ff */
[----:B------:R-:W-:Y:S02]  /*17fc0*/  ISETP.GE.AND P2, PT, R28, c[0x0][0x17c], PT ;  /* 0x00005f001c007a0c */ /* 0x000fe40003f46270 */
[----:B------:R-:W3:Y:S01]  /*17fd0*/  LDL R28, [R1+0xa68] ;  /* 0x000a6800011c7983 */ /* 0x000ee20000100800 */
[----:B------:R-:W-:-:S03]  /*17fe0*/  IMAD.WIDE R16, R22, 0x2, R8 ;  /* 0x0000000216107825 */ /* 0x000fc600078e0208 */
[----:B------:R0:W-:Y:S02]  /*17ff0*/  @P6 STG.E.U16 [R26.64], R0 ;  /* 0x000000001a006986 */ /* 0x0001e4000c101504 */
[----:B0-----:R-:W-:-:S05]  /*18000*/  PRMT R0, R23, 0x7632, R0 ;  /* 0x0000763217007816 */ /* 0x001fca0000000000 */
[----:B------:R0:W-:Y:S04]  /*18010*/  @P4 STG.E.U16 [R16.64], R0 ;  /* 0x0000000010004986 */ /* 0x0001e8000c101504 */
[----:B0-----:R-:W4:Y:S01]  /*18020*/  LDL R17, [R1+0x66c] ;  /* 0x00066c0001117983 */ /* 0x001f220000100800 */
[----:B------:R-:W-:-:S03]  /*18030*/  ISETP.LT.AND P6, PT, R29, c[0x0][0x178], !P1 ;  /* 0x00005e001d007a0c */ /* 0x000fc60004fc1270 */
[----:B------:R-:W0:Y:S01]  /*18040*/  S2R R29, SR_TID.X ;  /* 0x00000000001d7919 */ /* 0x000e220000002100 */
[----:B------:R-:W-:Y:S01]  /*18050*/  IMAD.WIDE R18, R22, 0x2, R10 ;  /* 0x0000000216127825 */ /* 0x000fe200078e020a */
[----:B------:R-:W-:-:S04]  /*18060*/  ISETP.LT.AND P4, PT, R14, c[0x0][0x178], !P1 ;  /* 0x00005e000e007a0c */ /* 0x000fc80004f81270 */
[----:B------:R-:W-:Y:S01]  /*18070*/  @P5 STG.E.U16 [R18.64], R4 ;  /* 0x0000000412005986 */ /* 0x000fe2000c101504 */
[----:B------:R-:W-:Y:S02]  /*18080*/  ISETP.LT.AND P5, PT, R6, c[0x0][0x178], !P1 ;  /* 0x00005e0006007a0c */ /* 0x000fe40004fa1270 */
[C---:B------:R-:W-:Y:S01]  /*18090*/  IADD3 R26, R22.reuse, c[0x0][0x198], RZ ;  /* 0x00006600161a7a10 */ /* 0x040fe20007ffe0ff */
[----:B------:R-:W-:Y:S01]  /*180a0*/  IMAD.WIDE R22, R22, 0x2, R20 ;  /* 0x0000000216167825 */ /* 0x000fe200078e0214 */
[----:B------:R-:W-:-:S03]  /*180b0*/  PRMT R27, R4, 0x7632, R27 ;  /* 0x00007632041b7816 */ /* 0x000fc6000000001b */
[C---:B------:R-:W-:Y:S02]  /*180c0*/  IMAD.WIDE R24, R26.reuse, 0x2, R2 ;  /* 0x000000021a187825 */ /* 0x040fe400078e0202 */
[----:B------:R1:W-:Y:S04]  /*180d0*/  @P0 STG.E.U16 [R22.64], R27 ;  /* 0x0000001b16000986 */ /* 0x0003e8000c101504 */
[----:B------:R0:W-:Y:S01]  /*180e0*/  @P6 STG.E.U16 [R24.64], R7 ;  /* 0x0000000718006986 */ /* 0x0001e2000c101504 */
[----:B------:R-:W-:Y:S01]  /*180f0*/  PRMT R13, R7, 0x7632, R13 ;  /* 0x00007632070d7816 */ /* 0x000fe2000000000d */
[----:B-1----:R-:W-:Y:S02]  /*18100*/  IMAD.WIDE R22, R26, 0x2, R8 ;  /* 0x000000021a167825 */ /* 0x002fe400078e0208 */
[----:B0-----:R-:W2:Y:S01]  /*18110*/  LDL.LU R7, [R1+0x190] ;  /* 0x0001900001077983 */ /* 0x001ea20000300800 */
[----:B---3--:R-:W-:-:S02]  /*18120*/  ISETP.LT.AND P1, PT, R28, c[0x0][0x178], !P1 ;  /* 0x00005e001c007a0c */ /* 0x008fc40004f21270 */
[C---:B------:R-:W-:Y:S01]  /*18130*/  LOP3.LUT R28, R29.reuse, 0x7f, RZ, 0xc0, !PT ;  /* 0x0000007f1d1c7812 */ /* 0x040fe200078ec0ff */
[----:B------:R-:W-:-:S05]  /*18140*/  IMAD.SHL.U32 R29, R29, 0x400, RZ ;  /* 0x000004001d1d7824 */ /* 0x000fca00078e00ff */
[----:B------:R-:W-:-:S05]  /*18150*/  LOP3.LUT R29, R29, 0x1800, RZ, 0xc0, !PT ;  /* 0x000018001d1d7812 */ /* 0x000fca00078ec0ff */
[----:B------:R-:W-:-:S05]  /*18160*/  IMAD R29, R28, 0x10, R29 ;  /* 0x000000101c1d7824 */ /* 0x000fca00078e021d */
[----:B------:R-:W-:Y:S02]  /*18170*/  LOP3.LUT R29, R29, 0x60, RZ, 0x3c, !PT ;  /* 0x000000601d1d7812 */ /* 0x000fe400078e3cff */
[----:B----4-:R-:W-:-:S03]  /*18180*/  ISETP.LT.AND P6, PT, R17, c[0x0][0x178], !P3 ;  /* 0x00005e0011007a0c */ /* 0x010fc60005fc1270 */
[----:B------:R-:W0:Y:S04]  /*18190*/  LDS.128 R16, [R29] ;  /* 0x000000001d107984 */ /* 0x000e280000000c00 */
[----:B--2---:R-:W-:Y:S04]  /*181a0*/  @P4 STG.E.U16 [R22.64], R5 ;  /* 0x0000000516004986 */ /* 0x004fe8000c101504 */
[----:B0-----:R0:W-:Y:S04]  /*181b0*/  STL [R1+0xae0], R17 ;  /* 0x000ae01101007387 */ /* 0x0011e80000100800 */
[----:B0-----:R-:W2:Y:S04]  /*181c0*/  LDL R17, [R1+0x66c] ;  /* 0x00066c0001117983 */ /* 0x001ea80000100800 */
[----:B------:R-:W-:Y:S04]  /*181d0*/  STL [R1+0xadc], R18 ;  /* 0x000adc1201007387 */ /* 0x000fe80000100800 */
[----:B------:R0:W-:Y:S04]  /*181e0*/  STL [R1+0xac8], R19 ;  /* 0x000ac81301007387 */ /* 0x0001e80000100800 */
[----:B0-----:R-:W3:Y:S04]  /*181f0*/  LDL.LU R19, [R1+0xa68] ;  /* 0x000a680001137983 */ /* 0x001ee80000300800 */
[----:B------:R-:W4:Y:S01]  /*18200*/  LDL.LU R23, [R1+0x150] ;  /* 0x0001500001177983 */ /* 0x000f220000300800 */
[C---:B------:R-:W-:Y:S01]  /*18210*/  IADD3 R0, R26.reuse, c[0x0][0x198], RZ ;  /* 0x000066001a007a10 */ /* 0x040fe20007ffe0ff */
[----:B------:R-:W-:-:S02]  /*18220*/  IMAD.WIDE R24, R26, 0x2, R10 ;  /* 0x000000021a187825 */ /* 0x000fc400078e020a */
[----:B------:R-:W2:Y:S02]  /*18230*/  LDL.LU R18, [R1+0x160] ;  /* 0x0001600001127983 */ /* 0x000ea40000300800 */
[----:B------:R-:W-:-:S04]  /*18240*/  IMAD.WIDE R26, R26, 0x2, R20 ;  /* 0x000000021a1a7825 */ /* 0x000fc800078e0214 */
[----:B------:R-:W-:Y:S01]  /*18250*/  IMAD.WIDE R28, R0, 0x2, R2 ;  /* 0x00000002001c7825 */ /* 0x000fe200078e0202 */
[----:B------:R-:W-:Y:S02]  /*18260*/  ISETP.LT.AND P4, PT, R14, c[0x0][0x178], !P3 ;  /* 0x00005e000e007a0c */ /* 0x000fe40005f81270 */
[----:B------:R-:W-:Y:S01]  /*18270*/  IADD3 R4, R15, 0x27, RZ ;  /* 0x000000270f047810 */ /* 0x000fe20007ffe0ff */
[----:B----4-:R-:W-:Y:S04]  /*18280*/  @P5 STG.E.U16 [R24.64], R23 ;  /* 0x0000001718005986 */ /* 0x010fe8000c101504 */
[----:B------:R-:W-:Y:S04]  /*18290*/  @P1 STG.E.U16 [R26.64], R12 ;  /* 0x0000000c1a001986 */ /* 0x000fe8000c101504 */
[----:B------:R0:W-:Y:S04]  /*182a0*/  @P6 STG.E.U16 [R28.64], R13 ;  /* 0x0000000d1c006986 */ /* 0x0001e8000c101504 */
[----:B0-----:R-:W4:Y:S01]  /*182b0*/  LDL.LU R13, [R1+0x140] ;  /* 0x00014000010d7983 */ /* 0x001f220000300800 */
[----:B------:R-:W-:-:S03]  /*182c0*/  PRMT R29, R5, 0x7632, R29 ;  /* 0x00007632051d7816 */ /* 0x000fc6000000001d */
[----:B------:R-:W4:Y:S01]  /*182d0*/  LDL.LU R5, [R1+0xaec] ;  /* 0x000aec0001057983 */ /* 0x000f220000300800 */
[----:B------:R-:W-:Y:S02]  /*182e0*/  ISETP.LT.AND P5, PT, R6, c[0x0][0x178], !P3 ;  /* 0x00005e0006007a0c */ /* 0x000fe40005fa1270 */
[----:B---3--:R-:W-:Y:S01]  /*182f0*/  ISETP.LT.AND P6, PT, R19, c[0x0][0x178], !P3 ;  /* 0x00005e0013007a0c */ /* 0x008fe20005fc1270 */
[C---:B------:R-:W-:Y:S01]  /*18300*/  IMAD.WIDE R26, R0.reuse, 0x2, R8 ;  /* 0x00000002001a7825 */ /* 0x040fe200078e0208 */
[----:B------:R-:W-:Y:S02]  /*18310*/  PRMT R28, R23, 0x7632, R28 ;  /* 0x00007632171c7816 */ /* 0x000fe4000000001c */
[----:B--2---:R-:W-:Y:S01]  /*18320*/  ISETP.LT.AND P1, PT, R17, c[0x0][0x178], !P2 ;  /* 0x00005e0011007a0c */ /* 0x004fe20005721270 */
[----:B------:R-:W-:Y:S01]  /*18330*/  IMAD.WIDE R24, R0, 0x2, R10 ;  /* 0x0000000200187825 */ /* 0x000fe200078e020a */
[----:B------:R-:W-:Y:S02]  /*18340*/  ISETP.GE.AND P0, PT, R4, c[0x0][0x17c], PT ;  /* 0x00005f0004007a0c */ /* 0x000fe40003f06270 */
[----:B------:R-:W-:Y:S01]  /*18350*/  PRMT R4, R12, 0x7632, R4 ;  /* 0x000076320c047816 */ /* 0x000fe20000000004 */
[C---:B------:R-:W-:Y:S01]  /*18360*/  IMAD.WIDE R22, R0.reuse, 0x2, R20 ;  /* 0x0000000200167825 */ /* 0x040fe200078e0214 */
[----:B------:R-:W-:Y:S01]  /*18370*/  IADD3 R0, R0, c[0x0][0x198], RZ ;  /* 0x0000660000007a10 */ /* 0x000fe20007ffe0ff */
[----:B------:R0:W-:Y:S01]  /*18380*/  @P4 STG.E.U16 [R26.64], R29 ;  /* 0x0000001d1a004986 */ /* 0x0001e2000c101504 */
[----:B------:R-:W-:-:S03]  /*18390*/  ISETP.LT.AND P4, PT, R14, c[0x0][0x178], !P2 ;  /* 0x00005e000e007a0c */ /* 0x000fc60005781270 */
[----:B------:R-:W-:Y:S01]  /*183a0*/  @P5 STG.E.U16 [R24.64], R28 ;  /* 0x0000001c18005986 */ /* 0x000fe2000c101504 */
[----:B------:R-:W-:Y:S02]  /*183b0*/  ISETP.LT.AND P5, PT, R6, c[0x0][0x178], !P2 ;  /* 0x00005e0006007a0c */ /* 0x000fe400057a1270 */
[----:B------:R-:W-:Y:S01]  /*183c0*/  ISETP.LT.AND P2, PT, R19, c[0x0][0x178], !P2 ;  /* 0x00005e0013007a0c */ /* 0x000fe20005741270 */
[----:B------:R1:W-:Y:S01]  /*183d0*/  @P6 STG.E.U16 [R22.64], R4 ;  /* 0x0000000416006986 */ /* 0x0003e2000c101504 */
[----:B------:R-:W-:Y:S01]  /*183e0*/  ISETP.LT.AND P6, PT, R17, c[0x0][0x178], !P0 ;  /* 0x00005e0011007a0c */ /* 0x000fe200047c1270 */
[----:B0-----:R-:W-:-:S04]  /*183f0*/  IMAD.WIDE R26, R0, 0x2, R20 ;  /* 0x00000002001a7825 */ /* 0x001fc800078e0214 */
[C---:B-1----:R-:W-:Y:S01]  /*18400*/  IMAD.WIDE R22, R0.reuse, 0x2, R2 ;  /* 0x0000000200167825 */ /* 0x042fe200078e0202 */
[----:B------:R-:W-:-:S03]  /*18410*/  IADD3 R4, R0, c[0x0][0x198], RZ ;  /* 0x0000660000047a10 */ /* 0x000fc60007ffe0ff */
[----:B------:R-:W-:Y:S01]  /*18420*/  IMAD.WIDE R24, R0, 0x2, R8 ;  /* 0x0000000200187825 */ /* 0x000fe200078e0208 */
[----:B------:R0:W-:Y:S03]  /*18430*/  @P1 STG.E.U16 [R22.64], R7 ;  /* 0x0000000716001986 */ /* 0x0001e6000c101504 */
[----:B------:R-:W-:Y:S01]  /*18440*/  IMAD.WIDE R28, R4, 0x2, R2 ;  /* 0x00000002041c7825 */ /* 0x000fe200078e0202 */
[----:B------:R-:W-:Y:S03]  /*18450*/  @P4 STG.E.U16 [R24.64], R18 ;  /* 0x0000001218004986 */ /* 0x000fe6000c101504 */
[----:B0-----:R-:W-:-:S05]  /*18460*/  IMAD.WIDE R22, R0, 0x2, R10 ;  /* 0x0000000200167825 */ /* 0x001fca00078e020a */
[----:B----4-:R-:W-:Y:S01]  /*18470*/  @P5 STG.E.U16 [R22.64], R13 ;  /* 0x0000000d16005986 */ /* 0x010fe2000c101504 */
[----:B------:R-:W-:-:S03]  /*18480*/  PRMT R5, R7, 0x7632, R5 ;  /* 0x0000763207057816 */ /* 0x000fc60000000005 */
[----:B------:R-:W-:Y:S04]  /*18490*/  @P2 STG.E.U16 [R26.64], R16 ;  /* 0x000000101a002986 */ /* 0x000fe8000c101504 */
[----:B------:R-:W2:Y:S04]  /*184a0*/  LDL.LU R7, [R1+0xc4] ;  /* 0x0000c40001077983 */ /* 0x000ea80000300800 */
[----:B------:R0:W-:Y:S04]  /*184b0*/  @P6 STG.E.U16 [R28.64], R5 ;  /* 0x000000051c006986 */ /* 0x0001e8000c101504 */
[----:B0-----:R-:W3:Y:S01]  /*184c0*/  LDL.LU R5, [R1+0x84] ;  /* 0x0000840001057983 */ /* 0x001ee20000300800 */
[----:B------:R-:W-:-:S02]  /*184d0*/  ISETP.LT.AND P4, PT, R14, c[0x0][0x178], !P0 ;  /* 0x00005e000e007a0c */ /* 0x000fc40004781270 */
[----:B------:R-:W-:Y:S02]  /*184e0*/  IADD3 R12, R15, 0x28, RZ ;  /* 0x000000280f0c7810 */ /* 0x000fe40007ffe0ff */
[----:B------:R-:W-:Y:S02]  /*184f0*/  ISETP.LT.AND P5, PT, R6, c[0x0][0x178], !P0 ;  /* 0x00005e0006007a0c */ /* 0x000fe400047a1270 */
[----:B------:R-:W-:Y:S01]  /*18500*/  ISETP.LT.AND P6, PT, R19, c[0x0][0x178], !P0 ;  /* 0x00005e0013007a0c */ /* 0x000fe200047c1270 */
[----:B------:R-:W-:Y:S01]  /*18510*/  IMAD.WIDE R26, R4, 0x2, R8 ;  /* 0x00000002041a7825 */ /* 0x000fe200078e0208 */
[----:B------:R-:W-:Y:S02]  /*18520*/  ISETP.GE.AND P3, PT, R12, c[0x0][0x17c], PT ;  /* 0x00005f000c007a0c */ /* 0x000fe40003f66270 */
[----:B------:R-:W-:Y:S01]  /*18530*/  PRMT R28, R18, 0x7632, R28 ;  /* 0x00007632121c7816 */ /* 0x000fe2000000001c */
[----:B------:R-:W-:Y:S01]  /*18540*/  IMAD.WIDE R24, R4, 0x2, R10 ;  /* 0x0000000204187825 */ /* 0x000fe200078e020a */
[----:B------:R-:W-:-:S02]  /*18550*/  ISETP.LT.AND P0, PT, R17, c[0x0][0x178], !P3 ;  /* 0x00005e0011007a0c */ /* 0x000fc40005f01270 */
[----:B------:R-:W-:Y:S01]  /*18560*/  PRMT R0, R13, 0x7632, R0 ;  /* 0x000076320d007816 */ /* 0x000fe20000000000 */
[----:B------:R-:W-:Y:S01]  /*18570*/  IMAD.WIDE R22, R4, 0x2, R20 ;  /* 0x0000000204167825 */ /* 0x000fe200078e0214 */
[----:B------:R-:W-:Y:S01]  /*18580*/  PRMT R16, R16, 0x7632, R16 ;  /* 0x0000763210107816 */ /* 0x000fe20000000010 */
[----:B------:R-:W-:Y:S01]  /*18590*/  @P4 STG.E.U16 [R26.64], R28 ;  /* 0x0000001c1a004986 */ /* 0x000fe2000c101504 */
[----:B------:R-:W-:Y:S02]  /*185a0*/  IADD3 R4, R4, c[0x0][0x198], RZ ;  /* 0x0000660004047a10 */ /* 0x000fe40007ffe0ff */
[----:B------:R-:W-:Y:S01]  /*185b0*/  ISETP.LT.AND P4, PT, R14, c[0x0][0x178], !P3 ;  /* 0x00005e000e007a0c */ /* 0x000fe20005f81270 */
[----:B------:R0:W-:Y:S04]  /*185c0*/  @P5 STG.E.U16 [R24.64], R0 ;  /* 0x0000000018005986 */ /* 0x0001e8000c101504 */
[----:B------:R1:W-:Y:S01]  /*185d0*/  @P6 STG.E.U16 [R22.64], R16 ;  /* 0x0000001016006986 */ /* 0x0003e2000c101504 */
[----:B0-----:R-:W-:-:S04]  /*185e0*/  IMAD.WIDE R24, R4, 0x2, R8 ;  /* 0x0000000204187825 */ /* 0x001fc800078e0208 */
[----:B-1----:R-:W-:-:S05]  /*185f0*/  IMAD.WIDE R22, R4, 0x2, R2 ;  /* 0x0000000204167825 */ /* 0x002fca00078e0202 */
[----:B--2---:R0:W-:Y:S01]  /*18600*/  @P0 STG.E.U16 [R22.64], R7 ;  /* 0x0000000716000986 */ /* 0x0041e2000c101504 */
[----:B------:R-:W-:-:S03]  /*18610*/  PRMT R16, R7, 0x7632, R16 ;  /* 0x0000763207107816 */ /* 0x000fc60000000010 */
[----:B0-----:R-:W2:Y:S04]  /*18620*/  LDL.LU R7, [R1+0x134] ;  /* 0x0001340001077983 */ /* 0x001ea80000300800 */
[----:B------:R-:W4:Y:S04]  /*18630*/  LDL.LU R13, [R1+0x124] ;  /* 0x00012400010d7983 */ /* 0x000f280000300800 */
[----:B------:R-:W2:Y:S04]  /*18640*/  LDL.LU R18, [R1+0x114] ;  /* 0x0001140001127983 */ /* 0x000ea80000300800 */
[----:B---3--:R0:W-:Y:S04]  /*18650*/  @P4 STG.E.U16 [R24.64], R5 ;  /* 0x0000000518004986 */ /* 0x0081e8000c101504 */
[----:B0-----:R-:W3:Y:S04]  /*18660*/  LDL.LU R24, [R1+0x74] ;  /* 0x0000740001187983 */ /* 0x001ee80000300800 */
[----:B------:R-:W2:Y:S01]  /*18670*/  LDL.LU R25, [R1+0x4] ;  /* 0x0000040001197983 */ /* 0x000ea20000300800 */
[----:B------:R-:W-:-:S02]  /*18680*/  IADD3 R12, R15, 0x29, RZ ;  /* 0x000000290f0c7810 */ /* 0x000fc40007ffe0ff */
[----:B------:R-:W-:Y:S02]  /*18690*/  ISETP.LT.AND P5, PT, R6, c[0x0][0x178], !P3 ;  /* 0x00005e0006007a0c */ /* 0x000fe40005fa1270 */
[----:B------:R-:W-:Y:S02]  /*186a0*/  ISETP.GE.AND P1, PT, R12, c[0x0][0x17c], PT ;  /* 0x00005f000c007a0c */ /* 0x000fe40003f26270 */
[----:B------:R-:W-:Y:S02]  /*186b0*/  ISETP.LT.AND P3, PT, R19, c[0x0][0x178], !P3 ;  /* 0x00005e0013007a0c */ /* 0x000fe40005f61270 */
[----:B------:R-:W-:Y:S02]  /*186c0*/  ISETP.LT.AND P6, PT, R17, c[0x0][0x178], !P1 ;  /* 0x00005e0011007a0c */ /* 0x000fe40004fc1270 */
[C---:B------:R-:W-:Y:S01]  /*186d0*/  IADD3 R0, R4.reuse, c[0x0][0x198], RZ ;  /* 0x0000660004007a10 */ /* 0x040fe20007ffe0ff */
[----:B------:R-:W-:-:S04]  /*186e0*/  IMAD.WIDE R22, R4, 0x2, R10 ;  /* 0x0000000204167825 */ /* 0x000fc800078e020a */
[----:B------:R-:W-:-:S04]  /*186f0*/  IMAD.WIDE R26, R4, 0x2, R20 ;  /* 0x00000002041a7825 */ /* 0x000fc800078e0214 */
[----:B------:R-:W-:Y:S01]  /*18700*/  IMAD.WIDE R28, R0, 0x2, R2 ;  /* 0x00000002001c7825 */ /* 0x000fe200078e0202 */
[----:B------:R-:W-:Y:S01]  /*18710*/  IADD3 R12, R15, 0x2a, RZ ;  /* 0x0000002a0f0c7810 */ /* 0x000fe20007ffe0ff */
[----:B---3--:R-:W-:Y:S04]  /*18720*/  @P5 STG.E.U16 [R22.64], R24 ;  /* 0x0000001816005986 */ /* 0x008fe8000c101504 */
[----:B--2---:R-:W-:Y:S04]  /*18730*/  @P3 STG.E.U16 [R26.64], R25 ;  /* 0x000000191a003986 */ /* 0x004fe8000c101504 */
[----:B------:R0:W-:Y:S02]  /*18740*/  @P6 STG.E.U16 [R28.64], R16 ;  /* 0x000000101c006986 */ /* 0x0001e4000c101504 */
[----:B0-----:R-:W-:-:S02]  /*18750*/  PRMT R28, R5, 0x7632, R28 ;  /* 0x00007632051c7816 */ /* 0x001fc4000000001c */
[----:B------:R-:W2:Y:S01]  /*18760*/  LDL.LU R5, [R1+0xae8] ;  /* 0x000ae80001057983 */ /* 0x000ea20000300800 */
[----:B------:R-:W-:Y:S02]  /*18770*/  ISETP.LT.AND P4, PT, R14, c[0x0][0x178], !P1 ;  /* 0x00005e000e007a0c */ /* 0x000fe40004f81270 */
[----:B------:R-:W-:Y:S02]  /*18780*/  ISETP.LT.AND P5, PT, R6, c[0x0][0x178], !P1 ;  /* 0x00005e0006007a0c */ /* 0x000fe40004fa1270 */
[----:B------:R-:W-:Y:S02]  /*18790*/  ISETP.GE.AND P2, PT, R12, c[0x0][0x17c], PT ;  /* 0x00005f000c007a0c */ /* 0x000fe40003f46270 */
[----:B------:R-:W-:Y:S02]  /*187a0*/  IADD3 R12, R15, 0x2b, RZ ;  /* 0x0000002b0f0c7810 */ /* 0x000fe40007ffe0ff */
[----:B------:R-:W-:Y:S01]  /*187b0*/  ISETP.LT.AND P6, PT, R19, c[0x0][0x178], !P1 ;  /* 0x00005e0013007a0c */ /* 0x000fe20004fc1270 */
[----:B------:R-:W-:Y:S01]  /*187c0*/  IMAD.WIDE R22, R0, 0x2, R8 ;  /* 0x0000000200167825 */ /* 0x000fe200078e0208 */
[----:B------:R-:W-:-:S02]  /*187d0*/  ISETP.GE.AND P0, PT, R12, c[0x0][0x17c], PT ;  /* 0x00005f000c007a0c */ /* 0x000fc40003f06270 */
[----:B------:R-:W-:Y:S02]  /*187e0*/  PRMT R4, R24, 0x7632, R4 ;  /* 0x0000763218047816 */ /* 0x000fe40000000004 */
[----:B------:R-:W-:Y:S01]  /*187f0*/  PRMT R12, R25, 0x7632, R12 ;  /* 0x00007632190c7816 */ /* 0x000fe2000000000c */
[----:B------:R-:W-:Y:S01]  /*18800*/  IMAD.WIDE R24, R0, 0x2, R10 ;  /* 0x0000000200187825 */ /* 0x000fe200078e020a */
[----:B------:R-:W-:-:S03]  /*18810*/  ISETP.LT.AND P1, PT, R17, c[0x0][0x178], !P2 ;  /* 0x00005e0011007a0c */ /* 0x000fc60005721270 */
[C---:B------:R-:W-:Y:S01]  /*18820*/  IMAD.WIDE R26, R0.reuse, 0x2, R20 ;  /* 0x00000002001a7825 */ /* 0x040fe200078e0214 */
[----:B------:R-:W-:Y:S01]  /*18830*/  IADD3 R0, R0, c[0x0][0x198], RZ ;  /* 0x0000660000007a10 */ /* 0x000fe20007ffe0ff */
[----:B------:R0:W-:Y:S01]  /*18840*/  @P4 STG.E.U16 [R22.64], R28 ;  /* 0x0000001c16004986 */ /* 0x0001e2000c101504 */
[----:B------:R-:W-:-:S03]  /*18850*/  ISETP.LT.AND P4, PT, R14, c[0x0][0x178], !P2 ;  /* 0x00005e000e007a0c */ /* 0x000fc60005781270 */
[----:B------:R1:W-:Y:S01]  /*18860*/  @P5 STG.E.U16 [R24.64], R4 ;  /* 0x0000000418005986 */ /* 0x0003e2000c101504 */
[----:B------:R-:W-:Y:S02]  /*18870*/  ISETP.LT.AND P5, PT, R6, c[0x0][0x178], !P2 ;  /* 0x00005e0006007a0c */ /* 0x000fe400057a1270 */
[----:B------:R-:W-:Y:S01]  /*18880*/  ISETP.LT.AND P2, PT, R19, c[0x0][0x178], !P2 ;  /* 0x00005e0013007a0c */ /* 0x000fe20005741270 */
[----:B------:R3:W-:Y:S01]  /*18890*/  @P6 STG.E.U16 [R26.64], R12 ;  /* 0x0000000c1a006986 */ /* 0x0007e2000c101504 */
[----:B------:R-:W-:Y:S01]  /*188a0*/  ISETP.LT.AND P6, PT, R17, c[0x0][0x178], !P0 ;  /* 0x00005e0011007a0c */ /* 0x000fe200047c1270 */
[C---:B0-----:R-:W-:Y:S01]  /*188b0*/  IMAD.WIDE R22, R0.reuse, 0x2, R2 ;  /* 0x0000000200167825 */ /* 0x041fe200078e0202 */
[----:B------:R-:W-:Y:S02]  /*188c0*/  IADD3 R16, R15, 0x2c, RZ ;  /* 0x0000002c0f107810 */ /* 0x000fe40007ffe0ff */
[C---:B-1----:R-:W-:Y:S02]  /*188d0*/  IADD3 R4, R0.reuse, c[0x0][0x198], RZ ;  /* 0x0000660000047a10 */ /* 0x042fe40007ffe0ff */
[----:B------:R0:W-:Y:S01]  /*188e0*/  @P1 STG.E.U16 [R22.64], R7 ;  /* 0x0000000716001986 */ /* 0x0001e2000c101504 */
[----:B------:R-:W-:Y:S01]  /*188f0*/  IMAD.WIDE R24, R0, 0x2, R10 ;  /* 0x0000000200187825 */ /* 0x000fe200078e020a */
[----:B------:R-:W-:-:S02]  /*18900*/  ISETP.GE.AND P3, PT, R16, c[0x0][0x17c], PT ;  /* 0x00005f0010007a0c */ /* 0x000fc40003f66270 */
[----:B------:R-:W-:Y:S01]  /*18910*/  PRMT R16, R7, 0x7632, R16 ;  /* 0x0000763207107816 */ /* 0x000fe20000000010 */
[----:B---3--:R-:W-:-:S04]  /*18920*/  IMAD.WIDE R26, R0, 0x2, R20 ;  /* 0x00000002001a7825 */ /* 0x008fc800078e0214 */
[----:B------:R-:W-:Y:S01]  /*18930*/  IMAD.WIDE R28, R4, 0x2, R2 ;  /* 0x00000002041c7825 */ /* 0x000fe200078e0202 */
[----:B0-----:R-:W3:Y:S03]  /*18940*/  LDL.LU R7, [R1+0x184] ;  /* 0x0001840001077983 */ /* 0x001ee60000300800 */
[--C-:B------:R-:W-:Y:S01]  /*18950*/  IMAD.WIDE R22, R0, 0x2, R8.reuse ;  /* 0x0000000200167825 */ /* 0x100fe200078e0208 */
[----:B------:R-:W3:Y:S04]  /*18960*/  LDL.LU R17, [R1+0x174] ;  /* 0x0001740001117983 */ /* 0x000ee80000300800 */
[----:B----4-:R-:W-:Y:S04]  /*18970*/  @P4 STG.E.U16 [R22.64], R13 ;  /* 0x0000000d16004986 */ /* 0x010fe8000c101504 */
[----:B------:R-:W-:Y:S04]  /*18980*/  @P5 STG.E.U16 [R24.64], R18 ;  /* 0x0000001218005986 */ /* 0x000fe8000c101504 */
[----:B--2---:R-:W-:Y:S04]  /*18990*/  @P2 STG.E.U16 [R26.64], R5 ;  /* 0x000000051a002986 */ /* 0x004fe8000c101504 */
[----:B------:R0:W-:Y:S04]  /*189a0*/  @P6 STG.E.U16 [R28.64], R16 ;  /* 0x000000101c006986 */ /* 0x0001e8000c101504 */
[----:B0-----:R-:W2:Y:S01]  /*189b0*/  LDL.LU R29, [R1+0x66c] ;  /* 0x00066c00011d7983 */ /* 0x001ea20000300800 */
[----:B------:R-:W-:Y:S01]  /*189c0*/  ISETP.LT.AND P4, PT, R14, c[0x0][0x178], !P0 ;  /* 0x00005e000e007a0c */ /* 0x000fe20004781270 */
[----:B------:R-:W-:Y:S01]  /*189d0*/  IMAD.WIDE R22, R4, 0x2, R8 ;  /* 0x0000000204167825 */ /* 0x000fe200078e0208 */
[----:B------:R-:W-:-:S02]  /*189e0*/  ISETP.LT.AND P5, PT, R6, c[0x0][0x178], !P0 ;  /* 0x00005e0006007a0c */ /* 0x000fc400047a1270 */
[----:B------:R-:W-:Y:S02]  /*189f0*/  PRMT R0, R13, 0x7632, R0 ;  /* 0x000076320d007816 */ /* 0x000fe40000000000 */
[----:B------:R-:W-:Y:S01]  /*18a00*/  ISETP.LT.AND P6, PT, R19, c[0x0][0x178], !P0 ;  /* 0x00005e0013007a0c */ /* 0x000fe200047c1270 */
[----:B------:R-:W-:Y:S01]  /*18a10*/  IMAD.WIDE R24, R4, 0x2, R10 ;  /* 0x0000000204187825 */ /* 0x000fe200078e020a */
[----:B------:R-:W-:Y:S01]  /*18a20*/  IADD3 R12, R15, 0x2d, RZ ;  /* 0x0000002d0f0c7810 */ /* 0x000fe20007ffe0ff */
[----:B------:R-:W4:Y:S01]  /*18a30*/  LDL.LU R13, [R1+0xae4] ;  /* 0x000ae400010d7983 */ /* 0x000f220000300800 */
[----:B------:R-:W-:Y:S01]  /*18a40*/  PRMT R5, R18, 0x7632, R5 ;  /* 0x0000763212057816 */ /* 0x000fe20000000005 */
[C---:B------:R-:W-:Y:S01]  /*18a50*/  IMAD.WIDE R26, R4.reuse, 0x2, R20 ;  /* 0x00000002041a7825 */ /* 0x040fe200078e0214 */
[----:B------:R-:W-:Y:S01]  /*18a60*/  IADD3 R4, R4, c[0x0][0x198], RZ ;  /* 0x0000660004047a10 */ /* 0x000fe20007ffe0ff */
[----:B------:R0:W-:Y:S01]  /*18a70*/  @P4 STG.E.U16 [R22.64], R0 ;  /* 0x0000000016004986 */ /* 0x0001e2000c101504 */
[----:B------:R-:W-:-:S02]  /*18a80*/  ISETP.LT.AND P4, PT, R14, c[0x0][0x178], !P3 ;  /* 0x00005e000e007a0c */ /* 0x000fc40005f81270 */
[----:B------:R-:W-:Y:S02]  /*18a90*/  ISETP.GE.AND P1, PT, R12, c[0x0][0x17c], PT ;  /* 0x00005f000c007a0c */ /* 0x000fe40003f26270 */
[----:B------:R-:W-:Y:S01]  /*18aa0*/  PRMT R12, R5, 0x7632, R12 ;  /* 0x00007632050c7816 */ /* 0x000fe2000000000c */
[----:B------:R1:W-:Y:S01]  /*18ab0*/  @P5 STG.E.U16 [R24.64], R5 ;  /* 0x0000000518005986 */ /* 0x0003e2000c101504 */
[----:B0-----:R-:W-:-:S03]  /*18ac0*/  IMAD.WIDE R22, R4, 0x2, R2 ;  /* 0x0000000204167825 */ /* 0x001fc600078e0202 */
[----:B------:R-:W-:Y:S01]  /*18ad0*/  @P6 STG.E.U16 [R26.64], R12 ;  /* 0x0000000c1a006986 */ /* 0x000fe2000c101504 */
[----:B-1----:R-:W-:Y:S01]  /*18ae0*/  IMAD.WIDE R24, R4, 0x2, R8 ;  /* 0x0000000204187825 */ /* 0x002fe200078e0208 */
[----:B---3--:R-:W-:Y:S02]  /*18af0*/  PRMT R0, R7, 0x7632, R0 ;  /* 0x0000763207007816 */ /* 0x008fe40000000000 */
[----:B--2---:R-:W-:-:S13]  /*18b00*/  ISETP.LT.AND P0, PT, R29, c[0x0][0x178], !P3 ;  /* 0x00005e001d007a0c */ /* 0x004fda0005f01270 */
[----:B------:R0:W-:Y:S04]  /*18b10*/  @P0 STG.E.U16 [R22.64], R7 ;  /* 0x0000000716000986 */ /* 0x0001e8000c101504 */
[----:B------:R1:W-:Y:S04]  /*18b20*/  @P4 STG.E.U16 [R24.64], R17 ;  /* 0x0000001118004986 */ /* 0x0003e8000c101504 */
[----:B0-----:R-:W2:Y:S04]  /*18b30*/  LDL.LU R7, [R1+0x194] ;  /* 0x0001940001077983 */ /* 0x001ea80000300800 */
[----:B------:R-:W3:Y:S04]  /*18b40*/  LDL.LU R28, [R1+0x164] ;  /* 0x00016400011c7983 */ /* 0x000ee80000300800 */
[----:B------:R-:W2:Y:S04]  /*18b50*/  LDL.LU R18, [R1+0x144] ;  /* 0x0001440001127983 */ /* 0x000ea80000300800 */
[----:B-1----:R-:W2:Y:S01]  /*18b60*/  LDL.LU R25, [R1+0x154] ;  /* 0x0001540001197983 */ /* 0x002ea20000300800 */
[----:B------:R-:W-:-:S02]  /*18b70*/  ISETP.LT.AND P5, PT, R6, c[0x0][0x178], !P3 ;  /* 0x00005e0006007a0c */ /* 0x000fc40005fa1270 */
[----:B------:R-:W-:Y:S02]  /*18b80*/  ISETP.LT.AND P3, PT, R19, c[0x0][0x178], !P3 ;  /* 0x00005e0013007a0c */ /* 0x000fe40005f61270 */
[----:B------:R-:W-:Y:S02]  /*18b90*/  ISETP.LT.AND P6, PT, R29, c[0x0][0x178], !P1 ;  /* 0x00005e001d007a0c */ /* 0x000fe40004fc1270 */
[C---:B------:R-:W-:Y:S01]  /*18ba0*/  IADD3 R12, R4.reuse, c[0x0][0x198], RZ ;  /* 0x00006600040c7a10 */ /* 0x040fe20007ffe0ff */
[----:B------:R-:W-:Y:S01]  /*18bb0*/  IMAD.WIDE R22, R4, 0x2, R10 ;  /* 0x0000000204167825 */ /* 0x000fe200078e020a */
[----:B------:R-:W-:-:S03]  /*18bc0*/  IADD3 R16, R15, 0x2e, RZ ;  /* 0x0000002e0f107810 */ /* 0x000fc60007ffe0ff */
[----:B------:R-:W-:Y:S01]  /*18bd0*/  IMAD.WIDE R4, R4, 0x2, R20 ;  /* 0x0000000204047825 */ /* 0x000fe200078e0214 */
[----:B------:R-:W-:-:S03]  /*18be0*/  ISETP.LT.AND P4, PT, R14, c[0x0][0x178], !P1 ;  /* 0x00005e000e007a0c */ /* 0x000fc60004f81270 */
[----:B------:R-:W-:Y:S01]  /*18bf0*/  IMAD.WIDE R26, R12, 0x2, R2 ;  /* 0x000000020c1a7825 */ /* 0x000fe200078e0202 */
[----:B------:R-:W-:Y:S02]  /*18c00*/  ISETP.GE.AND P2, PT, R16, c[0x0][0x17c], PT ;  /* 0x00005f0010007a0c */ /* 0x000fe40003f46270 */
[----:B------:R-:W-:-:S04]  /*18c10*/  IADD3 R16, R15, 0x2f, RZ ;  /* 0x0000002f0f107810 */ /* 0x000fc80007ffe0ff */
[----:B------:R-:W-:Y:S01]  /*18c20*/  ISETP.GE.AND P0, PT, R16, c[0x0][0x17c], PT ;  /* 0x00005f0010007a0c */ /* 0x000fe20003f06270 */
[----:B--2---:R0:W-:Y:S01]  /*18c30*/  @P5 STG.E.U16 [R22.64], R25 ;  /* 0x0000001916005986 */ /* 0x0041e2000c101504 */
[----:B------:R-:W-:-:S03]  /*18c40*/  ISETP.LT.AND P5, PT, R6, c[0x0][0x178], !P1 ;  /* 0x00005e0006007a0c */ /* 0x000fc60004fa1270 */
[----:B----4-:R1:W-:Y:S04]  /*18c50*/  @P3 STG.E.U16 [R4.64], R13 ;  /* 0x0000000d04003986 */ /* 0x0103e8000c101504 */
[----:B------:R2:W-:Y:S01]  /*18c60*/  @P6 STG.E.U16 [R26.64], R0 ;  /* 0x000000001a006986 */ /* 0x0005e2000c101504 */
[----:B------:R-:W-:Y:S02]  /*18c70*/  ISETP.LT.AND P6, PT, R19, c[0x0][0x178], !P1 ;  /* 0x00005e0013007a0c */ /* 0x000fe40004fc1270 */
[----:B------:R-:W-:Y:S01]  /*18c80*/  ISETP.LT.AND P1, PT, R29, c[0x0][0x178], !P2 ;  /* 0x00005e001d007a0c */ /* 0x000fe20005721270 */
[----:B0-----:R-:W-:Y:S01]  /*18c90*/  IMAD.WIDE R22, R12, 0x2, R10 ;  /* 0x000000020c167825 */ /* 0x001fe200078e020a */
[----:B-1----:R-:W-:Y:S02]  /*18ca0*/  PRMT R13, R25, 0x7632, R13 ;  /* 0x00007632190d7816 */ /* 0x002fe4000000000d */
[----:B--2---:R-:W-:-:S02]  /*18cb0*/  PRMT R0, R17, 0x7632, R0 ;  /* 0x0000763211007816 */ /* 0x004fc40000000000 */
[----:B------:R-:W2:Y:S01]  /*18cc0*/  LDL.LU R17, [R1+0xae0] ;  /* 0x000ae00001117983 */ /* 0x000ea20000300800 */
[----:B------:R-:W-:-:S04]  /*18cd0*/  IMAD.WIDE R4, R12, 0x2, R8 ;  /* 0x000000020c047825 */ /* 0x000fc800078e0208 */
[C---:B------:R-:W-:Y:S01]  /*18ce0*/  IMAD.WIDE R24, R12.reuse, 0x2, R20 ;  /* 0x000000020c187825 */ /* 0x040fe200078e0214 */
[----:B------:R-:W-:Y:S01]  /*18cf0*/  IADD3 R12, R12, c[0x0][0x198], RZ ;  /* 0x000066000c0c7a10 */ /* 0x000fe20007ffe0ff */
[----:B------:R0:W-:Y:S01]  /*18d00*/  @P4 STG.E.U16 [R4.64], R0 ;  /* 0x0000000004004986 */ /* 0x0001e2000c101504 */
[----:B------:R-:W-:-:S03]  /*18d10*/  PRMT R16, R13, 0x7632, R16 ;  /* 0x000076320d107816 */ /* 0x000fc60000000010 */
[----:B------:R-:W-:Y:S04]  /*18d20*/  @P5 STG.E.U16 [R22.64], R13 ;  /* 0x0000000d16005986 */ /* 0x000fe8000c101504 */
[----:B------:R-:W-:Y:S01]  /*18d30*/  @P6 STG.E.U16 [R24.64], R16 ;  /* 0x0000001018006986 */ /* 0x000fe2000c101504 */
[----:B0-----:R-:W-:Y:S01]  /*18d40*/  IMAD.WIDE R4, R12, 0x2, R2 ;  /* 0x000000020c047825 */ /* 0x001fe200078e0202 */
[----:B------:R-:W-:-:S04]  /*18d50*/  PRMT R0, R7, 0x7632, R0 ;  /* 0x0000763207007816 */ /* 0x000fc80000000000 */
[----:B------:R0:W-:Y:S04]  /*18d60*/  @P1 STG.E.U16 [R4.64], R7 ;  /* 0x0000000704001986 */ /* 0x0001e8000c101504 */
[----:B0-----:R-:W4:Y:S01]  /*18d70*/  LDL.LU R7, [R1+0xc8] ;  /* 0x0000c80001077983 */ /* 0x001f220000300800 */
        /* <DEDUP_REMOVED lines=8> */
[----:B---3--:R0:W-:Y:S02]  /*18e00*/  @P4 STG.E.U16 [R22.64], R28 ;  /* 0x0000001c16004986 */ /* 0x0081e4000c101504 */
[----:B------:R-:W-:Y:S01]  /*18e10*/  IMAD.WIDE R12, R12, 0x2, R20 ;  /* 0x000000020c0c7825 */ /* 0x000fe200078e0214 */
[----:B------:R-:W-:-:S03]  /*18e20*/  ISETP.LT.AND P4, PT, R14, c[0x0][0x178], !P0 ;  /* 0x00005e000e007a0c */ /* 0x000fc60004781270 */
[----:B------:R-:W-:Y:S01]  /*18e30*/  IMAD.WIDE R24, R16, 0x2, R2 ;  /* 0x0000000210187825 */ /* 0x000fe200078e0202 */
[----:B------:R-:W-:Y:S01]  /*18e40*/  ISETP.GE.AND P3, PT, R26, c[0x0][0x17c], PT ;  /* 0x00005f001a007a0c */ /* 0x000fe20003f66270 */
[----:B------:R1:W-:Y:S01]  /*18e50*/  @P5 STG.E.U16 [R4.64], R18 ;  /* 0x0000001204005986 */ /* 0x0003e2000c101504 */
[----:B------:R-:W-:Y:S01]  /*18e60*/  ISETP.LT.AND P5, PT, R6, c[0x0][0x178], !P0 ;  /* 0x00005e0006007a0c */ /* 0x000fe200047a1270 */
[----:B0-----:R-:W-:Y:S01]  /*18e70*/  IMAD.WIDE R22, R16, 0x2, R20 ;  /* 0x0000000210167825 */ /* 0x001fe200078e0214 */
[----:B------:R-:W-:-:S03]  /*18e80*/  IADD3 R26, R15, 0x31, RZ ;  /* 0x000000310f1a7810 */ /* 0x000fc60007ffe0ff */
[----:B-1----:R-:W-:Y:S01]  /*18e90*/  IMAD.WIDE R4, R16, 0x2, R8 ;  /* 0x0000000210047825 */ /* 0x002fe200078e0208 */
[----:B------:R-:W-:Y:S01]  /*18ea0*/  ISETP.GE.AND P1, PT, R26, c[0x0][0x17c], PT ;  /* 0x00005f001a007a0c */ /* 0x000fe20003f26270 */
[----:B--2---:R0:W-:Y:S01]  /*18eb0*/  @P2 STG.E.U16 [R12.64], R17 ;  /* 0x000000110c002986 */ /* 0x0041e2000c101504 */
[----:B------:R-:W-:-:S03]  /*18ec0*/  ISETP.LT.AND P2, PT, R29, c[0x0][0x178], !P3 ;  /* 0x00005e001d007a0c */ /* 0x000fc60005f41270 */
[----:B------:R1:W-:Y:S01]  /*18ed0*/  @P6 STG.E.U16 [R24.64], R0 ;  /* 0x0000000018006986 */ /* 0x0003e2000c101504 */
[----:B------:R-:W-:Y:S01]  /*18ee0*/  ISETP.LT.AND P6, PT, R19, c[0x0][0x178], !P0 ;  /* 0x00005e0013007a0c */ /* 0x000fe200047c1270 */
[----:B0-----:R-:W-:Y:S01]  /*18ef0*/  IMAD.WIDE R12, R16, 0x2, R10 ;  /* 0x00000002100c7825 */ /* 0x001fe200078e020a */
[----:B------:R-:W-:Y:S02]  /*18f00*/  PRMT R17, R18, 0x7632, R17 ;  /* 0x0000763212117816 */ /* 0x000fe40000000011 */
[----:B------:R-:W-:Y:S01]  /*18f10*/  IADD3 R16, R16, c[0x0][0x198], RZ ;  /* 0x0000660010107a10 */ /* 0x000fe20007ffe0ff */
[----:B------:R-:W2:Y:S01]  /*18f20*/  LDL.LU R18, [R1+0x88] ;  /* 0x0000880001127983 */ /* 0x000ea20000300800 */
[----:B-1----:R-:W-:Y:S02]  /*18f30*/  PRMT R0, R28, 0x7632, R0 ;  /* 0x000076321c007816 */ /* 0x002fe40000000000 */
[----:B------:R-:W-:Y:S01]  /*18f40*/  IADD3 R25, R15, 0x32, RZ ;  /* 0x000000320f197810 */ /* 0x000fe20007ffe0ff */
[----:B------:R-:W3:Y:S01]  /*18f50*/  LDL.LU R26, [R1+0x8] ;  /* 0x00000800011a7983 */ /* 0x000ee20000300800 */
[----:B------:R-:W-:-:S02]  /*18f60*/  PRMT R24, R17, 0x7632, R24 ;  /* 0x0000763211187816 */ /* 0x000fc40000000018 */
[----:B------:R-:W-:Y:S01]  /*18f70*/  ISETP.GE.AND P0, PT, R25, c[0x0][0x17c], PT ;  /* 0x00005f0019007a0c */ /* 0x000fe20003f06270 */
[----:B------:R0:W-:Y:S01]  /*18f80*/  @P4 STG.E.U16 [R4.64], R0 ;  /* 0x0000000004004986 */ /* 0x0001e2000c101504 */
[----:B------:R-:W-:-:S03]  /*18f90*/  IADD3 R25, R15, 0x33, RZ ;  /* 0x000000330f197810 */ /* 0x000fc60007ffe0ff */
[----:B------:R-:W-:Y:S04]  /*18fa0*/  @P5 STG.E.U16 [R12.64], R17 ;  /* 0x000000110c005986 */ /* 0x000fe8000c101504 */
[----:B------:R1:W-:Y:S01]  /*18fb0*/  @P6 STG.E.U16 [R22.64], R24 ;  /* 0x0000001816006986 */ /* 0x0003e2000c101504 */
[----:B0-----:R-:W-:-:S03]  /*18fc0*/  IMAD.WIDE R4, R16, 0x2, R2 ;  /* 0x0000000210047825 */ /* 0x001fc600078e0202 */
[----:B------:R-:W3:Y:S04]  /*18fd0*/  LDL.LU R28, [R1+0x138] ;  /* 0x00013800011c7983 */ /* 0x000ee80000300800 */
[----:B----4-:R0:W-:Y:S01]  /*18fe0*/  @P2 STG.E.U16 [R4.64], R7 ;  /* 0x0000000704002986 */ /* 0x0101e2000c101504 */
[----:B------:R-:W-:Y:S02]  /*18ff0*/  ISETP.GE.AND P2, PT, R25, c[0x0][0x17c], PT ;  /* 0x00005f0019007a0c */ /* 0x000fe40003f46270 */
[----:B-1----:R-:W-:Y:S01]  /*19000*/  PRMT R24, R7, 0x7632, R24 ;  /* 0x0000763207187816 */ /* 0x002fe20000000018 */
[----:B------:R-:W4:Y:S04]  /*19010*/  LDL.LU R27, [R1+0x128] ;  /* 0x00012800011b7983 */ /* 0x000f280000300800 */
[----:B0-----:R-:W3:Y:S04]  /*19020*/  LDL.LU R7, [R1+0x118] ;  /* 0x0001180001077983 */ /* 0x001ee80000300800 */
[----:B------:R-:W3:Y:S01]  /*19030*/  LDL.LU R25, [R1+0x78] ;  /* 0x0000780001197983 */ /* 0x000ee20000300800 */
[----:B------:R-:W-:-:S02]  /*19040*/  ISETP.LT.AND P4, PT, R14, c[0x0][0x178], !P3 ;  /* 0x00005e000e007a0c */ /* 0x000fc40005f81270 */
[----:B------:R-:W-:Y:S01]  /*19050*/  ISETP.LT.AND P5, PT, R6, c[0x0][0x178], !P3 ;  /* 0x00005e0006007a0c */ /* 0x000fe20005fa1270 */
[C---:B------:R-:W-:Y:S01]  /*19060*/  IMAD.WIDE R12, R16.reuse, 0x2, R8 ;  /* 0x00000002100c7825 */ /* 0x040fe200078e0208 */
[----:B------:R-:W-:Y:S02]  /*19070*/  ISETP.LT.AND P3, PT, R19, c[0x0][0x178], !P3 ;  /* 0x00005e0013007a0c */ /* 0x000fe40005f61270 */
[----:B------:R-:W-:Y:S01]  /*19080*/  ISETP.LT.AND P6, PT, R29, c[0x0][0x178], !P1 ;  /* 0x00005e001d007a0c */ /* 0x000fe20004fc1270 */
[C---:B------:R-:W-:Y:S01]  /*19090*/  IMAD.WIDE R4, R16.reuse, 0x2, R10 ;  /* 0x0000000210047825 */ /* 0x040fe200078e020a */
[----:B------:R-:W-:-:S03]  /*190a0*/  IADD3 R0, R16, c[0x0][0x198], RZ ;  /* 0x0000660010007a10 */ /* 0x000fc60007ffe0ff */
[----:B------:R-:W-:-:S04]  /*190b0*/  IMAD.WIDE R16, R16, 0x2, R20 ;  /* 0x0000000210107825 */ /* 0x000fc800078e0214 */
[----:B------:R-:W-:Y:S01]  /*190c0*/  IMAD.WIDE R22, R0, 0x2, R2 ;  /* 0x0000000200167825 */ /* 0x000fe200078e0202 */
[----:B--2---:R0:W-:Y:S01]  /*190d0*/  @P4 STG.E.U16 [R12.64], R18 ;  /* 0x000000120c004986 */ /* 0x0041e2000c101504 */
[----:B------:R-:W-:Y:S02]  /*190e0*/  ISETP.LT.AND P4, PT, R14, c[0x0][0x178], !P1 ;  /* 0x00005e000e007a0c */ /* 0x000fe40004f81270 */
[----:B0-----:R-:W-:Y:S01]  /*190f0*/  IMAD.WIDE R12, R0, 0x2, R10 ;  /* 0x00000002000c7825 */ /* 0x001fe200078e020a */
[----:B---3--:R0:W-:Y:S01]  /*19100*/  @P5 STG.E.U16 [R4.64], R25 ;  /* 0x0000001904005986 */ /* 0x0081e2000c101504 */
[----:B------:R-:W-:-:S03]  /*19110*/  ISETP.LT.AND P5, PT, R6, c[0x0][0x178], !P1 ;  /* 0x00005e0006007a0c */ /* 0x000fc60004fa1270 */
[----:B------:R-:W-:Y:S04]  /*19120*/  @P3 STG.E.U16 [R16.64], R26 ;  /* 0x0000001a10003986 */ /* 0x000fe8000c101504 */
[----:B------:R1:W-:Y:S01]  /*19130*/  @P6 STG.E.U16 [R22.64], R24 ;  /* 0x0000001816006986 */ /* 0x0003e2000c101504 */
[----:B0-----:R-:W-:Y:S01]  /*19140*/  IMAD.WIDE R4, R0, 0x2, R8 ;  /* 0x0000000200047825 */ /* 0x001fe200078e0208 */
[----:B-1----:R-:W-:Y:S02]  /*19150*/  PRMT R22, R18, 0x7632, R22 ;  /* 0x0000763212167816 */ /* 0x002fe40000000016 */
[----:B------:R-:W-:Y:S01]  /*19160*/  PRMT R23, R25, 0x7632, R23 ;  /* 0x0000763219177816 */ /* 0x000fe20000000017 */
[----:B------:R-:W2:Y:S04]  /*19170*/  LDL.LU R18, [R1+0xadc] ;  /* 0x000adc0001127983 */ /* 0x000ea80000300800 */
[----:B------:R0:W-:Y:S04]  /*19180*/  @P4 STG.E.U16 [R4.64], R22 ;  /* 0x0000001604004986 */ /* 0x0001e8000c101504 */
[----:B------:R-:W-:Y:S01]  /*19190*/  @P5 STG.E.U16 [R12.64], R23 ;  /* 0x000000170c005986 */ /* 0x000fe2000c101504 */
[----:B------:R-:W-:-:S03]  /*191a0*/  ISETP.LT.AND P5, PT, R6, c[0x0][0x178], !P0 ;  /* 0x00005e0006007a0c */ /* 0x000fc600047a1270 */
[----:B------:R-:W3:Y:S01]  /*191b0*/  LDL.LU R6, [R1+0xad8] ;  /* 0x000ad80001067983 */ /* 0x000ee20000300800 */
[----:B------:R-:W-:Y:S02]  /*191c0*/  ISETP.LT.AND P6, PT, R19, c[0x0][0x178], !P1 ;  /* 0x00005e0013007a0c */ /* 0x000fe40004fc1270 */
[----:B------:R-:W-:Y:S01]  /*191d0*/  ISETP.LT.AND P1, PT, R29, c[0x0][0x178], !P0 ;  /* 0x00005e001d007a0c */ /* 0x000fe20004721270 */
[C---:B------:R-:W-:Y:S01]  /*191e0*/  IMAD.WIDE R16, R0.reuse, 0x2, R20 ;  /* 0x0000000200107825 */ /* 0x040fe200078e0214 */
[----:B------:R-:W-:Y:S02]  /*191f0*/  IADD3 R0, R0, c[0x0][0x198], RZ ;  /* 0x0000660000007a10 */ /* 0x000fe40007ffe0ff */
[----:B------:R-:W-:Y:S02]  /*19200*/  PRMT R24, R26, 0x7632, R24 ;  /* 0x000076321a187816 */ /* 0x000fe40000000018 */
[C---:B------:R-:W-:Y:S01]  /*19210*/  IADD3 R25, R15.reuse, 0x34, RZ ;  /* 0x000000340f197810 */ /* 0x040fe20007ffe0ff */
[----:B0-----:R-:W-:Y:S01]  /*19220*/  IMAD.WIDE R4, R0, 0x2, R2 ;  /* 0x0000000200047825 */ /* 0x001fe200078e0202 */
[----:B------:R-:W-:-:S02]  /*19230*/  IADD3 R26, R15, 0x35, RZ ;  /* 0x000000350f1a7810 */ /* 0x000fc40007ffe0ff */
[----:B------:R-:W-:Y:S01]  /*19240*/  ISETP.GE.AND P3, PT, R25, c[0x0][0x17c], PT ;  /* 0x00005f0019007a0c */ /* 0x000fe20003f66270 */
[----:B------:R-:W-:Y:S01]  /*19250*/  @P6 STG.E.U16 [R16.64], R24 ;  /* 0x0000001810006986 */ /* 0x000fe2000c101504 */
[----:B------:R-:W-:-:S03]  /*19260*/  PRMT R25, R28, 0x7632, R25 ;  /* 0x000076321c197816 */ /* 0x000fc60000000019 */
[----:B------:R0:W-:Y:S01]  /*19270*/  @P1 STG.E.U16 [R4.64], R28 ;  /* 0x0000001c04001986 */ /* 0x0001e2000c101504 */
[----:B------:R-:W-:-:S03]  /*19280*/  ISETP.GE.AND P1, PT, R26, c[0x0][0x17c], PT ;  /* 0x00005f001a007a0c */ /* 0x000fc60003f26270 */
[----:B0-----:R-:W2:Y:S04]  /*19290*/  LDL.LU R28, [R1+0x188] ;  /* 0x00018800011c7983 */ /* 0x001ea80000300800 */
[----:B------:R-:W2:Y:S01]  /*192a0*/  LDL.LU R26, [R1+0xa88] ;  /* 0x000a8800011a7983 */ /* 0x000ea20000300800 */
[----:B------:R-:W-:Y:S02]  /*192b0*/  ISETP.LT.AND P4, PT, R14, c[0x0][0x178], !P0 ;  /* 0x00005e000e007a0c */ /* 0x000fe40004781270 */
[----:B------:R-:W-:Y:S02]  /*192c0*/  ISETP.LT.AND P0, PT, R19, c[0x0][0x178], !P0 ;  /* 0x00005e0013007a0c */ /* 0x000fe40004701270 */
[----:B------:R-:W-:Y:S02]  /*192d0*/  ISETP.LT.AND P6, PT, R29, c[0x0][0x178], !P2 ;  /* 0x00005e001d007a0c */ /* 0x000fe400057c1270 */
[C---:B------:R-:W-:Y:S01]  /*192e0*/  IADD3 R24, R0.reuse, c[0x0][0x198], RZ ;  /* 0x0000660000187a10 */ /* 0x040fe20007ffe0ff */
[----:B------:R-:W-:-:S04]  /*192f0*/  IMAD.WIDE R12, R0, 0x2, R8 ;  /* 0x00000002000c7825 */ /* 0x000fc800078e0208 */
[----:B------:R-:W-:-:S04]  /*19300*/  IMAD.WIDE R4, R0, 0x2, R10 ;  /* 0x0000000200047825 */ /* 0x000fc800078e020a */
[----:B------:R-:W-:Y:S01]  /*19310*/  IMAD.WIDE R16, R0, 0x2, R20 ;  /* 0x0000000200107825 */ /* 0x000fe200078e0214 */
[----:B----4-:R-:W-:Y:S03]  /*19320*/  @P4 STG.E.U16 [R12.64], R27 ;  /* 0x0000001b0c004986 */ /* 0x010fe6000c101504 */
[----:B------:R-:W-:Y:S01]  /*19330*/  IMAD.WIDE R22, R24, 0x2, R2 ;  /* 0x0000000218167825 */ /* 0x000fe200078e0202 */
[----:B------:R-:W-:Y:S01]  /*19340*/  @P5 STG.E.U16 [R4.64], R7 ;  /* 0x0000000704005986 */ /* 0x000fe2000c101504 */
[----:B------:R-:W-:-:S03]  /*19350*/  ISETP.LT.AND P5, PT, R14, c[0x0][0x178], !P3 ;  /* 0x00005e000e007a0c */ /* 0x000fc60005fa1270 */
[----:B---3--:R-:W-:Y:S04]  /*19360*/  @P0 STG.E.U16 [R16.64], R6 ;  /* 0x0000000610000986 */ /* 0x008fe8000c101504 */
[----:B------:R0:W-:Y:S01]  /*19370*/  @P6 STG.E.U16 [R22.64], R25 ;  /* 0x0000001916006986 */ /* 0x0001e2000c101504 */
[----:B------:R-:W-:-:S03]  /*19380*/  ISETP.LT.AND P0, PT, R14, c[0x0][0x178], !P2 ;  /* 0x00005e000e007a0c */ /* 0x000fc60005701270 */
[----:B0-----:R-:W3:Y:S01]  /*19390*/  LDL.LU R23, [R1+0x178] ;  /* 0x0001780001177983 */ /* 0x001ee20000300800 */
[----:B------:R-:W-:-:S03]  /*193a0*/  PRMT R6, R7, 0x7632, R6 ;  /* 0x0000763207067816 */ /* 0x000fc60000000006 */
[----:B------:R-:W4:Y:S04]  /*193b0*/  LDL.LU R7, [R1+0x158] ;  /* 0x0001580001077983 */ /* 0x000f280000300800 */
[----:B------:R-:W4:Y:S01]  /*193c0*/  LDL.LU R14, [R1+0xad4] ;  /* 0x000ad400010e7983 */ /* 0x000f220000300800 */
[----:B------:R-:W-:Y:S01]  /*193d0*/  PRMT R22, R27, 0x7632, R22 ;  /* 0x000076321b167816 */ /* 0x000fe20000000016 */
[----:B------:R-:W-:Y:S01]  /*193e0*/  IMAD.WIDE R12, R24, 0x2, R8 ;  /* 0x00000002180c7825 */ /* 0x000fe200078e0208 */
[----:B--2---:R-:W-:Y:S02]  /*193f0*/  ISETP.LT.AND P4, PT, R26, c[0x0][0x178], !P2 ;  /* 0x00005e001a007a0c */ /* 0x004fe40005781270 */
[----:B------:R-:W-:Y:S01]  /*19400*/  ISETP.LT.AND P2, PT, R19, c[0x0][0x178], !P2 ;  /* 0x00005e0013007a0c */ /* 0x000fe20005741270 */
[C---:B------:R-:W-:Y:S01]  /*19410*/  IMAD.WIDE R4, R24.reuse, 0x2, R10 ;  /* 0x0000000218047825 */ /* 0x040fe200078e020a */
[----:B------:R-:W-:-:S02]  /*19420*/  IADD3 R0, R24, c[0x0][0x198], RZ ;  /* 0x0000660018007a10 */ /* 0x000fc40007ffe0ff */
[----:B------:R-:W-:Y:S01]  /*19430*/  PRMT R16, R6, 0x7632, R16 ;  /* 0x0000763206107816 */ /* 0x000fe20000000010 */
[----:B------:R-:W-:Y:S01]  /*19440*/  IMAD.WIDE R24, R24, 0x2, R20 ;  /* 0x0000000218187825 */ /* 0x000fe200078e0214 */
[----:B------:R0:W-:Y:S01]  /*19450*/  @P0 STG.E.U16 [R12.64], R22 ;  /* 0x000000160c000986 */ /* 0x0001e2000c101504 */
[----:B------:R-:W-:-:S04]  /*19460*/  ISETP.LT.AND P6, PT, R29, c[0x0][0x178], !P3 ;  /* 0x00005e001d007a0c */ /* 0x000fc80005fc1270 */
[----:B------:R-:W-:Y:S04]  /*19470*/  @P4 STG.E.U16 [R4.64], R6 ;  /* 0x0000000604004986 */ /* 0x000fe8000c101504 */
[----:B------:R1:W-:Y:S01]  /*19480*/  @P2 STG.E.U16 [R24.64], R16 ;  /* 0x0000001018002986 */ /* 0x0003e2000c101504 */
[----:B0-----:R-:W-:-:S03]  /*19490*/  IMAD.WIDE R12, R0, 0x2, R2 ;  /* 0x00000002000c7825 */ /* 0x001fc600078e0202 */
[----:B-1----:R-:W2:Y:S01]  /*194a0*/  LDL.LU R25, [R1+0xa54] ;  /* 0x000a540001197983 */ /* 0x002ea20000300800 */
[----:B------:R-:W-:Y:S02]  /*194b0*/  IADD3 R6, R15, 0x37, RZ ;  /* 0x000000370f067810 */ /* 0x000fe40007ffe0ff */
[----:B------:R-:W-:Y:S01]  /*194c0*/  ISETP.LT.AND P4, PT, R26, c[0x0][0x178], !P3 ;  /* 0x00005e001a007a0c */ /* 0x000fe20005f81270 */
[----:B------:R0:W-:Y:S01]  /*194d0*/  @P6 STG.E.U16 [R12.64], R28 ;  /* 0x0000001c0c006986 */ /* 0x0001e2000c101504 */
[----:B------:R-:W-:Y:S01]  /*194e0*/  ISETP.LT.AND P3, PT, R19, c[0x0][0x178], !P3 ;  /* 0x00005e0013007a0c */ /* 0x000fe20005f61270 */
[----:B------:R-:W-:Y:S01]  /*194f0*/  IMAD.WIDE R4, R0, 0x2, R8 ;  /* 0x0000000200047825 */ /* 0x000fe200078e0208 */
[----:B------:R-:W-:Y:S01]  /*19500*/  ISETP.LT.AND P6, PT, R29, c[0x0][0x178], !P1 ;  /* 0x00005e001d007a0c */ /* 0x000fe20004fc1270 */
[----:B------:R-:W2:Y:S01]  /*19510*/  LDL.LU R27, [R1+0x168] ;  /* 0x00016800011b7983 */ /* 0x000ea20000300800 */
[----:B------:R-:W-:Y:S02]  /*19520*/  ISETP.GE.AND P2, PT, R6, c[0x0][0x17c], PT ;  /* 0x00005f0006007a0c */ /* 0x000fe40003f46270 */
[----:B------:R-:W-:-:S02]  /*19530*/  IADD3 R17, R15, 0x36, RZ ;  /* 0x000000360f117810 */ /* 0x000fc40007ffe0ff */
[C---:B------:R-:W-:Y:S02]  /*19540*/  IADD3 R6, R0.reuse, c[0x0][0x198], RZ ;  /* 0x0000660000067a10 */ /* 0x040fe40007ffe0ff */
[----:B------:R-:W-:Y:S01]  /*19550*/  ISETP.GE.AND P0, PT, R17, c[0x0][0x17c], PT ;  /* 0x00005f0011007a0c */ /* 0x000fe20003f06270 */
[----:B0-----:R-:W-:Y:S01]  /*19560*/  IMAD.WIDE R12, R0, 0x2, R20 ;  /* 0x00000002000c7825 */ /* 0x001fe200078e0214 */
[----:B------:R-:W-:Y:S02]  /*19570*/  PRMT R24, R28, 0x7632, R24 ;  /* 0x000076321c187816 */ /* 0x000fe40000000018 */
[----:B------:R-:W2:Y:S01]  /*19580*/  LDL.LU R28, [R1+0x148] ;  /* 0x00014800011c7983 */ /* 0x000ea20000300800 */
[----:B------:R-:W-:-:S03]  /*19590*/  IMAD.WIDE R16, R6, 0x2, R2 ;  /* 0x0000000206107825 */ /* 0x000fc600078e0202 */
[----:B---3--:R0:W-:Y:S02]  /*195a0*/  @P5 STG.E.U16 [R4.64], R23 ;  /* 0x0000001704005986 */ /* 0x0081e4000c101504 */
[----:B0-----:R-:W-:-:S05]  /*195b0*/  IMAD.WIDE R4, R0, 0x2, R10 ;  /* 0x0000000200047825 */ /* 0x001fca00078e020a */
[----:B----4-:R-:W-:Y:S04]  /*195c0*/  @P4 STG.E.U16 [R4.64], R7 ;  /* 0x0000000704004986 */ /* 0x010fe8000c101504 */
[----:B------:R-:W-:Y:S04]  /*195d0*/  @P3 STG.E.U16 [R12.64], R14 ;  /* 0x0000000e0c003986 */ /* 0x000fe8000c101504 */
[----:B------:R0:W-:Y:S04]  /*195e0*/  @P6 STG.E.U16 [R16.64], R24 ;  /* 0x0000001810006986 */ /* 0x0001e8000c101504 */
[----:B0-----:R-:W3:Y:S01]  /*195f0*/  LDL.LU R24, [R1+0x198] ;  /* 0x0001980001187983 */ /* 0x001ee20000300800 */
[----:B------:R-:W-:Y:S01]  /*19600*/  PRMT R0, R23, 0x7632, R0 ;  /* 0x0000763217007816 */ /* 0x000fe20000000000 */
[----:B------:R-:W-:Y:S01]  /*19610*/  IMAD.WIDE R22, R6, 0x2, R8 ;  /* 0x0000000206167825 */ /* 0x000fe200078e0208 */
[----:B------:R-:W-:-:S02]  /*19620*/  ISETP.LT.AND P3, PT, R26, c[0x0][0x178], !P1 ;  /* 0x00005e001a007a0c */ /* 0x000fc40004f61270 */
[----:B--2---:R-:W-:Y:S02]  /*19630*/  ISETP.LT.AND P5, PT, R25, c[0x0][0x178], !P1 ;  /* 0x00005e0019007a0c */ /* 0x004fe40004fa1270 */
[----:B------:R-:W-:Y:S02]  /*19640*/  ISETP.LT.AND P1, PT, R19, c[0x0][0x178], !P1 ;  /* 0x00005e0013007a0c */ /* 0x000fe40004f21270 */
[----:B------:R-:W-:Y:S01]  /*19650*/  ISETP.LT.AND P6, PT, R29, c[0x0][0x178], !P0 ;  /* 0x00005e001d007a0c */ /* 0x000fe200047c1270 */
[----:B------:R-:W-:Y:S01]  /*19660*/  IMAD.WIDE R4, R6, 0x2, R10 ;  /* 0x0000000206047825 */ /* 0x000fe200078e020a */
[----:B------:R-:W-:Y:S02]  /*19670*/  PRMT R16, R7, 0x7632, R16 ;  /* 0x0000763207107816 */ /* 0x000fe40000000010 */
[----:B------:R-:W-:Y:S01]  /*19680*/  ISETP.LT.AND P4, PT, R26, c[0x0][0x178], !P0 ;  /* 0x00005e001a007a0c */ /* 0x000fe20004781270 */
[----:B------:R-:W-:Y:S01]  /*19690*/  IMAD.WIDE R12, R6, 0x2, R20 ;  /* 0x00000002060c7825 */ /* 0x000fe200078e0214 */
[----:B------:R-:W-:Y:S01]  /*196a0*/  PRMT R14, R14, 0x7632, R14 ;  /* 0x000076320e0e7816 */ /* 0x000fe2000000000e */
[----:B------:R-:W2:Y:S04]  /*196b0*/  LDL.LU R7, [R1+0xad0] ;  /* 0x000ad00001077983 */ /* 0x000ea80000300800 */
[----:B------:R0:W-:Y:S01]  /*196c0*/  @P5 STG.E.U16 [R22.64], R0 ;  /* 0x0000000016005986 */ /* 0x0001e2000c101504 */
[----:B------:R-:W-:-:S02]  /*196d0*/  ISETP.LT.AND P5, PT, R25, c[0x0][0x178], !P0 ;  /* 0x00005e0019007a0c */ /* 0x000fc400047a1270 */
[----:B------:R-:W-:Y:S01]  /*196e0*/  IADD3 R17, R15, 0x38, RZ ;  /* 0x000000380f117810 */ /* 0x000fe20007ffe0ff */
[----:B------:R1:W-:Y:S01]  /*196f0*/  @P3 STG.E.U16 [R4.64], R16 ;  /* 0x0000001004003986 */ /* 0x0003e2000c101504 */
[----:B0-----:R-:W-:-:S03]  /*19700*/  IADD3 R0, R6, c[0x0][0x198], RZ ;  /* 0x0000660006007a10 */ /* 0x001fc60007ffe0ff */
[----:B------:R0:W-:Y:S01]  /*19710*/  @P1 STG.E.U16 [R12.64], R14 ;  /* 0x0000000e0c001986 */ /* 0x0001e2000c101504 */
[----:B------:R-:W-:Y:S01]  /*19720*/  ISETP.GE.AND P3, PT, R17, c[0x0][0x17c], PT ;  /* 0x00005f0011007a0c */ /* 0x000fe20003f66270 */
[C---:B-1----:R-:W-:Y:S01]  /*19730*/  IMAD.WIDE R4, R0.reuse, 0x2, R2 ;  /* 0x0000000200047825 */ /* 0x042fe200078e0202 */
[----:B------:R-:W-:Y:S01]  /*19740*/  IADD3 R6, R15, 0x39, RZ ;  /* 0x000000390f067810 */ /* 0x000fe20007ffe0ff */
[----:B------:R-:W4:Y:S02]  /*19750*/  LDL.LU R23, [R1+0xc] ;  /* 0x00000c0001177983 */ /* 0x000f240000300800 */
[----:B------:R-:W-:-:S04]  /*19760*/  IMAD.WIDE R16, R0, 0x2, R10 ;  /* 0x0000000200107825 */ /* 0x000fc800078e020a */
[----:B0-----:R-:W-:Y:S01]  /*19770*/  IMAD.WIDE R12, R0, 0x2, R8 ;  /* 0x00000002000c7825 */ /* 0x001fe200078e0208 */
[----:B------:R-:W-:Y:S02]  /*19780*/  ISETP.LT.AND P0, PT, R19, c[0x0][0x178], !P0 ;  /* 0x00005e0013007a0c */ /* 0x000fe40004701270 */
[----:B------:R-:W-:Y:S02]  /*19790*/  ISETP.GE.AND P1, PT, R6, c[0x0][0x17c], PT ;  /* 0x00005f0006007a0c */ /* 0x000fe40003f26270 */
[----:B------:R-:W-:Y:S02]  /*197a0*/  IADD3 R6, R0, c[0x0][0x198], RZ ;  /* 0x0000660000067a10 */ /* 0x000fe40007ffe0ff */
[----:B------:R-:W-:Y:S01]  /*197b0*/  PRMT R14, R27, 0x7632, R14 ;  /* 0x000076321b0e7816 */ /* 0x000fe2000000000e */
[----:B---3--:R0:W-:Y:S04]  /*197c0*/  @P6 STG.E.U16 [R4.64], R24 ;  /* 0x0000001804006986 */ /* 0x0081e8000c101504 */
[----:B------:R1:W-:Y:S01]  /*197d0*/  @P5 STG.E.U16 [R12.64], R27 ;  /* 0x0000001b0c005986 */ /* 0x0003e2000c101504 */
[----:B------:R-:W-:-:S03]  /*197e0*/  ISETP.LT.AND P5, PT, R29, c[0x0][0x178], !P2 ;  /* 0x00005e001d007a0c */ /* 0x000fc600057a1270 */
[----:B------:R3:W-:Y:S01]  /*197f0*/  @P4 STG.E.U16 [R16.64], R28 ;  /* 0x0000001c10004986 */ /* 0x0007e2000c101504 */
[----:B------:R-:W-:Y:S02]  /*19800*/  ISETP.LT.AND P4, PT, R25, c[0x0][0x178], !P2 ;  /* 0x00005e0019007a0c */ /* 0x000fe40005781270 */
[----:B------:R-:W-:Y:S01]  /*19810*/  ISETP.LT.AND P6, PT, R26, c[0x0][0x178], !P2 ;  /* 0x00005e001a007a0c */ /* 0x000fe200057c1270 */
[----:B0-----:R-:W-:Y:S01]  /*19820*/  IMAD.WIDE R4, R0, 0x2, R20 ;  /* 0x0000000200047825 */ /* 0x001fe200078e0214 */
[----:B------:R-:W-:Y:S02]  /*19830*/  PRMT R22, R24, 0x7632, R22 ;  /* 0x0000763218167816 */ /* 0x000fe40000000016 */
[----:B------:R-:W-:Y:S01]  /*19840*/  ISETP.LT.AND P2, PT, R19, c[0x0][0x178], !P2 ;  /* 0x00005e0013007a0c */ /* 0x000fe20005741270 */
[C---:B-1----:R-:W-:Y:S01]  /*19850*/  IMAD.WIDE R12, R6.reuse, 0x2, R2 ;  /* 0x00000002060c7825 */ /* 0x042fe200078e0202 */
[----:B------:R0:W-:Y:S03]  /*19860*/  @P0 STG.E.U16 [R4.64], R18 ;  /* 0x0000001204000986 */ /* 0x0001e6000c101504 */
[C---:B---3--:R-:W-:Y:S01]  /*19870*/  IMAD.WIDE R16, R6.reuse, 0x2, R8 ;  /* 0x0000000206107825 */ /* 0x048fe200078e0208 */
[----:B------:R1:W-:Y:S04]  /*19880*/  @P5 STG.E.U16 [R12.64], R22 ;  /* 0x000000160c005986 */ /* 0x0003e8000c101504 */
[----:B------:R3:W-:Y:S01]  /*19890*/  @P4 STG.E.U16 [R16.64], R14 ;  /* 0x0000000e10004986 */ /* 0x0007e2000c101504 */
[----:B0-----:R-:W-:Y:S01]  /*198a0*/  IMAD.WIDE R4, R6, 0x2, R10 ;  /* 0x0000000206047825 */ /* 0x001fe200078e020a */
[----:B------:R-:W-:-:S03]  /*198b0*/  PRMT R18, R18, 0x7632, R18 ;  /* 0x0000763212127816 */ /* 0x000fc60000000012 */
[----:B-1----:R-:W-:Y:S01]  /*198c0*/  IMAD.WIDE R12, R6, 0x2, R20 ;  /* 0x00000002060c7825 */ /* 0x002fe200078e0214 */
[----:B------:R-:W2:Y:S01]  /*198d0*/  LDL.LU R22, [R1+0x7c] ;  /* 0x00007c0001167983 */ /* 0x000ea20000300800 */
[----:B---3--:R-:W-:-:S03]  /*198e0*/  PRMT R14, R28, 0x7632, R14 ;  /* 0x000076321c0e7816 */ /* 0x008fc6000000000e */
[----:B------:R-:W3:Y:S04]  /*198f0*/  LDL.LU R17, [R1+0x8c] ;  /* 0x00008c0001117983 */ /* 0x000ee80000300800 */
[----:B------:R-:W4:Y:S04]  /*19900*/  LDL.LU R24, [R1+0x13c] ;  /* 0x00013c0001187983 */ /* 0x000f280000300800 */
[----:B------:R-:W4:Y:S04]  /*19910*/  LDL.LU R28, [R1+0x12c] ;  /* 0x00012c00011c7983 */ /* 0x000f280000300800 */
[----:B------:R-:W-:Y:S04]  /*19920*/  @P6 STG.E.U16 [R4.64], R14 ;  /* 0x0000000e04006986 */ /* 0x000fe8000c101504 */
[----:B------:R-:W4:Y:S04]  /*19930*/  LDL.LU R27, [R1+0x11c] ;  /* 0x00011c00011b7983 */ /* 0x000f280000300800 */
[----:B------:R0:W-:Y:S04]  /*19940*/  @P2 STG.E.U16 [R12.64], R18 ;  /* 0x000000120c002986 */ /* 0x0001e8000c101504 */
[----:B0-----:R-:W4:Y:S01]  /*19950*/  LDL.LU R18, [R1+0xcc] ;  /* 0x0000cc0001127983 */ /* 0x001f220000300800 */
[----:B------:R-:W-:-:S02]  /*19960*/  IADD3 R0, R15, 0x3a, RZ ;  /* 0x0000003a0f007810 */ /* 0x000fc40007ffe0ff */
[----:B------:R-:W-:Y:S02]  /*19970*/  ISETP.LT.AND P4, PT, R29, c[0x0][0x178], !P3 ;  /* 0x00005e001d007a0c */ /* 0x000fe40005f81270 */
[----:B------:R-:W-:Y:S02]  /*19980*/  ISETP.GE.AND P0, PT, R0, c[0x0][0x17c], PT ;  /* 0x00005f0000007a0c */ /* 0x000fe40003f06270 */
[----:B------:R-:W-:Y:S02]  /*19990*/  ISETP.LT.AND P5, PT, R25, c[0x0][0x178], !P3 ;  /* 0x00005e0019007a0c */ /* 0x000fe40005fa1270 */
[----:B------:R-:W-:Y:S02]  /*199a0*/  IADD3 R0, R6, c[0x0][0x198], RZ ;  /* 0x0000660006007a10 */ /* 0x000fe40007ffe0ff */
[----:B------:R-:W-:Y:S02]  /*199b0*/  ISETP.LT.AND P6, PT, R26, c[0x0][0x178], !P3 ;  /* 0x00005e001a007a0c */ /* 0x000fe40005fc1270 */
[----:B------:R-:W-:Y:S01]  /*199c0*/  ISETP.LT.AND P3, PT, R19, c[0x0][0x178], !P3 ;  /* 0x00005e0013007a0c */ /* 0x000fe20005f61270 */
[----:B------:R-:W-:-:S04]  /*199d0*/  IMAD.WIDE R4, R0, 0x2, R2 ;  /* 0x0000000200047825 */ /* 0x000fc800078e0202 */
[----:B------:R-:W-:Y:S01]  /*199e0*/  IMAD.WIDE R12, R0, 0x2, R8 ;  /* 0x00000002000c7825 */ /* 0x000fe200078e0208 */
[----:B------:R-:W-:-:S04]  /*199f0*/  IADD3 R6, R15, 0x3b, RZ ;  /* 0x0000003b0f067810 */ /* 0x000fc80007ffe0ff */
[----:B------:R-:W-:Y:S02]  /*19a00*/  ISETP.GE.AND P2, PT, R6, c[0x0][0x17c], PT ;  /* 0x00005f0006007a0c */ /* 0x000fe40003f46270 */
[----:B------:R-:W-:Y:S02]  /*19a10*/  IADD3 R6, R15, 0x3c, RZ ;  /* 0x0000003c0f067810 */ /* 0x000fe40007ffe0ff */
[----:B--2---:R-:W-:Y:S02]  /*19a20*/  PRMT R16, R22, 0x7632, R16 ;  /* 0x0000763216107816 */ /* 0x004fe40000000010 */
[----:B---3--:R-:W-:Y:S01]  /*19a30*/  PRMT R14, R17, 0x7632, R14 ;  /* 0x00007632110e7816 */ /* 0x008fe2000000000e */
[----:B----4-:R0:W-:Y:S04]  /*19a40*/  @P4 STG.E.U16 [R4.64], R18 ;  /* 0x0000001204004986 */ /* 0x0101e8000c101504 */
[----:B------:R1:W-:Y:S01]  /*19a50*/  @P5 STG.E.U16 [R12.64], R17 ;  /* 0x000000110c005986 */ /* 0x0003e2000c101504 */
[----:B------:R-:W-:Y:S01]  /*19a60*/  ISETP.LT.AND P5, PT, R29, c[0x0][0x178], !P1 ;  /* 0x00005e001d007a0c */ /* 0x000fe20004fa1270 */
[----:B0-----:R-:W-:-:S04]  /*19a70*/  IMAD.WIDE R4, R0, 0x2, R10 ;  /* 0x0000000200047825 */ /* 0x001fc800078e020a */
[C---:B-1----:R-:W-:Y:S01]  /*19a80*/  IMAD.WIDE R12, R0.reuse, 0x2, R20 ;  /* 0x00000002000c7825 */ /* 0x042fe200078e0214 */
[----:B------:R0:W-:Y:S01]  /*19a90*/  @P6 STG.E.U16 [R4.64], R22 ;  /* 0x0000001604006986 */ /* 0x0001e2000c101504 */
[----:B------:R-:W-:Y:S02]  /*19aa0*/  IADD3 R0, R0, c[0x0][0x198], RZ ;  /* 0x0000660000007a10 */ /* 0x000fe40007ffe0ff */
[----:B------:R-:W-:Y:S01]  /*19ab0*/  ISETP.LT.AND P6, PT, R25, c[0x0][0x178], !P1 ;  /* 0x00005e0019007a0c */ /* 0x000fe20004fc1270 */
[----:B------:R1:W-:Y:S01]  /*19ac0*/  @P3 STG.E.U16 [R12.64], R23 ;  /* 0x000000170c003986 */ /* 0x0003e2000c101504 */
[----:B------:R-:W-:Y:S02]  /*19ad0*/  ISETP.LT.AND P3, PT, R26, c[0x0][0x178], !P1 ;  /* 0x00005e001a007a0c */ /* 0x000fe40004f61270 */
[----:B------:R-:W-:Y:S02]  /*19ae0*/  ISETP.GE.AND P4, PT, R6, c[0x0][0x17c], PT ;  /* 0x00005f0006007a0c */ /* 0x000fe40003f86270 */
[----:B------:R-:W-:Y:S01]  /*19af0*/  PRMT R6, R18, 0x7632, R6 ;  /* 0x0000763212067816 */ /* 0x000fe20000000006 */
[----:B0-----:R-:W-:Y:S01]  /*19b00*/  IMAD.WIDE R4, R0, 0x2, R2 ;  /* 0x0000000200047825 */ /* 0x001fe200078e0202 */
[----:B------:R-:W-:-:S03]  /*19b10*/  ISETP.LT.AND P1, PT, R19, c[0x0][0x178], !P1 ;  /* 0x00005e0013007a0c */ /* 0x000fc60004f21270 */
[----:B-1----:R-:W-:Y:S01]  /*19b20*/  IMAD.WIDE R12, R0, 0x2, R8 ;  /* 0x00000002000c7825 */ /* 0x002fe200078e0208 */
[----:B------:R0:W-:Y:S01]  /*19b30*/  @P5 STG.E.U16 [R4.64], R6 ;  /* 0x0000000604005986 */ /* 0x0001e2000c101504 */
[----:B------:R-:W-:-:S03]  /*19b40*/  ISETP.LT.AND P5, PT, R29, c[0x0][0x178], !P0 ;  /* 0x00005e001d007a0c */ /* 0x000fc600047a1270 */
[----:B------:R1:W-:Y:S01]  /*19b50*/  @P6 STG.E.U16 [R12.64], R14 ;  /* 0x0000000e0c006986 */ /* 0x0003e2000c101504 */
[----:B------:R-:W-:Y:S01]  /*19b60*/  ISETP.LT.AND P6, PT, R26, c[0x0][0x178], !P0 ;  /* 0x00005e001a007a0c */ /* 0x000fe200047c1270 */
[C---:B0-----:R-:W-:Y:S01]  /*19b70*/  IMAD.WIDE R4, R0.reuse, 0x2, R10 ;  /* 0x0000000200047825 */ /* 0x041fe200078e020a */
[----:B-1----:R-:W-:-:S04]  /*19b80*/  IADD3 R14, R0, c[0x0][0x198], RZ ;  /* 0x00006600000e7a10 */ /* 0x002fc80007ffe0ff */
[----:B------:R0:W-:Y:S01]  /*19b90*/  @P3 STG.E.U16 [R4.64], R16 ;  /* 0x0000001004003986 */ /* 0x0001e2000c101504 */
[----:B------:R-:W-:Y:S01]  /*19ba0*/  ISETP.LT.AND P3, PT, R25, c[0x0][0x178], !P0 ;  /* 0x00005e0019007a0c */ /* 0x000fe20004761270 */
[----:B------:R-:W-:Y:S01]  /*19bb0*/  IMAD.WIDE R12, R0, 0x2, R20 ;  /* 0x00000002000c7825 */ /* 0x000fe200078e0214 */
[----:B------:R-:W-:Y:S02]  /*19bc0*/  PRMT R6, R23, 0x7632, R6 ;  /* 0x0000763217067816 */ /* 0x000fe40000000006 */
[----:B------:R-:W-:-:S03]  /*19bd0*/  ISETP.LT.AND P0, PT, R19, c[0x0][0x178], !P0 ;  /* 0x00005e0013007a0c */ /* 0x000fc60004701270 */
[----:B------:R1:W-:Y:S01]  /*19be0*/  @P1 STG.E.U16 [R12.64], R6 ;  /* 0x000000060c001986 */ /* 0x0003e2000c101504 */
[----:B0-----:R-:W-:Y:S01]  /*19bf0*/  IMAD.WIDE R4, R14, 0x2, R2 ;  /* 0x000000020e047825 */ /* 0x001fe200078e0202 */
[----:B------:R-:W-:-:S04]  /*19c00*/  IADD3 R0, R15, 0x3d, RZ ;  /* 0x0000003d0f007810 */ /* 0x000fc80007ffe0ff */
[----:B------:R0:W-:Y:S01]  /*19c10*/  @P5 STG.E.U16 [R4.64], R24 ;  /* 0x0000001804005986 */ /* 0x0001e2000c101504 */
[----:B-1----:R-:W-:Y:S01]  /*19c20*/  IMAD.WIDE R12, R14, 0x2, R10 ;  /* 0x000000020e0c7825 */ /* 0x002fe200078e020a */
[----:B------:R-:W-:-:S03]  /*19c30*/  ISETP.GE.AND P1, PT, R0, c[0x0][0x17c], PT ;  /* 0x00005f0000007a0c */ /* 0x000fc60003f26270 */
[----:B0-----:R-:W-:Y:S01]  /*19c40*/  IMAD.WIDE R4, R14, 0x2, R8 ;  /* 0x000000020e047825 */ /* 0x001fe200078e0208 */
[----:B------:R-:W-:-:S04]  /*19c50*/  PRMT R0, R28, 0x7632, R0 ;  /* 0x000076321c007816 */ /* 0x000fc80000000000 */
[----:B------:R0:W-:Y:S01]  /*19c60*/  @P3 STG.E.U16 [R4.64], R28 ;  /* 0x0000001c04003986 */ /* 0x0001e2000c101504 */
[----:B------:R-:W-:-:S03]  /*19c70*/  IADD3 R18, R15, 0x3e, RZ ;  /* 0x0000003e0f127810 */ /* 0x000fc60007ffe0ff */
[----:B------:R1:W-:Y:S01]  /*19c80*/  @P6 STG.E.U16 [R12.64], R27 ;  /* 0x0000001b0c006986 */ /* 0x0003e2000c101504 */
[----:B------:R-:W-:-:S03]  /*19c90*/  PRMT R6, R24, 0x7632, R6 ;  /* 0x0000763218067816 */ /* 0x000fc60000000006 */
[----:B0-----:R-:W2:Y:S01]  /*19ca0*/  LDL.LU R28, [R1+0x18c] ;  /* 0x00018c00011c7983 */ /* 0x001ea20000300800 */
[----:B-1----:R-:W-:-:S03]  /*19cb0*/  IMAD.WIDE R12, R14, 0x2, R20 ;  /* 0x000000020e0c7825 */ /* 0x002fc600078e0214 */
[----:B------:R-:W3:Y:S04]  /*19cc0*/  LDL.LU R23, [R1+0x17c] ;  /* 0x00017c0001177983 */ /* 0x000ee80000300800 */
[----:B------:R0:W-:Y:S01]  /*19cd0*/  @P0 STG.E.U16 [R12.64], R7 ;  /* 0x000000070c000986 */ /* 0x0001e2000c101504 */
[----:B------:R-:W-:Y:S02]  /*19ce0*/  ISETP.GE.AND P0, PT, R18, c[0x0][0x17c], PT ;  /* 0x00005f0012007a0c */ /* 0x000fe40003f06270 */
[----:B------:R-:W-:Y:S01]  /*19cf0*/  IADD3 R18, R15, 0x3f, RZ ;  /* 0x0000003f0f127810 */ /* 0x000fe20007ffe0ff */
[----:B------:R-:W4:Y:S04]  /*19d00*/  LDL.LU R24, [R1+0x15c] ;  /* 0x00015c0001187983 */ /* 0x000f280000300800 */
[----:B------:R-:W4:Y:S01]  /*19d10*/  LDL.LU R15, [R1+0xacc] ;  /* 0x000acc00010f7983 */ /* 0x000f220000300800 */
[----:B------:R-:W-:-:S03]  /*19d20*/  PRMT R5, R27, 0x7632, R5 ;  /* 0x000076321b057816 */ /* 0x000fc60000000005 */
[----:B------:R-:W4:Y:S01]  /*19d30*/  LDL.LU R27, [R1+0x19c] ;  /* 0x00019c00011b7983 */ /* 0x000f220000300800 */
[----:B------:R-:W-:Y:S02]  /*19d40*/  ISETP.LT.AND P5, PT, R29, c[0x0][0x178], !P2 ;  /* 0x00005e001d007a0c */ /* 0x000fe400057a1270 */
[----:B------:R-:W-:Y:S02]  /*19d50*/  IADD3 R4, R14, c[0x0][0x198], RZ ;  /* 0x000066000e047a10 */ /* 0x000fe40007ffe0ff */
[----:B------:R-:W-:Y:S02]  /*19d60*/  ISETP.LT.AND P6, PT, R25, c[0x0][0x178], !P2 ;  /* 0x00005e0019007a0c */ /* 0x000fe400057c1270 */
[----:B------:R-:W-:Y:S01]  /*19d70*/  ISETP.LT.AND P3, PT, R26, c[0x0][0x178], !P2 ;  /* 0x00005e001a007a0c */ /* 0x000fe20005761270 */
[C---:B------:R-:W-:Y:S01]  /*19d80*/  IMAD.WIDE R16, R4.reuse, 0x2, R2 ;  /* 0x0000000204107825 */ /* 0x040fe200078e0202 */
[----:B------:R-:W-:Y:S02]  /*19d90*/  ISETP.LT.AND P2, PT, R19, c[0x0][0x178], !P2 ;  /* 0x00005e0013007a0c */ /* 0x000fe40005741270 */
[----:B------:R-:W-:Y:S01]  /*19da0*/  PRMT R14, R7, 0x7632, R14 ;  /* 0x00007632070e7816 */ /* 0x000fe2000000000e */
[----:B0-----:R-:W-:-:S02]  /*19db0*/  IMAD.WIDE R12, R4, 0x2, R10 ;  /* 0x00000002040c7825 */ /* 0x001fc400078e020a */
[----:B------:R0:W-:Y:S01]  /*19dc0*/  @P5 STG.E.U16 [R16.64], R6 ;  /* 0x0000000610005986 */ /* 0x0001e2000c101504 */
[----:B------:R-:W-:Y:S01]  /*19dd0*/  ISETP.LT.AND P5, PT, R29, c[0x0][0x178], !P4 ;  /* 0x00005e001d007a0c */ /* 0x000fe200067a1270 */
[----:B0-----:R-:W-:-:S04]  /*19de0*/  IMAD.WIDE R6, R4, 0x2, R8 ;  /* 0x0000000204067825 */ /* 0x001fc800078e0208 */
[C---:B------:R-:W-:Y:S01]  /*19df0*/  IMAD.WIDE R16, R4.reuse, 0x2, R20 ;  /* 0x0000000204107825 */ /* 0x040fe200078e0214 */
[----:B------:R0:W-:Y:S01]  /*19e00*/  @P6 STG.E.U16 [R6.64], R0 ;  /* 0x0000000006006986 */ /* 0x0001e2000c101504 */
[----:B------:R-:W-:-:S03]  /*19e10*/  IADD3 R4, R4, c[0x0][0x198], RZ ;  /* 0x0000660004047a10 */ /* 0x000fc60007ffe0ff */
[----:B------:R1:W-:Y:S04]  /*19e20*/  @P3 STG.E.U16 [R12.64], R5 ;  /* 0x000000050c003986 */ /* 0x0003e8000c101504 */
[----:B------:R1:W-:Y:S01]  /*19e30*/  @P2 STG.E.U16 [R16.64], R14 ;  /* 0x0000000e10002986 */ /* 0x0003e2000c101504 */
[----:B------:R-:W-:Y:S02]  /*19e40*/  ISETP.LT.AND P2, PT, R25, c[0x0][0x178], !P4 ;  /* 0x00005e0019007a0c */ /* 0x000fe40006741270 */
[----:B------:R-:W-:Y:S01]  /*19e50*/  ISETP.LT.AND P3, PT, R26, c[0x0][0x178], !P4 ;  /* 0x00005e001a007a0c */ /* 0x000fe20006761270 */
[C---:B0-----:R-:W-:Y:S01]  /*19e60*/  IMAD.WIDE R6, R4.reuse, 0x2, R2 ;  /* 0x0000000204067825 */ /* 0x041fe200078e0202 */
[----:B------:R-:W-:Y:S02]  /*19e70*/  ISETP.LT.AND P4, PT, R19, c[0x0][0x178], !P4 ;  /* 0x00005e0013007a0c */ /* 0x000fe40006781270 */
[----:B------:R-:W-:Y:S01]  /*19e80*/  ISETP.LT.AND P6, PT, R29, c[0x0][0x178], !P1 ;  /* 0x00005e001d007a0c */ /* 0x000fe20004fc1270 */
[C---:B-1----:R-:W-:Y:S01]  /*19e90*/  IMAD.WIDE R12, R4.reuse, 0x2, R8 ;  /* 0x00000002040c7825 */ /* 0x042fe200078e0208 */
[----:B------:R-:W-:-:S05]  /*19ea0*/  IADD3 R0, R4, c[0x0][0x198], RZ ;  /* 0x0000660004007a10 */ /* 0x000fca0007ffe0ff */
[----:B------:R-:W-:Y:S01]  /*19eb0*/  IMAD.WIDE R16, R0, 0x2, R2 ;  /* 0x0000000200107825 */ /* 0x000fe200078e0202 */
[----:B--2---:R0:W-:Y:S01]  /*19ec0*/  @P5 STG.E.U16 [R6.64], R28 ;  /* 0x0000001c06005986 */ /* 0x0041e2000c101504 */
[----:B------:R-:W-:-:S03]  /*19ed0*/  PRMT R14, R28, 0x7632, R14 ;  /* 0x000076321c0e7816 */ /* 0x000fc6000000000e */
[----:B---3--:R1:W-:Y:S01]  /*19ee0*/  @P2 STG.E.U16 [R12.64], R23 ;  /* 0x000000170c002986 */ /* 0x0083e2000c101504 */
[----:B------:R-:W-:Y:S01]  /*19ef0*/  ISETP.LT.AND P2, PT, R25, c[0x0][0x178], !P1 ;  /* 0x00005e0019007a0c */ /* 0x000fe20004f41270 */
[----:B0-----:R-:W-:Y:S01]  /*19f00*/  IMAD.WIDE R6, R4, 0x2, R10 ;  /* 0x0000000204067825 */ /* 0x001fe200078e020a */
[----:B------:R-:W-:Y:S01]  /*19f10*/  ISETP.GE.AND P5, PT, R18, c[0x0][0x17c], PT ;  /* 0x00005f0012007a0c */ /* 0x000fe20003fa6270 */
[----:B------:R-:W2:Y:S02]  /*19f20*/  LDL.LU R28, [R1+0x16c] ;  /* 0x00016c00011c7983 */ /* 0x000ea40000300800 */
[----:B------:R-:W-:Y:S02]  /*19f30*/  IMAD.WIDE R4, R4, 0x2, R20 ;  /* 0x0000000204047825 */ /* 0x000fe400078e0214 */
[----:B----4-:R-:W-:Y:S04]  /*19f40*/  @P3 STG.E.U16 [R6.64], R24 ;  /* 0x0000001806003986 */ /* 0x010fe8000c101504 */
[----:B------:R0:W-:Y:S01]  /*19f50*/  @P4 STG.E.U16 [R4.64], R15 ;  /* 0x0000000f04004986 */ /* 0x0001e2000c101504 */
[----:B------:R-:W-:-:S03]  /*19f60*/  ISETP.LT.AND P3, PT, R29, c[0x0][0x178], !P0 ;  /* 0x00005e001d007a0c */ /* 0x000fc60004761270 */
[----:B------:R3:W-:Y:S01]  /*19f70*/  @P6 STG.E.U16 [R16.64], R14 ;  /* 0x0000000e10006986 */ /* 0x0007e2000c101504 */
[----:B------:R-:W-:Y:S02]  /*19f80*/  ISETP.LT.AND P6, PT, R26, c[0x0][0x178], !P1 ;  /* 0x00005e001a007a0c */ /* 0x000fe40004fc1270 */
[----:B------:R-:W-:Y:S02]  /*19f90*/  ISETP.LT.AND P1, PT, R19, c[0x0][0x178], !P1 ;  /* 0x00005e0013007a0c */ /* 0x000fe40004f21270 */
[----:B-1----:R-:W-:Y:S01]  /*19fa0*/  PRMT R13, R23, 0x7632, R13 ;  /* 0x00007632170d7816 */ /* 0x002fe2000000000d */
[C---:B0-----:R-:W-:Y:S01]  /*19fb0*/  IMAD.WIDE R4, R0.reuse, 0x2, R8 ;  /* 0x0000000200047825 */ /* 0x041fe200078e0208 */
[C---:B------:R-:W-:Y:S02]  /*19fc0*/  IADD3 R23, R0.reuse, c[0x0][0x198], RZ ;  /* 0x0000660000177a10 */ /* 0x040fe40007ffe0ff */
[----:B------:R-:W-:Y:S01]  /*19fd0*/  PRMT R18, R15, 0x7632, R18 ;  /* 0x000076320f127816 */ /* 0x000fe20000000012 */
[----:B------:R-:W-:Y:S01]  /*19fe0*/  IMAD.WIDE R6, R0, 0x2, R10 ;  /* 0x0000000200067825 */ /* 0x000fe200078e020a */
[----:B---3--:R-:W-:Y:S01]  /*19ff0*/  PRMT R17, R24, 0x7632, R17 ;  /* 0x0000763218117816 */ /* 0x008fe20000000011 */
[----:B------:R0:W-:Y:S02]  /*1a000*/  @P2 STG.E.U16 [R4.64], R13 ;  /* 0x0000000d04002986 */ /* 0x0001e4000c101504 */
[----:B------:R-:W-:-:S02]  /*1a010*/  IMAD.WIDE R14, R23, 0x2, R2 ;  /* 0x00000002170e7825 */ /* 0x000fc400078e0202 */
[----:B------:R1:W-:Y:S01]  /*1a020*/  @P6 STG.E.U16 [R6.64], R17 ;  /* 0x0000001106006986 */ /* 0x0003e2000c101504 */
[----:B------:R-:W-:Y:S01]  /*1a030*/  ISETP.LT.AND P4, PT, R29, c[0x0][0x178], !P5 ;  /* 0x00005e001d007a0c */ /* 0x000fe20006f81270 */
[----:B0-----:R-:W-:Y:S02]  /*1a040*/  IMAD.WIDE R12, R0, 0x2, R20 ;  /* 0x00000002000c7825 */ /* 0x001fe400078e0214 */
[----:B------:R-:W3:Y:S01]  /*1a050*/  LDL.LU R29, [R1+0x14c] ;  /* 0x00014c00011d7983 */ /* 0x000ee20000300800 */
[----:B------:R-:W-:-:S03]  /*1a060*/  ISETP.LT.AND P2, PT, R25, c[0x0][0x178], !P0 ;  /* 0x00005e0019007a0c */ /* 0x000fc60004741270 */
[----:B------:R2:W-:Y:S01]  /*1a070*/  @P1 STG.E.U16 [R12.64], R18 ;  /* 0x000000120c001986 */ /* 0x0005e2000c101504 */
[----:B------:R-:W-:Y:S02]  /*1a080*/  ISETP.LT.AND P6, PT, R25, c[0x0][0x178], !P5 ;  /* 0x00005e0019007a0c */ /* 0x000fe40006fc1270 */
[C---:B------:R-:W-:Y:S01]  /*1a090*/  ISETP.LT.AND P1, PT, R26.reuse, c[0x0][0x178], !P5 ;  /* 0x00005e001a007a0c */ /* 0x040fe20006f21270 */
[----:B------:R0:W-:Y:S01]  /*1a0a0*/  @P3 STG.E.U16 [R14.64], R27 ;  /* 0x0000001b0e003986 */ /* 0x0001e2000c101504 */
[----:B------:R-:W-:Y:S02]  /*1a0b0*/  ISETP.LT.AND P3, PT, R26, c[0x0][0x178], !P0 ;  /* 0x00005e001a007a0c */ /* 0x000fe40004761270 */
[C---:B------:R-:W-:Y:S02]  /*1a0c0*/  ISETP.LT.AND P0, PT, R19.reuse, c[0x0][0x178], !P0 ;  /* 0x00005e0013007a0c */ /* 0x040fe40004701270 */
[----:B------:R-:W-:Y:S02]  /*1a0d0*/  ISETP.LT.AND P5, PT, R19, c[0x0][0x178], !P5 ;  /* 0x00005e0013007a0c */ /* 0x000fe40006fa1270 */
[----:B------:R-:W4:Y:S01]  /*1a0e0*/  LDL.LU R19, [R1+0xac8] ;  /* 0x000ac80001137983 */ /* 0x000f220000300800 */
[C---:B------:R-:W-:Y:S01]  /*1a0f0*/  IADD3 R25, R23.reuse, c[0x0][0x198], RZ ;  /* 0x0000660017197a10 */ /* 0x040fe20007ffe0ff */
[----:B-1----:R-:W-:Y:S01]  /*1a100*/  IMAD.WIDE R16, R23, 0x2, R8 ;  /* 0x0000000217107825 */ /* 0x002fe200078e0208 */
[----:B------:R-:W-:-:S03]  /*1a110*/  PRMT R0, R27, 0x7632, R0 ;  /* 0x000076321b007816 */ /* 0x000fc60000000000 */
[----:B------:R-:W-:-:S04]  /*1a120*/  IMAD.WIDE R4, R23, 0x2, R10 ;  /* 0x0000000217047825 */ /* 0x000fc800078e020a */
[----:B------:R-:W-:-:S04]  /*1a130*/  IMAD.WIDE R6, R23, 0x2, R20 ;  /* 0x0000000217067825 */ /* 0x000fc800078e0214 */
[----:B------:R-:W-:-:S04]  /*1a140*/  IMAD.WIDE R2, R25, 0x2, R2 ;  /* 0x0000000219027825 */ /* 0x000fc800078e0202 */
[----:B------:R-:W-:-:S04]  /*1a150*/  IMAD.WIDE R8, R25, 0x2, R8 ;  /* 0x0000000219087825 */ /* 0x000fc800078e0208 */
[----:B------:R-:W-:-:S04]  /*1a160*/  IMAD.WIDE R10, R25, 0x2, R10 ;  /* 0x00000002190a7825 */ /* 0x000fc800078e020a */
[----:B------:R-:W-:Y:S01]  /*1a170*/  IMAD.WIDE R20, R25, 0x2, R20 ;  /* 0x0000000219147825 */ /* 0x000fe200078e0214 */
[----:B--2---:R-:W-:Y:S01]  /*1a180*/  PRMT R12, R28, 0x7632, R12 ;  /* 0x000076321c0c7816 */ /* 0x004fe2000000000c */
[----:B------:R0:W-:Y:S01]  /*1a190*/  @P2 STG.E.U16 [R16.64], R28 ;  /* 0x0000001c10002986 */ /* 0x0001e2000c101504 */
[----:B---3--:R-:W-:-:S03]  /*1a1a0*/  PRMT R13, R29, 0x7632, R13 ;  /* 0x000076321d0d7816 */ /* 0x008fc6000000000d */
[----:B------:R0:W-:Y:S04]  /*1a1b0*/  @P3 STG.E.U16 [R4.64], R29 ;  /* 0x0000001d04003986 */ /* 0x0001e8000c101504 */
[----:B----4-:R0:W-:Y:S04]  /*1a1c0*/  @P0 STG.E.U16 [R6.64], R19 ;  /* 0x0000001306000986 */ /* 0x0101e8000c101504 */
[----:B------:R0:W-:Y:S04]  /*1a1d0*/  @P4 STG.E.U16 [R2.64], R0 ;  /* 0x0000000002004986 */ /* 0x0001e8000c101504 */
[----:B------:R0:W-:Y:S04]  /*1a1e0*/  @P6 STG.E.U16 [R8.64], R12 ;  /* 0x0000000c08006986 */ /* 0x0001e8000c101504 */
[----:B------:R0:W-:Y:S01]  /*1a1f0*/  @P1 STG.E.U16 [R10.64], R13 ;  /* 0x0000000d0a001986 */ /* 0x0001e2000c101504 */
[----:B------:R-:W-:Y:S05]  /*1a200*/  @!P5 EXIT ;  /* 0x000000000000d94d */ /* 0x000fea0003800000 */
[----:B0-----:R-:W-:-:S05]  /*1a210*/  PRMT R10, R19, 0x7632, R10 ;  /* 0x00007632130a7816 */ /* 0x001fca000000000a */
[----:B------:R-:W-:Y:S01]  /*1a220*/  STG.E.U16 [R20.64], R10 ;  /* 0x0000000a14007986 */ /* 0x000fe2000c101504 */
[----:B------:R-:W-:Y:S05]  /*1a230*/  EXIT ;  /* 0x000000000000794d */ /* 0x000fea0003800000 */
.L_x_3:
[----:B------:R-:W-:-:S00]  /*1a240*/  BRA `(.L_x_3) ;  /* 0xfffffff000007947 */ /* 0x000fc0000383ffff */
[----:B------:R-:W-:-:S00]  /*1a250*/  NOP ;  /* 0x0000000000007918 */ /* 0x000fc00000000000 */
        /* <DEDUP_REMOVED lines=10> */
.L_x_4:


//--------------------- .nv.shared.matmul_kernel  --------------------------
	.section	.nv.shared.matmul_kernel,"aw",@nobits
	.sectionflags	@""
	.align	16
